	.headerflags	@"EF_CUDA_TEXMODE_UNIFIED EF_CUDA_64BIT_ADDRESS EF_CUDA_SM86 EF_CUDA_VIRTUAL_SM(EF_CUDA_SM86)"
	.elftype	@"ET_EXEC"


//--------------------- .nv.info                  --------------------------
	.section	.nv.info,"",@"SHT_CUDA_INFO"
	.align	4


	//----- nvinfo : EIATTR_REGCOUNT
	.align		4
        /*0000*/ 	.byte	0x04, 0x2f
        /*0002*/ 	.short	(.L_1 - .L_0)
	.align		4
.L_0:
        /*0004*/ 	.word	index@(tvmgen_default_fused_nn_conv2d_add_nn_relu_2_kernel)
        /*0008*/ 	.word	0x00000028


	//----- nvinfo : EIATTR_FRAME_SIZE
	.align		4
.L_1:
        /*000c*/ 	.byte	0x04, 0x11
        /*000e*/ 	.short	(.L_3 - .L_2)
	.align		4
.L_2:
        /*0010*/ 	.word	index@(tvmgen_default_fused_nn_conv2d_add_nn_relu_2_kernel)
        /*0014*/ 	.word	0x00000000


	//----- nvinfo : EIATTR_REGCOUNT
	.align		4
.L_3:
        /*0018*/ 	.byte	0x04, 0x2f
        /*001a*/ 	.short	(.L_5 - .L_4)
	.align		4
.L_4:
        /*001c*/ 	.word	index@(tvmgen_default_fused_nn_contrib_conv2d_winograd_without_weight_transform_add_nn_relu_kernel)
        /*0020*/ 	.word	0x00000040


	//----- nvinfo : EIATTR_FRAME_SIZE
	.align		4
.L_5:
        /*0024*/ 	.byte	0x04, 0x11
        /*0026*/ 	.short	(.L_7 - .L_6)
	.align		4
.L_6:
        /*0028*/ 	.word	index@(tvmgen_default_fused_nn_contrib_conv2d_winograd_without_weight_transform_add_nn_relu_kernel)
        /*002c*/ 	.word	0x00000000


	//----- nvinfo : EIATTR_REGCOUNT
	.align		4
.L_7:
        /*0030*/ 	.byte	0x04, 0x2f
        /*0032*/ 	.short	(.L_9 - .L_8)
	.align		4
.L_8:
        /*0034*/ 	.word	index@(tvmgen_default_fused_nn_conv2d_add_nn_relu_9_kernel)
        /*0038*/ 	.word	0x00000028


	//----- nvinfo : EIATTR_FRAME_SIZE
	.align		4
.L_9:
        /*003c*/ 	.byte	0x04, 0x11
        /*003e*/ 	.short	(.L_11 - .L_10)
	.align		4
.L_10:
        /*0040*/ 	.word	index@(tvmgen_default_fused_nn_conv2d_add_nn_relu_9_kernel)
        /*0044*/ 	.word	0x00000000


	//----- nvinfo : EIATTR_REGCOUNT
	.align		4
.L_11:
        /*0048*/ 	.byte	0x04, 0x2f
        /*004a*/ 	.short	(.L_13 - .L_12)
	.align		4
.L_12:
        /*004c*/ 	.word	index@(tvmgen_default_fused_nn_dense_add_kernel)
        /*0050*/ 	.word	0x0000003e


	//----- nvinfo : EIATTR_FRAME_SIZE
	.align		4
.L_13:
        /*0054*/ 	.byte	0x04, 0x11
        /*0056*/ 	.short	(.L_15 - .L_14)
	.align		4
.L_14:
        /*0058*/ 	.word	index@(tvmgen_default_fused_nn_dense_add_kernel)
        /*005c*/ 	.word	0x00000000


	//----- nvinfo : EIATTR_REGCOUNT
	.align		4
.L_15:
        /*0060*/ 	.byte	0x04, 0x2f
        /*0062*/ 	.short	(.L_17 - .L_16)
	.align		4
.L_16:
        /*0064*/ 	.word	index@(tvmgen_default_fused_nn_conv2d_add_nn_relu_11_kernel)
        /*0068*/ 	.word	0x00000028


	//----- nvinfo : EIATTR_FRAME_SIZE
	.align		4
.L_17:
        /*006c*/ 	.byte	0x04, 0x11
        /*006e*/ 	.short	(.L_19 - .L_18)
	.align		4
.L_18:
        /*0070*/ 	.word	index@(tvmgen_default_fused_nn_conv2d_add_nn_relu_11_kernel)
        /*0074*/ 	.word	0x00000000


	//----- nvinfo : EIATTR_REGCOUNT
	.align		4
.L_19:
        /*0078*/ 	.byte	0x04, 0x2f
        /*007a*/ 	.short	(.L_21 - .L_20)
	.align		4
.L_20:
        /*007c*/ 	.word	index@(tvmgen_default_fused_nn_global_avg_pool2d_kernel)
        /*0080*/ 	.word	0x00000010


	//----- nvinfo : EIATTR_FRAME_SIZE
	.align		4
.L_21:
        /*0084*/ 	.byte	0x04, 0x11
        /*0086*/ 	.short	(.L_23 - .L_22)
	.align		4
.L_22:
        /*0088*/ 	.word	index@(tvmgen_default_fused_nn_global_avg_pool2d_kernel)
        /*008c*/ 	.word	0x00000000


	//----- nvinfo : EIATTR_REGCOUNT
	.align		4
.L_23:
        /*0090*/ 	.byte	0x04, 0x2f
        /*0092*/ 	.short	(.L_25 - .L_24)
	.align		4
.L_24:
        /*0094*/ 	.word	index@(tvmgen_default_fused_nn_batch_flatten_kernel)
        /*0098*/ 	.word	0x00000008


	//----- nvinfo : EIATTR_FRAME_SIZE
	.align		4
.L_25:
        /*009c*/ 	.byte	0x04, 0x11
        /*009e*/ 	.short	(.L_27 - .L_26)
	.align		4
.L_26:
        /*00a0*/ 	.word	index@(tvmgen_default_fused_nn_batch_flatten_kernel)
        /*00a4*/ 	.word	0x00000000


	//----- nvinfo : EIATTR_REGCOUNT
	.align		4
.L_27:
        /*00a8*/ 	.byte	0x04, 0x2f
        /*00aa*/ 	.short	(.L_29 - .L_28)
	.align		4
.L_28:
        /*00ac*/ 	.word	index@(tvmgen_default_fused_nn_conv2d_add_add_nn_relu_2_kernel)
        /*00b0*/ 	.word	0x00000038


	//----- nvinfo : EIATTR_FRAME_SIZE
	.align		4
.L_29:
        /*00b4*/ 	.byte	0x04, 0x11
        /*00b6*/ 	.short	(.L_31 - .L_30)
	.align		4
.L_30:
        /*00b8*/ 	.word	index@(tvmgen_default_fused_nn_conv2d_add_add_nn_relu_2_kernel)
        /*00bc*/ 	.word	0x00000000


	//----- nvinfo : EIATTR_REGCOUNT
	.align		4
.L_31:
        /*00c0*/ 	.byte	0x04, 0x2f
        /*00c2*/ 	.short	(.L_33 - .L_32)
	.align		4
.L_32:
        /*00c4*/ 	.word	index@(tvmgen_default_fused_nn_conv2d_add_add_nn_relu_kernel)
        /*00c8*/ 	.word	0x0000003e


	//----- nvinfo : EIATTR_FRAME_SIZE
	.align		4
.L_33:
        /*00cc*/ 	.byte	0x04, 0x11
        /*00ce*/ 	.short	(.L_35 - .L_34)
	.align		4
.L_34:
        /*00d0*/ 	.word	index@(tvmgen_default_fused_nn_conv2d_add_add_nn_relu_kernel)
        /*00d4*/ 	.word	0x00000000


	//----- nvinfo : EIATTR_REGCOUNT
	.align		4
.L_35:
        /*00d8*/ 	.byte	0x04, 0x2f
        /*00da*/ 	.short	(.L_37 - .L_36)
	.align		4
.L_36:
        /*00dc*/ 	.word	index@(tvmgen_default_fused_nn_contrib_conv2d_winograd_without_weight_transform_add_nn_relu_kernel_2)
        /*00e0*/ 	.word	0x00000028


	//----- nvinfo : EIATTR_FRAME_SIZE
	.align		4
.L_37:
        /*00e4*/ 	.byte	0x04, 0x11
        /*00e6*/ 	.short	(.L_39 - .L_38)
	.align		4
.L_38:
        /*00e8*/ 	.word	index@(tvmgen_default_fused_nn_contrib_conv2d_winograd_without_weight_transform_add_nn_relu_kernel_2)
        /*00ec*/ 	.word	0x00000000


	//----- nvinfo : EIATTR_REGCOUNT
	.align		4
.L_39:
        /*00f0*/ 	.byte	0x04, 0x2f
        /*00f2*/ 	.short	(.L_41 - .L_40)
	.align		4
.L_40:
        /*00f4*/ 	.word	index@(tvmgen_default_fused_nn_contrib_conv2d_winograd_without_weight_transform_add_nn_relu_3_kernel)
        /*00f8*/ 	.word	0x0000001c


	//----- nvinfo : EIATTR_FRAME_SIZE
	.align		4
.L_41:
        /*00fc*/ 	.byte	0x04, 0x11
        /*00fe*/ 	.short	(.L_43 - .L_42)
	.align		4
.L_42:
        /*0100*/ 	.word	index@(tvmgen_default_fused_nn_contrib_conv2d_winograd_without_weight_transform_add_nn_relu_3_kernel)
        /*0104*/ 	.word	0x00000000


	//----- nvinfo : EIATTR_REGCOUNT
	.align		4
.L_43:
        /*0108*/ 	.byte	0x04, 0x2f
        /*010a*/ 	.short	(.L_45 - .L_44)
	.align		4
.L_44:
        /*010c*/ 	.word	index@(tvmgen_default_fused_nn_conv2d_add_nn_relu_7_kernel)
        /*0110*/ 	.word	0x00000080


	//----- nvinfo : EIATTR_FRAME_SIZE
	.align		4
.L_45:
        /*0114*/ 	.byte	0x04, 0x11
        /*0116*/ 	.short	(.L_47 - .L_46)
	.align		4
.L_46:
        /*0118*/ 	.word	index@(tvmgen_default_fused_nn_conv2d_add_nn_relu_7_kernel)
        /*011c*/ 	.word	0x00000000


	//----- nvinfo : EIATTR_REGCOUNT
	.align		4
.L_47:
        /*0120*/ 	.byte	0x04, 0x2f
        /*0122*/ 	.short	(.L_49 - .L_48)
	.align		4
.L_48:
        /*0124*/ 	.word	index@(tvmgen_default_fused_nn_max_pool2d_kernel)
        /*0128*/ 	.word	0x00000014


	//----- nvinfo : EIATTR_FRAME_SIZE
	.align		4
.L_49:
        /*012c*/ 	.byte	0x04, 0x11
        /*012e*/ 	.short	(.L_51 - .L_50)
	.align		4
.L_50:
        /*0130*/ 	.word	index@(tvmgen_default_fused_nn_max_pool2d_kernel)
        /*0134*/ 	.word	0x00000000


	//----- nvinfo : EIATTR_REGCOUNT
	.align		4
.L_51:
        /*0138*/ 	.byte	0x04, 0x2f
        /*013a*/ 	.short	(.L_53 - .L_52)
	.align		4
.L_52:
        /*013c*/ 	.word	index@(tvmgen_default_fused_nn_contrib_conv2d_winograd_without_weight_transform_add_nn_relu_1_kernel)
        /*0140*/ 	.word	0x00000024


	//----- nvinfo : EIATTR_FRAME_SIZE
	.align		4
.L_53:
        /*0144*/ 	.byte	0x04, 0x11
        /*0146*/ 	.short	(.L_55 - .L_54)
	.align		4
.L_54:
        /*0148*/ 	.word	index@(tvmgen_default_fused_nn_contrib_conv2d_winograd_without_weight_transform_add_nn_relu_1_kernel)
        /*014c*/ 	.word	0x00000000


	//----- nvinfo : EIATTR_REGCOUNT
	.align		4
.L_55:
        /*0150*/ 	.byte	0x04, 0x2f
        /*0152*/ 	.short	(.L_57 - .L_56)
	.align		4
.L_56:
        /*0154*/ 	.word	index@(tvmgen_default_fused_nn_conv2d_add_nn_relu_6_kernel)
        /*0158*/ 	.word	0x00000040


	//----- nvinfo : EIATTR_FRAME_SIZE
	.align		4
.L_57:
        /*015c*/ 	.byte	0x04, 0x11
        /*015e*/ 	.short	(.L_59 - .L_58)
	.align		4
.L_58:
        /*0160*/ 	.word	index@(tvmgen_default_fused_nn_conv2d_add_nn_relu_6_kernel)
        /*0164*/ 	.word	0x00000000


	//----- nvinfo : EIATTR_REGCOUNT
	.align		4
.L_59:
        /*0168*/ 	.byte	0x04, 0x2f
        /*016a*/ 	.short	(.L_61 - .L_60)
	.align		4
.L_60:
        /*016c*/ 	.word	index@(tvmgen_default_fused_nn_contrib_conv2d_winograd_without_weight_transform_add_nn_relu_1_kernel_1)
        /*0170*/ 	.word	0x00000033


	//----- nvinfo : EIATTR_FRAME_SIZE
	.align		4
.L_61:
        /*0174*/ 	.byte	0x04, 0x11
        /*0176*/ 	.short	(.L_63 - .L_62)
	.align		4
.L_62:
        /*0178*/ 	.word	index@(tvmgen_default_fused_nn_contrib_conv2d_winograd_without_weight_transform_add_nn_relu_1_kernel_1)
        /*017c*/ 	.word	0x00000000


	//----- nvinfo : EIATTR_REGCOUNT
	.align		4
.L_63:
        /*0180*/ 	.byte	0x04, 0x2f
        /*0182*/ 	.short	(.L_65 - .L_64)
	.align		4
.L_64:
        /*0184*/ 	.word	index@(tvmgen_default_fused_nn_contrib_conv2d_winograd_without_weight_transform_add_nn_relu_1_kernel_2)
        /*0188*/ 	.word	0x0000001e


	//----- nvinfo : EIATTR_FRAME_SIZE
	.align		4
.L_65:
        /*018c*/ 	.byte	0x04, 0x11
        /*018e*/ 	.short	(.L_67 - .L_66)
	.align		4
.L_66:
        /*0190*/ 	.word	index@(tvmgen_default_fused_nn_contrib_conv2d_winograd_without_weight_transform_add_nn_relu_1_kernel_2)
        /*0194*/ 	.word	0x00000000


	//----- nvinfo : EIATTR_REGCOUNT
	.align		4
.L_67:
        /*0198*/ 	.byte	0x04, 0x2f
        /*019a*/ 	.short	(.L_69 - .L_68)
	.align		4
.L_68:
        /*019c*/ 	.word	index@(tvmgen_default_fused_nn_conv2d_add_kernel)
        /*01a0*/ 	.word	0x0000003c


	//----- nvinfo : EIATTR_FRAME_SIZE
	.align		4
.L_69:
        /*01a4*/ 	.byte	0x04, 0x11
        /*01a6*/ 	.short	(.L_71 - .L_70)
	.align		4
.L_70:
        /*01a8*/ 	.word	index@(tvmgen_default_fused_nn_conv2d_add_kernel)
        /*01ac*/ 	.word	0x00000000


	//----- nvinfo : EIATTR_REGCOUNT
	.align		4
.L_71:
        /*01b0*/ 	.byte	0x04, 0x2f
        /*01b2*/ 	.short	(.L_73 - .L_72)
	.align		4
.L_72:
        /*01b4*/ 	.word	index@(tvmgen_default_fused_nn_contrib_conv2d_winograd_without_weight_transform_add_nn_relu_2_kernel_1)
        /*01b8*/ 	.word	0x00000040


	//----- nvinfo : EIATTR_FRAME_SIZE
	.align		4
.L_73:
        /*01bc*/ 	.byte	0x04, 0x11
        /*01be*/ 	.short	(.L_75 - .L_74)
	.align		4
.L_74:
        /*01c0*/ 	.word	index@(tvmgen_default_fused_nn_contrib_conv2d_winograd_without_weight_transform_add_nn_relu_2_kernel_1)
        /*01c4*/ 	.word	0x00000000


	//----- nvinfo : EIATTR_REGCOUNT
	.align		4
.L_75:
        /*01c8*/ 	.byte	0x04, 0x2f
        /*01ca*/ 	.short	(.L_77 - .L_76)
	.align		4
.L_76:
        /*01cc*/ 	.word	index@(tvmgen_default_fused_nn_conv2d_add_nn_relu_5_kernel)
        /*01d0*/ 	.word	0x00000028


	//----- nvinfo : EIATTR_FRAME_SIZE
	.align		4
.L_77:
        /*01d4*/ 	.byte	0x04, 0x11
        /*01d6*/ 	.short	(.L_79 - .L_78)
	.align		4
.L_78:
        /*01d8*/ 	.word	index@(tvmgen_default_fused_nn_conv2d_add_nn_relu_5_kernel)
        /*01dc*/ 	.word	0x00000000


	//----- nvinfo : EIATTR_REGCOUNT
	.align		4
.L_79:
        /*01e0*/ 	.byte	0x04, 0x2f
        /*01e2*/ 	.short	(.L_81 - .L_80)
	.align		4
.L_80:
        /*01e4*/ 	.word	index@(tvmgen_default_fused_nn_contrib_conv2d_winograd_without_weight_transform_add_nn_relu_2_kernel_2)
        /*01e8*/ 	.word	0x0000001d


	//----- nvinfo : EIATTR_FRAME_SIZE
	.align		4
.L_81:
        /*01ec*/ 	.byte	0x04, 0x11
        /*01ee*/ 	.short	(.L_83 - .L_82)
	.align		4
.L_82:
        /*01f0*/ 	.word	index@(tvmgen_default_fused_nn_contrib_conv2d_winograd_without_weight_transform_add_nn_relu_2_kernel_2)
        /*01f4*/ 	.word	0x00000000


	//----- nvinfo : EIATTR_REGCOUNT
	.align		4
.L_83:
        /*01f8*/ 	.byte	0x04, 0x2f
        /*01fa*/ 	.short	(.L_85 - .L_84)
	.align		4
.L_84:
        /*01fc*/ 	.word	index@(tvmgen_default_fused_nn_conv2d_add_nn_relu_4_kernel)
        /*0200*/ 	.word	0x00000038


	//----- nvinfo : EIATTR_FRAME_SIZE
	.align		4
.L_85:
        /*0204*/ 	.byte	0x04, 0x11
        /*0206*/ 	.short	(.L_87 - .L_86)
	.align		4
.L_86:
        /*0208*/ 	.word	index@(tvmgen_default_fused_nn_conv2d_add_nn_relu_4_kernel)
        /*020c*/ 	.word	0x00000000


	//----- nvinfo : EIATTR_REGCOUNT
	.align		4
.L_87:
        /*0210*/ 	.byte	0x04, 0x2f
        /*0212*/ 	.short	(.L_89 - .L_88)
	.align		4
.L_88:
        /*0214*/ 	.word	index@(tvmgen_default_fused_nn_conv2d_add_nn_relu_3_kernel)
        /*0218*/ 	.word	0x00000038


	//----- nvinfo : EIATTR_FRAME_SIZE
	.align		4
.L_89:
        /*021c*/ 	.byte	0x04, 0x11
        /*021e*/ 	.short	(.L_91 - .L_90)
	.align		4
.L_90:
        /*0220*/ 	.word	index@(tvmgen_default_fused_nn_conv2d_add_nn_relu_3_kernel)
        /*0224*/ 	.word	0x00000000


	//----- nvinfo : EIATTR_REGCOUNT
	.align		4
.L_91:
        /*0228*/ 	.byte	0x04, 0x2f
        /*022a*/ 	.short	(.L_93 - .L_92)
	.align		4
.L_92:
        /*022c*/ 	.word	index@(tvmgen_default_fused_nn_conv2d_add_nn_relu_kernel)
        /*0230*/ 	.word	0x0000005d


	//----- nvinfo : EIATTR_FRAME_SIZE
	.align		4
.L_93:
        /*0234*/ 	.byte	0x04, 0x11
        /*0236*/ 	.short	(.L_95 - .L_94)
	.align		4
.L_94:
        /*0238*/ 	.word	index@(tvmgen_default_fused_nn_conv2d_add_nn_relu_kernel)
        /*023c*/ 	.word	0x00000000


	//----- nvinfo : EIATTR_REGCOUNT
	.align		4
.L_95:
        /*0240*/ 	.byte	0x04, 0x2f
        /*0242*/ 	.short	(.L_97 - .L_96)
	.align		4
.L_96:
        /*0244*/ 	.word	index@(tvmgen_default_fused_nn_conv2d_add_3_kernel)
        /*0248*/ 	.word	0x00000028


	//----- nvinfo : EIATTR_FRAME_SIZE
	.align		4
.L_97:
        /*024c*/ 	.byte	0x04, 0x11
        /*024e*/ 	.short	(.L_99 - .L_98)
	.align		4
.L_98:
        /*0250*/ 	.word	index@(tvmgen_default_fused_nn_conv2d_add_3_kernel)
        /*0254*/ 	.word	0x00000000


	//----- nvinfo : EIATTR_REGCOUNT
	.align		4
.L_99:
        /*0258*/ 	.byte	0x04, 0x2f
        /*025a*/ 	.short	(.L_101 - .L_100)
	.align		4
.L_100:
        /*025c*/ 	.word	index@(tvmgen_default_fused_nn_contrib_conv2d_winograd_without_weight_transform_add_nn_relu_3_kernel_1)
        /*0260*/ 	.word	0x00000028


	//----- nvinfo : EIATTR_FRAME_SIZE
	.align		4
.L_101:
        /*0264*/ 	.byte	0x04, 0x11
        /*0266*/ 	.short	(.L_103 - .L_102)
	.align		4
.L_102:
        /*0268*/ 	.word	index@(tvmgen_default_fused_nn_contrib_conv2d_winograd_without_weight_transform_add_nn_relu_3_kernel_1)
        /*026c*/ 	.word	0x00000000


	//----- nvinfo : EIATTR_REGCOUNT
	.align		4
.L_103:
        /*0270*/ 	.byte	0x04, 0x2f
        /*0272*/ 	.short	(.L_105 - .L_104)
	.align		4
.L_104:
        /*0274*/ 	.word	index@(tvmgen_default_fused_nn_global_avg_pool2d_kernel_1)
        /*0278*/ 	.word	0x0000000a


	//----- nvinfo : EIATTR_FRAME_SIZE
	.align		4
.L_105:
        /*027c*/ 	.byte	0x04, 0x11
        /*027e*/ 	.short	(.L_107 - .L_106)
	.align		4
.L_106:
        /*0280*/ 	.word	index@(tvmgen_default_fused_nn_global_avg_pool2d_kernel_1)
        /*0284*/ 	.word	0x00000000


	//----- nvinfo : EIATTR_REGCOUNT
	.align		4
.L_107:
        /*0288*/ 	.byte	0x04, 0x2f
        /*028a*/ 	.short	(.L_109 - .L_108)
	.align		4
.L_108:
        /*028c*/ 	.word	index@(tvmgen_default_fused_nn_conv2d_add_add_nn_relu_3_kernel)
        /*0290*/ 	.word	0x00000028


	//----- nvinfo : EIATTR_FRAME_SIZE
	.align		4
.L_109:
        /*0294*/ 	.byte	0x04, 0x11
        /*0296*/ 	.short	(.L_111 - .L_110)
	.align		4
.L_110:
        /*0298*/ 	.word	index@(tvmgen_default_fused_nn_conv2d_add_add_nn_relu_3_kernel)
        /*029c*/ 	.word	0x00000000


	//----- nvinfo : EIATTR_REGCOUNT
	.align		4
.L_111:
        /*02a0*/ 	.byte	0x04, 0x2f
        /*02a2*/ 	.short	(.L_113 - .L_112)
	.align		4
.L_112:
        /*02a4*/ 	.word	index@(tvmgen_default_fused_nn_contrib_conv2d_winograd_without_weight_transform_add_nn_relu_kernel_1)
        /*02a8*/ 	.word	0x00000038


	//----- nvinfo : EIATTR_FRAME_SIZE
	.align		4
.L_113:
        /*02ac*/ 	.byte	0x04, 0x11
        /*02ae*/ 	.short	(.L_115 - .L_114)
	.align		4
.L_114:
        /*02b0*/ 	.word	index@(tvmgen_default_fused_nn_contrib_conv2d_winograd_without_weight_transform_add_nn_relu_kernel_1)
        /*02b4*/ 	.word	0x00000000


	//----- nvinfo : EIATTR_REGCOUNT
	.align		4
.L_115:
        /*02b8*/ 	.byte	0x04, 0x2f
        /*02ba*/ 	.short	(.L_117 - .L_116)
	.align		4
.L_116:
        /*02bc*/ 	.word	index@(tvmgen_default_fused_nn_contrib_conv2d_winograd_without_weight_transform_add_nn_relu_2_kernel)
        /*02c0*/ 	.word	0x00000026


	//----- nvinfo : EIATTR_FRAME_SIZE
	.align		4
.L_117:
        /*02c4*/ 	.byte	0x04, 0x11
        /*02c6*/ 	.short	(.L_119 - .L_118)
	.align		4
.L_118:
        /*02c8*/ 	.word	index@(tvmgen_default_fused_nn_contrib_conv2d_winograd_without_weight_transform_add_nn_relu_2_kernel)
        /*02cc*/ 	.word	0x00000000


	//----- nvinfo : EIATTR_REGCOUNT
	.align		4
.L_119:
        /*02d0*/ 	.byte	0x04, 0x2f
        /*02d2*/ 	.short	(.L_121 - .L_120)
	.align		4
.L_120:
        /*02d4*/ 	.word	index@(tvmgen_default_fused_nn_conv2d_add_2_kernel)
        /*02d8*/ 	.word	0x00000038


	//----- nvinfo : EIATTR_FRAME_SIZE
	.align		4
.L_121:
        /*02dc*/ 	.byte	0x04, 0x11
        /*02de*/ 	.short	(.L_123 - .L_122)
	.align		4
.L_122:
        /*02e0*/ 	.word	index@(tvmgen_default_fused_nn_conv2d_add_2_kernel)
        /*02e4*/ 	.word	0x00000000


	//----- nvinfo : EIATTR_REGCOUNT
	.align		4
.L_123:
        /*02e8*/ 	.byte	0x04, 0x2f
        /*02ea*/ 	.short	(.L_125 - .L_124)
	.align		4
.L_124:
        /*02ec*/ 	.word	index@(tvmgen_default_fused_nn_conv2d_add_nn_relu_10_kernel)
        /*02f0*/ 	.word	0x00000038


	//----- nvinfo : EIATTR_FRAME_SIZE
	.align		4
.L_125:
        /*02f4*/ 	.byte	0x04, 0x11
        /*02f6*/ 	.short	(.L_127 - .L_126)
	.align		4
.L_126:
        /*02f8*/ 	.word	index@(tvmgen_default_fused_nn_conv2d_add_nn_relu_10_kernel)
        /*02fc*/ 	.word	0x00000000


	//----- nvinfo : EIATTR_REGCOUNT
	.align		4
.L_127:
        /*0300*/ 	.byte	0x04, 0x2f
        /*0302*/ 	.short	(.L_129 - .L_128)
	.align		4
.L_128:
        /*0304*/ 	.word	index@(tvmgen_default_fused_nn_conv2d_add_nn_relu_1_kernel)
        /*0308*/ 	.word	0x00000042


	//----- nvinfo : EIATTR_FRAME_SIZE
	.align		4
.L_129:
        /*030c*/ 	.byte	0x04, 0x11
        /*030e*/ 	.short	(.L_131 - .L_130)
	.align		4
.L_130:
        /*0310*/ 	.word	index@(tvmgen_default_fused_nn_conv2d_add_nn_relu_1_kernel)
        /*0314*/ 	.word	0x00000000


	//----- nvinfo : EIATTR_REGCOUNT
	.align		4
.L_131:
        /*0318*/ 	.byte	0x04, 0x2f
        /*031a*/ 	.short	(.L_133 - .L_132)
	.align		4
.L_132:
        /*031c*/ 	.word	index@(tvmgen_default_fused_nn_conv2d_add_1_kernel)
        /*0320*/ 	.word	0x00000047


	//----- nvinfo : EIATTR_FRAME_SIZE
	.align		4
.L_133:
        /*0324*/ 	.byte	0x04, 0x11
        /*0326*/ 	.short	(.L_135 - .L_134)
	.align		4
.L_134:
        /*0328*/ 	.word	index@(tvmgen_default_fused_nn_conv2d_add_1_kernel)
        /*032c*/ 	.word	0x00000000


	//----- nvinfo : EIATTR_REGCOUNT
	.align		4
.L_135:
        /*0330*/ 	.byte	0x04, 0x2f
        /*0332*/ 	.short	(.L_137 - .L_136)
	.align		4
.L_136:
        /*0334*/ 	.word	index@(tvmgen_default_fused_nn_contrib_conv2d_winograd_without_weight_transform_add_nn_relu_3_kernel_2)
        /*0338*/ 	.word	0x0000001d


	//----- nvinfo : EIATTR_FRAME_SIZE
	.align		4
.L_137:
        /*033c*/ 	.byte	0x04, 0x11
        /*033e*/ 	.short	(.L_139 - .L_138)
	.align		4
.L_138:
        /*0340*/ 	.word	index@(tvmgen_default_fused_nn_contrib_conv2d_winograd_without_weight_transform_add_nn_relu_3_kernel_2)
        /*0344*/ 	.word	0x00000000


	//----- nvinfo : EIATTR_REGCOUNT
	.align		4
.L_139:
        /*0348*/ 	.byte	0x04, 0x2f
        /*034a*/ 	.short	(.L_141 - .L_140)
	.align		4
.L_140:
        /*034c*/ 	.word	index@(tvmgen_default_fused_nn_conv2d_add_nn_relu_8_kernel)
        /*0350*/ 	.word	0x00000028


	//----- nvinfo : EIATTR_FRAME_SIZE
	.align		4
.L_141:
        /*0354*/ 	.byte	0x04, 0x11
        /*0356*/ 	.short	(.L_143 - .L_142)
	.align		4
.L_142:
        /*0358*/ 	.word	index@(tvmgen_default_fused_nn_conv2d_add_nn_relu_8_kernel)
        /*035c*/ 	.word	0x00000000


	//----- nvinfo : EIATTR_REGCOUNT
	.align		4
.L_143:
        /*0360*/ 	.byte	0x04, 0x2f
        /*0362*/ 	.short	(.L_145 - .L_144)
	.align		4
.L_144:
        /*0364*/ 	.word	index@(tvmgen_default_fused_nn_conv2d_add_add_nn_relu_1_kernel)
        /*0368*/ 	.word	0x00000041


	//----- nvinfo : EIATTR_FRAME_SIZE
	.align		4
.L_145:
        /*036c*/ 	.byte	0x04, 0x11
        /*036e*/ 	.short	(.L_147 - .L_146)
	.align		4
.L_146:
        /*0370*/ 	.word	index@(tvmgen_default_fused_nn_conv2d_add_add_nn_relu_1_kernel)
        /*0374*/ 	.word	0x00000000


	//----- nvinfo : EIATTR_MIN_STACK_SIZE
	.align		4
.L_147:
        /*0378*/ 	.byte	0x04, 0x12
        /*037a*/ 	.short	(.L_149 - .L_148)
	.align		4
.L_148:
        /*037c*/ 	.word	index@(tvmgen_default_fused_nn_conv2d_add_add_nn_relu_1_kernel)
        /*0380*/ 	.word	0x00000000


	//----- nvinfo : EIATTR_MIN_STACK_SIZE
	.align		4
.L_149:
        /*0384*/ 	.byte	0x04, 0x12
        /*0386*/ 	.short	(.L_151 - .L_150)
	.align		4
.L_150:
        /*0388*/ 	.word	index@(tvmgen_default_fused_nn_conv2d_add_nn_relu_8_kernel)
        /*038c*/ 	.word	0x00000000


	//----- nvinfo : EIATTR_MIN_STACK_SIZE
	.align		4
.L_151:
        /*0390*/ 	.byte	0x04, 0x12
        /*0392*/ 	.short	(.L_153 - .L_152)
	.align		4
.L_152:
        /*0394*/ 	.word	index@(tvmgen_default_fused_nn_contrib_conv2d_winograd_without_weight_transform_add_nn_relu_3_kernel_2)
        /*0398*/ 	.word	0x00000000


	//----- nvinfo : EIATTR_MIN_STACK_SIZE
	.align		4
.L_153:
        /*039c*/ 	.byte	0x04, 0x12
        /*039e*/ 	.short	(.L_155 - .L_154)
	.align		4
.L_154:
        /*03a0*/ 	.word	index@(tvmgen_default_fused_nn_conv2d_add_1_kernel)
        /*03a4*/ 	.word	0x00000000


	//----- nvinfo : EIATTR_MIN_STACK_SIZE
	.align		4
.L_155:
        /*03a8*/ 	.byte	0x04, 0x12
        /*03aa*/ 	.short	(.L_157 - .L_156)
	.align		4
.L_156:
        /*03ac*/ 	.word	index@(tvmgen_default_fused_nn_conv2d_add_nn_relu_1_kernel)
        /*03b0*/ 	.word	0x00000000


	//----- nvinfo : EIATTR_MIN_STACK_SIZE
	.align		4
.L_157:
        /*03b4*/ 	.byte	0x04, 0x12
        /*03b6*/ 	.short	(.L_159 - .L_158)
	.align		4
.L_158:
        /*03b8*/ 	.word	index@(tvmgen_default_fused_nn_conv2d_add_nn_relu_10_kernel)
        /*03bc*/ 	.word	0x00000000


	//----- nvinfo : EIATTR_MIN_STACK_SIZE
	.align		4
.L_159:
        /*03c0*/ 	.byte	0x04, 0x12
        /*03c2*/ 	.short	(.L_161 - .L_160)
	.align		4
.L_160:
        /*03c4*/ 	.word	index@(tvmgen_default_fused_nn_conv2d_add_2_kernel)
        /*03c8*/ 	.word	0x00000000


	//----- nvinfo : EIATTR_MIN_STACK_SIZE
	.align		4
.L_161:
        /*03cc*/ 	.byte	0x04, 0x12
        /*03ce*/ 	.short	(.L_163 - .L_162)
	.align		4
.L_162:
        /*03d0*/ 	.word	index@(tvmgen_default_fused_nn_contrib_conv2d_winograd_without_weight_transform_add_nn_relu_2_kernel)
        /*03d4*/ 	.word	0x00000000


	//----- nvinfo : EIATTR_MIN_STACK_SIZE
	.align		4
.L_163:
        /*03d8*/ 	.byte	0x04, 0x12
        /*03da*/ 	.short	(.L_165 - .L_164)
	.align		4
.L_164:
        /*03dc*/ 	.word	index@(tvmgen_default_fused_nn_contrib_conv2d_winograd_without_weight_transform_add_nn_relu_kernel_1)
        /*03e0*/ 	.word	0x00000000


	//----- nvinfo : EIATTR_MIN_STACK_SIZE
	.align		4
.L_165:
        /*03e4*/ 	.byte	0x04, 0x12
        /*03e6*/ 	.short	(.L_167 - .L_166)
	.align		4
.L_166:
        /*03e8*/ 	.word	index@(tvmgen_default_fused_nn_conv2d_add_add_nn_relu_3_kernel)
        /*03ec*/ 	.word	0x00000000


	//----- nvinfo : EIATTR_MIN_STACK_SIZE
	.align		4
.L_167:
        /*03f0*/ 	.byte	0x04, 0x12
        /*03f2*/ 	.short	(.L_169 - .L_168)
	.align		4
.L_168:
        /*03f4*/ 	.word	index@(tvmgen_default_fused_nn_global_avg_pool2d_kernel_1)
        /*03f8*/ 	.word	0x00000000


	//----- nvinfo : EIATTR_MIN_STACK_SIZE
	.align		4
.L_169:
        /*03fc*/ 	.byte	0x04, 0x12
        /*03fe*/ 	.short	(.L_171 - .L_170)
	.align		4
.L_170:
        /*0400*/ 	.word	index@(tvmgen_default_fused_nn_contrib_conv2d_winograd_without_weight_transform_add_nn_relu_3_kernel_1)
        /*0404*/ 	.word	0x00000000


	//----- nvinfo : EIATTR_MIN_STACK_SIZE
	.align		4
.L_171:
        /*0408*/ 	.byte	0x04, 0x12
        /*040a*/ 	.short	(.L_173 - .L_172)
	.align		4
.L_172:
        /*040c*/ 	.word	index@(tvmgen_default_fused_nn_conv2d_add_3_kernel)
        /*0410*/ 	.word	0x00000000


	//----- nvinfo : EIATTR_MIN_STACK_SIZE
	.align		4
.L_173:
        /*0414*/ 	.byte	0x04, 0x12
        /*0416*/ 	.short	(.L_175 - .L_174)
	.align		4
.L_174:
        /*0418*/ 	.word	index@(tvmgen_default_fused_nn_conv2d_add_nn_relu_kernel)
        /*041c*/ 	.word	0x00000000


	//----- nvinfo : EIATTR_MIN_STACK_SIZE
	.align		4
.L_175:
        /*0420*/ 	.byte	0x04, 0x12
        /*0422*/ 	.short	(.L_177 - .L_176)
	.align		4
.L_176:
        /*0424*/ 	.word	index@(tvmgen_default_fused_nn_conv2d_add_nn_relu_3_kernel)
        /*0428*/ 	.word	0x00000000


	//----- nvinfo : EIATTR_MIN_STACK_SIZE
	.align		4
.L_177:
        /*042c*/ 	.byte	0x04, 0x12
        /*042e*/ 	.short	(.L_179 - .L_178)
	.align		4
.L_178:
        /*0430*/ 	.word	index@(tvmgen_default_fused_nn_conv2d_add_nn_relu_4_kernel)
        /*0434*/ 	.word	0x00000000


	//----- nvinfo : EIATTR_MIN_STACK_SIZE
	.align		4
.L_179:
        /*0438*/ 	.byte	0x04, 0x12
        /*043a*/ 	.short	(.L_181 - .L_180)
	.align		4
.L_180:
        /*043c*/ 	.word	index@(tvmgen_default_fused_nn_contrib_conv2d_winograd_without_weight_transform_add_nn_relu_2_kernel_2)
        /*0440*/ 	.word	0x00000000


	//----- nvinfo : EIATTR_MIN_STACK_SIZE
	.align		4
.L_181:
        /*0444*/ 	.byte	0x04, 0x12
        /*0446*/ 	.short	(.L_183 - .L_182)
	.align		4
.L_182:
        /*0448*/ 	.word	index@(tvmgen_default_fused_nn_conv2d_add_nn_relu_5_kernel)
        /*044c*/ 	.word	0x00000000


	//----- nvinfo : EIATTR_MIN_STACK_SIZE
	.align		4
.L_183:
        /*0450*/ 	.byte	0x04, 0x12
        /*0452*/ 	.short	(.L_185 - .L_184)
	.align		4
.L_184:
        /*0454*/ 	.word	index@(tvmgen_default_fused_nn_contrib_conv2d_winograd_without_weight_transform_add_nn_relu_2_kernel_1)
        /*0458*/ 	.word	0x00000000


	//----- nvinfo : EIATTR_MIN_STACK_SIZE
	.align		4
.L_185:
        /*045c*/ 	.byte	0x04, 0x12
        /*045e*/ 	.short	(.L_187 - .L_186)
	.align		4
.L_186:
        /*0460*/ 	.word	index@(tvmgen_default_fused_nn_conv2d_add_kernel)
        /*0464*/ 	.word	0x00000000


	//----- nvinfo : EIATTR_MIN_STACK_SIZE
	.align		4
.L_187:
        /*0468*/ 	.byte	0x04, 0x12
        /*046a*/ 	.short	(.L_189 - .L_188)
	.align		4
.L_188:
        /*046c*/ 	.word	index@(tvmgen_default_fused_nn_contrib_conv2d_winograd_without_weight_transform_add_nn_relu_1_kernel_2)
        /*0470*/ 	.word	0x00000000


	//----- nvinfo : EIATTR_MIN_STACK_SIZE
	.align		4
.L_189:
        /*0474*/ 	.byte	0x04, 0x12
        /*0476*/ 	.short	(.L_191 - .L_190)
	.align		4
.L_190:
        /*0478*/ 	.word	index@(tvmgen_default_fused_nn_contrib_conv2d_winograd_without_weight_transform_add_nn_relu_1_kernel_1)
        /*047c*/ 	.word	0x00000000


	//----- nvinfo : EIATTR_MIN_STACK_SIZE
	.align		4
.L_191:
        /*0480*/ 	.byte	0x04, 0x12
        /*0482*/ 	.short	(.L_193 - .L_192)
	.align		4
.L_192:
        /*0484*/ 	.word	index@(tvmgen_default_fused_nn_conv2d_add_nn_relu_6_kernel)
        /*0488*/ 	.word	0x00000000


	//----- nvinfo : EIATTR_MIN_STACK_SIZE
	.align		4
.L_193:
        /*048c*/ 	.byte	0x04, 0x12
        /*048e*/ 	.short	(.L_195 - .L_194)
	.align		4
.L_194:
        /*0490*/ 	.word	index@(tvmgen_default_fused_nn_contrib_conv2d_winograd_without_weight_transform_add_nn_relu_1_kernel)
        /*0494*/ 	.word	0x00000000


	//----- nvinfo : EIATTR_MIN_STACK_SIZE
	.align		4
.L_195:
        /*0498*/ 	.byte	0x04, 0x12
        /*049a*/ 	.short	(.L_197 - .L_196)
	.align		4
.L_196:
        /*049c*/ 	.word	index@(tvmgen_default_fused_nn_max_pool2d_kernel)
        /*04a0*/ 	.word	0x00000000


	//----- nvinfo : EIATTR_MIN_STACK_SIZE
	.align		4
.L_197:
        /*04a4*/ 	.byte	0x04, 0x12
        /*04a6*/ 	.short	(.L_199 - .L_198)
	.align		4
.L_198:
        /*04a8*/ 	.word	index@(tvmgen_default_fused_nn_conv2d_add_nn_relu_7_kernel)
        /*04ac*/ 	.word	0x00000000


	//----- nvinfo : EIATTR_MIN_STACK_SIZE
	.align		4
.L_199:
        /*04b0*/ 	.byte	0x04, 0x12
        /*04b2*/ 	.short	(.L_201 - .L_200)
	.align		4
.L_200:
        /*04b4*/ 	.word	index@(tvmgen_default_fused_nn_contrib_conv2d_winograd_without_weight_transform_add_nn_relu_3_kernel)
        /*04b8*/ 	.word	0x00000000


	//----- nvinfo : EIATTR_MIN_STACK_SIZE
	.align		4
.L_201:
        /*04bc*/ 	.byte	0x04, 0x12
        /*04be*/ 	.short	(.L_203 - .L_202)
	.align		4
.L_202:
        /*04c0*/ 	.word	index@(tvmgen_default_fused_nn_contrib_conv2d_winograd_without_weight_transform_add_nn_relu_kernel_2)
        /*04c4*/ 	.word	0x00000000


	//----- nvinfo : EIATTR_MIN_STACK_SIZE
	.align		4
.L_203:
        /*04c8*/ 	.byte	0x04, 0x12
        /*04ca*/ 	.short	(.L_205 - .L_204)
	.align		4
.L_204:
        /*04cc*/ 	.word	index@(tvmgen_default_fused_nn_conv2d_add_add_nn_relu_kernel)
        /*04d0*/ 	.word	0x00000000


	//----- nvinfo : EIATTR_MIN_STACK_SIZE
	.align		4
.L_205:
        /*04d4*/ 	.byte	0x04, 0x12
        /*04d6*/ 	.short	(.L_207 - .L_206)
	.align		4
.L_206:
        /*04d8*/ 	.word	index@(tvmgen_default_fused_nn_conv2d_add_add_nn_relu_2_kernel)
        /*04dc*/ 	.word	0x00000000


	//----- nvinfo : EIATTR_MIN_STACK_SIZE
	.align		4
.L_207:
        /*04e0*/ 	.byte	0x04, 0x12
        /*04e2*/ 	.short	(.L_209 - .L_208)
	.align		4
.L_208:
        /*04e4*/ 	.word	index@(tvmgen_default_fused_nn_batch_flatten_kernel)
        /*04e8*/ 	.word	0x00000000


	//----- nvinfo : EIATTR_MIN_STACK_SIZE
	.align		4
.L_209:
        /*04ec*/ 	.byte	0x04, 0x12
        /*04ee*/ 	.short	(.L_211 - .L_210)
	.align		4
.L_210:
        /*04f0*/ 	.word	index@(tvmgen_default_fused_nn_global_avg_pool2d_kernel)
        /*04f4*/ 	.word	0x00000000


	//----- nvinfo : EIATTR_MIN_STACK_SIZE
	.align		4
.L_211:
        /*04f8*/ 	.byte	0x04, 0x12
        /*04fa*/ 	.short	(.L_213 - .L_212)
	.align		4
.L_212:
        /*04fc*/ 	.word	index@(tvmgen_default_fused_nn_conv2d_add_nn_relu_11_kernel)
        /*0500*/ 	.word	0x00000000


	//----- nvinfo : EIATTR_MIN_STACK_SIZE
	.align		4
.L_213:
        /*0504*/ 	.byte	0x04, 0x12
        /*0506*/ 	.short	(.L_215 - .L_214)
	.align		4
.L_214:
        /*0508*/ 	.word	index@(tvmgen_default_fused_nn_dense_add_kernel)
        /*050c*/ 	.word	0x00000000


	//----- nvinfo : EIATTR_MIN_STACK_SIZE
	.align		4
.L_215:
        /*0510*/ 	.byte	0x04, 0x12
        /*0512*/ 	.short	(.L_217 - .L_216)
	.align		4
.L_216:
        /*0514*/ 	.word	index@(tvmgen_default_fused_nn_conv2d_add_nn_relu_9_kernel)
        /*0518*/ 	.word	0x00000000


	//----- nvinfo : EIATTR_MIN_STACK_SIZE
	.align		4
.L_217:
        /*051c*/ 	.byte	0x04, 0x12
        /*051e*/ 	.short	(.L_219 - .L_218)
	.align		4
.L_218:
        /*0520*/ 	.word	index@(tvmgen_default_fused_nn_contrib_conv2d_winograd_without_weight_transform_add_nn_relu_kernel)
        /*0524*/ 	.word	0x00000000


	//----- nvinfo : EIATTR_MIN_STACK_SIZE
	.align		4
.L_219:
        /*0528*/ 	.byte	0x04, 0x12
        /*052a*/ 	.short	(.L_221 - .L_220)
	.align		4
.L_220:
        /*052c*/ 	.word	index@(tvmgen_default_fused_nn_conv2d_add_nn_relu_2_kernel)
        /*0530*/ 	.word	0x00000000
.L_221:


//--------------------- .nv.info.tvmgen_default_fused_nn_conv2d_add_add_nn_relu_1_kernel --------------------------
	.section	.nv.info.tvmgen_default_fused_nn_conv2d_add_add_nn_relu_1_kernel,"",@"SHT_CUDA_INFO"
	.sectionflags	@""
	.align	4


	//----- nvinfo : EIATTR_CUDA_API_VERSION
	.align		4
        /*0000*/ 	.byte	0x04, 0x37
        /*0002*/ 	.short	(.L_223 - .L_222)
.L_222:
        /*0004*/ 	.word	0x0000007e


	//----- nvinfo : EIATTR_SW2861232_WAR
	.align		4
.L_223:
        /*0008*/ 	.byte	0x01, 0x35
	.zero		2


	//----- nvinfo : EIATTR_PARAM_CBANK
	.align		4
        /*000c*/ 	.byte	0x04, 0x0a
        /*000e*/ 	.short	(.L_225 - .L_224)
	.align		4
.L_224:
        /*0010*/ 	.word	index@(.nv.constant0.tvmgen_default_fused_nn_conv2d_add_add_nn_relu_1_kernel)
        /*0014*/ 	.short	0x0160
        /*0016*/ 	.short	0x0028


	//----- nvinfo : EIATTR_CBANK_PARAM_SIZE
	.align		4
.L_225:
        /*0018*/ 	.byte	0x03, 0x19
        /*001a*/ 	.short	0x0028


	//----- nvinfo : EIATTR_KPARAM_INFO
	.align		4
        /*001c*/ 	.byte	0x04, 0x17
        /*001e*/ 	.short	(.L_227 - .L_226)
.L_226:
        /*0020*/ 	.word	0x00000000
        /*0024*/ 	.short	0x0004
        /*0026*/ 	.short	0x0020
        /*0028*/ 	.byte	0x00, 0xf0, 0x21, 0x00


	//----- nvinfo : EIATTR_KPARAM_INFO
	.align		4
.L_227:
        /*002c*/ 	.byte	0x04, 0x17
        /*002e*/ 	.short	(.L_229 - .L_228)
.L_228:
        /*0030*/ 	.word	0x00000000
        /*0034*/ 	.short	0x0003
        /*0036*/ 	.short	0x0018
        /*0038*/ 	.byte	0x00, 0xf0, 0x21, 0x00


	//----- nvinfo : EIATTR_KPARAM_INFO
	.align		4
.L_229:
        /*003c*/ 	.byte	0x04, 0x17
        /*003e*/ 	.short	(.L_231 - .L_230)
.L_230:
        /*0040*/ 	.word	0x00000000
        /*0044*/ 	.short	0x0002
        /*0046*/ 	.short	0x0010
        /*0048*/ 	.byte	0x00, 0xf0, 0x21, 0x00


	//----- nvinfo : EIATTR_KPARAM_INFO
	.align		4
.L_231:
        /*004c*/ 	.byte	0x04, 0x17
        /*004e*/ 	.short	(.L_233 - .L_232)
.L_232:
        /*0050*/ 	.word	0x00000000
        /*0054*/ 	.short	0x0001
        /*0056*/ 	.short	0x0008
        /*0058*/ 	.byte	0x00, 0xf0, 0x21, 0x00


	//----- nvinfo : EIATTR_KPARAM_INFO
	.align		4
.L_233:
        /*005c*/ 	.byte	0x04, 0x17
        /*005e*/ 	.short	(.L_235 - .L_234)
.L_234:
        /*0060*/ 	.word	0x00000000
        /*0064*/ 	.short	0x0000
        /*0066*/ 	.short	0x0000
        /*0068*/ 	.byte	0x00, 0xf0, 0x21, 0x00


	//----- nvinfo : EIATTR_MAXREG_COUNT
	.align		4
.L_235:
        /*006c*/ 	.byte	0x03, 0x1b
        /*006e*/ 	.short	0x0048


	//----- nvinfo : EIATTR_EXIT_INSTR_OFFSETS
	.align		4
        /*0070*/ 	.byte	0x04, 0x1c
        /*0072*/ 	.short	(.L_237 - .L_236)


	//   ....[0]....
.L_236:
        /*0074*/ 	.word	0x000013c0


	//----- nvinfo : EIATTR_CTAIDZ_USED
	.align		4
.L_237:
        /*0078*/ 	.byte	0x01, 0x04
	.zero		2


	//----- nvinfo : EIATTR_MAX_THREADS
	.align		4
        /*007c*/ 	.byte	0x04, 0x05
        /*007e*/ 	.short	(.L_239 - .L_238)
.L_238:
        /*0080*/ 	.word	0x00000380
        /*0084*/ 	.word	0x00000001
        /*0088*/ 	.word	0x00000001
.L_239:


//--------------------- .nv.info.tvmgen_default_fused_nn_conv2d_add_nn_relu_8_kernel --------------------------
	.section	.nv.info.tvmgen_default_fused_nn_conv2d_add_nn_relu_8_kernel,"",@"SHT_CUDA_INFO"
	.sectionflags	@""
	.align	4


	//----- nvinfo : EIATTR_CUDA_API_VERSION
	.align		4
        /*0000*/ 	.byte	0x04, 0x37
        /*0002*/ 	.short	(.L_241 - .L_240)
.L_240:
        /*0004*/ 	.word	0x0000007e


	//----- nvinfo : EIATTR_SW2861232_WAR
	.align		4
.L_241:
        /*0008*/ 	.byte	0x01, 0x35
	.zero		2


	//----- nvinfo : EIATTR_PARAM_CBANK
	.align		4
        /*000c*/ 	.byte	0x04, 0x0a
        /*000e*/ 	.short	(.L_243 - .L_242)
	.align		4
.L_242:
        /*0010*/ 	.word	index@(.nv.constant0.tvmgen_default_fused_nn_conv2d_add_nn_relu_8_kernel)
        /*0014*/ 	.short	0x0160
        /*0016*/ 	.short	0x0020


	//----- nvinfo : EIATTR_CBANK_PARAM_SIZE
	.align		4
.L_243:
        /*0018*/ 	.byte	0x03, 0x19
        /*001a*/ 	.short	0x0020


	//----- nvinfo : EIATTR_KPARAM_INFO
	.align		4
        /*001c*/ 	.byte	0x04, 0x17
        /*001e*/ 	.short	(.L_245 - .L_244)
.L_244:
        /*0020*/ 	.word	0x00000000
        /*0024*/ 	.short	0x0003
        /*0026*/ 	.short	0x0018
        /*0028*/ 	.byte	0x00, 0xf0, 0x21, 0x00


	//----- nvinfo : EIATTR_KPARAM_INFO
	.align		4
.L_245:
        /*002c*/ 	.byte	0x04, 0x17
        /*002e*/ 	.short	(.L_247 - .L_246)
.L_246:
        /*0030*/ 	.word	0x00000000
        /*0034*/ 	.short	0x0002
        /*0036*/ 	.short	0x0010
        /*0038*/ 	.byte	0x00, 0xf0, 0x21, 0x00


	//----- nvinfo : EIATTR_KPARAM_INFO
	.align		4
.L_247:
        /*003c*/ 	.byte	0x04, 0x17
        /*003e*/ 	.short	(.L_249 - .L_248)
.L_248:
        /*0040*/ 	.word	0x00000000
        /*0044*/ 	.short	0x0001
        /*0046*/ 	.short	0x0008
        /*0048*/ 	.byte	0x00, 0xf0, 0x21, 0x00


	//----- nvinfo : EIATTR_KPARAM_INFO
	.align		4
.L_249:
        /*004c*/ 	.byte	0x04, 0x17
        /*004e*/ 	.short	(.L_251 - .L_250)
.L_250:
        /*0050*/ 	.word	0x00000000
        /*0054*/ 	.short	0x0000
        /*0056*/ 	.short	0x0000
        /*0058*/ 	.byte	0x00, 0xf0, 0x21, 0x00


	//----- nvinfo : EIATTR_MAXREG_COUNT
	.align		4
.L_251:
        /*005c*/ 	.byte	0x03, 0x1b
        /*005e*/ 	.short	0x0080


	//----- nvinfo : EIATTR_EXIT_INSTR_OFFSETS
	.align		4
        /*0060*/ 	.byte	0x04, 0x1c
        /*0062*/ 	.short	(.L_253 - .L_252)


	//   ....[0]....
.L_252:
        /*0064*/ 	.word	0x00000750


	//----- nvinfo : EIATTR_CTAIDZ_USED
	.align		4
.L_253:
        /*0068*/ 	.byte	0x01, 0x04
	.zero		2


	//----- nvinfo : EIATTR_MAX_THREADS
	.align		4
        /*006c*/ 	.byte	0x04, 0x05
        /*006e*/ 	.short	(.L_255 - .L_254)
.L_254:
        /*0070*/ 	.word	0x000001c0
        /*0074*/ 	.word	0x00000001
        /*0078*/ 	.word	0x00000001
.L_255:


//--------------------- .nv.info.tvmgen_default_fused_nn_contrib_conv2d_winograd_without_weight_transform_add_nn_relu_3_kernel_2 --------------------------
	.section	.nv.info.tvmgen_default_fused_nn_contrib_conv2d_winograd_without_weight_transform_add_nn_relu_3_kernel_2,"",@"SHT_CUDA_INFO"
	.sectionflags	@""
	.align	4


	//----- nvinfo : EIATTR_CUDA_API_VERSION
	.align		4
        /*0000*/ 	.byte	0x04, 0x37
        /*0002*/ 	.short	(.L_257 - .L_256)
.L_256:
        /*0004*/ 	.word	0x0000007e


	//----- nvinfo : EIATTR_SW2861232_WAR
	.align		4
.L_257:
        /*0008*/ 	.byte	0x01, 0x35
	.zero		2


	//----- nvinfo : EIATTR_PARAM_CBANK
	.align		4
        /*000c*/ 	.byte	0x04, 0x0a
        /*000e*/ 	.short	(.L_259 - .L_258)
	.align		4
.L_258:
        /*0010*/ 	.word	index@(.nv.constant0.tvmgen_default_fused_nn_contrib_conv2d_winograd_without_weight_transform_add_nn_relu_3_kernel_2)
        /*0014*/ 	.short	0x0160
        /*0016*/ 	.short	0x0018


	//----- nvinfo : EIATTR_CBANK_PARAM_SIZE
	.align		4
.L_259:
        /*0018*/ 	.byte	0x03, 0x19
        /*001a*/ 	.short	0x0018


	//----- nvinfo : EIATTR_KPARAM_INFO
	.align		4
        /*001c*/ 	.byte	0x04, 0x17
        /*001e*/ 	.short	(.L_261 - .L_260)
.L_260:
        /*0020*/ 	.word	0x00000000
        /*0024*/ 	.short	0x0002
        /*0026*/ 	.short	0x0010
        /*0028*/ 	.byte	0x00, 0xf0, 0x21, 0x00


	//----- nvinfo : EIATTR_KPARAM_INFO
	.align		4
.L_261:
        /*002c*/ 	.byte	0x04, 0x17
        /*002e*/ 	.short	(.L_263 - .L_262)
.L_262:
        /*0030*/ 	.word	0x00000000
        /*0034*/ 	.short	0x0001
        /*0036*/ 	.short	0x0008
        /*0038*/ 	.byte	0x00, 0xf0, 0x21, 0x00


	//----- nvinfo : EIATTR_KPARAM_INFO
	.align		4
.L_263:
        /*003c*/ 	.byte	0x04, 0x17
        /*003e*/ 	.short	(.L_265 - .L_264)
.L_264:
        /*0040*/ 	.word	0x00000000
        /*0044*/ 	.short	0x0000
        /*0046*/ 	.short	0x0000
        /*0048*/ 	.byte	0x00, 0xf0, 0x21, 0x00


	//----- nvinfo : EIATTR_MAXREG_COUNT
	.align		4
.L_265:
        /*004c*/ 	.byte	0x03, 0x1b
        /*004e*/ 	.short	0x00ff


	//----- nvinfo : EIATTR_EXIT_INSTR_OFFSETS
	.align		4
        /*0050*/ 	.byte	0x04, 0x1c
        /*0052*/ 	.short	(.L_267 - .L_266)


	//   ....[0]....
.L_266:
        /*0054*/ 	.word	0x000004d0


	//   ....[1]....
        /*0058*/ 	.word	0x00000530


	//   ....[2]....
        /*005c*/ 	.word	0x00000570


	//----- nvinfo : EIATTR_MAX_THREADS
	.align		4
.L_267:
        /*0060*/ 	.byte	0x04, 0x05
        /*0062*/ 	.short	(.L_269 - .L_268)
.L_268:
        /*0064*/ 	.word	0x00000080
        /*0068*/ 	.word	0x00000001
        /*006c*/ 	.word	0x00000001
.L_269:


//--------------------- .nv.info.tvmgen_default_fused_nn_conv2d_add_1_kernel --------------------------
	.section	.nv.info.tvmgen_default_fused_nn_conv2d_add_1_kernel,"",@"SHT_CUDA_INFO"
	.sectionflags	@""
	.align	4


	//----- nvinfo : EIATTR_CUDA_API_VERSION
	.align		4
        /*0000*/ 	.byte	0x04, 0x37
        /*0002*/ 	.short	(.L_271 - .L_270)
.L_270:
        /*0004*/ 	.word	0x0000007e


	//----- nvinfo : EIATTR_SW2861232_WAR
	.align		4
.L_271:
        /*0008*/ 	.byte	0x01, 0x35
	.zero		2


	//----- nvinfo : EIATTR_PARAM_CBANK
	.align		4
        /*000c*/ 	.byte	0x04, 0x0a
        /*000e*/ 	.short	(.L_273 - .L_272)
	.align		4
.L_272:
        /*0010*/ 	.word	index@(.nv.constant0.tvmgen_default_fused_nn_conv2d_add_1_kernel)
        /*0014*/ 	.short	0x0160
        /*0016*/ 	.short	0x0020


	//----- nvinfo : EIATTR_CBANK_PARAM_SIZE
	.align		4
.L_273:
        /*0018*/ 	.byte	0x03, 0x19
        /*001a*/ 	.short	0x0020


	//----- nvinfo : EIATTR_KPARAM_INFO
	.align		4
        /*001c*/ 	.byte	0x04, 0x17
        /*001e*/ 	.short	(.L_275 - .L_274)
.L_274:
        /*0020*/ 	.word	0x00000000
        /*0024*/ 	.short	0x0003
        /*0026*/ 	.short	0x0018
        /*0028*/ 	.byte	0x00, 0xf0, 0x21, 0x00


	//----- nvinfo : EIATTR_KPARAM_INFO
	.align		4
.L_275:
        /*002c*/ 	.byte	0x04, 0x17
        /*002e*/ 	.short	(.L_277 - .L_276)
.L_276:
        /*0030*/ 	.word	0x00000000
        /*0034*/ 	.short	0x0002
        /*0036*/ 	.short	0x0010
        /*0038*/ 	.byte	0x00, 0xf0, 0x21, 0x00


	//----- nvinfo : EIATTR_KPARAM_INFO
	.align		4
.L_277:
        /*003c*/ 	.byte	0x04, 0x17
        /*003e*/ 	.short	(.L_279 - .L_278)
.L_278:
        /*0040*/ 	.word	0x00000000
        /*0044*/ 	.short	0x0001
        /*0046*/ 	.short	0x0008
        /*0048*/ 	.byte	0x00, 0xf0, 0x21, 0x00


	//----- nvinfo : EIATTR_KPARAM_INFO
	.align		4
.L_279:
        /*004c*/ 	.byte	0x04, 0x17
        /*004e*/ 	.short	(.L_281 - .L_280)
.L_280:
        /*0050*/ 	.word	0x00000000
        /*0054*/ 	.short	0x0000
        /*0056*/ 	.short	0x0000
        /*0058*/ 	.byte	0x00, 0xf0, 0x21, 0x00


	//----- nvinfo : EIATTR_MAXREG_COUNT
	.align		4
.L_281:
        /*005c*/ 	.byte	0x03, 0x1b
        /*005e*/ 	.short	0x00ff


	//----- nvinfo : EIATTR_EXIT_INSTR_OFFSETS
	.align		4
        /*0060*/ 	.byte	0x04, 0x1c
        /*0062*/ 	.short	(.L_283 - .L_282)


	//   ....[0]....
.L_282:
        /*0064*/ 	.word	0x00001d30


	//----- nvinfo : EIATTR_CTAIDZ_USED
	.align		4
.L_283:
        /*0068*/ 	.byte	0x01, 0x04
	.zero		2


	//----- nvinfo : EIATTR_MAX_THREADS
	.align		4
        /*006c*/ 	.byte	0x04, 0x05
        /*006e*/ 	.short	(.L_285 - .L_284)
.L_284:
        /*0070*/ 	.word	0x00000080
        /*0074*/ 	.word	0x00000001
        /*0078*/ 	.word	0x00000001
.L_285:


//--------------------- .nv.info.tvmgen_default_fused_nn_conv2d_add_nn_relu_1_kernel --------------------------
	.section	.nv.info.tvmgen_default_fused_nn_conv2d_add_nn_relu_1_kernel,"",@"SHT_CUDA_INFO"
	.sectionflags	@""
	.align	4


	//----- nvinfo : EIATTR_CUDA_API_VERSION
	.align		4
        /*0000*/ 	.byte	0x04, 0x37
        /*0002*/ 	.short	(.L_287 - .L_286)
.L_286:
        /*0004*/ 	.word	0x0000007e


	//----- nvinfo : EIATTR_SW2861232_WAR
	.align		4
.L_287:
        /*0008*/ 	.byte	0x01, 0x35
	.zero		2


	//----- nvinfo : EIATTR_PARAM_CBANK
	.align		4
        /*000c*/ 	.byte	0x04, 0x0a
        /*000e*/ 	.short	(.L_289 - .L_288)
	.align		4
.L_288:
        /*0010*/ 	.word	index@(.nv.constant0.tvmgen_default_fused_nn_conv2d_add_nn_relu_1_kernel)
        /*0014*/ 	.short	0x0160
        /*0016*/ 	.short	0x0020


	//----- nvinfo : EIATTR_CBANK_PARAM_SIZE
	.align		4
.L_289:
        /*0018*/ 	.byte	0x03, 0x19
        /*001a*/ 	.short	0x0020


	//----- nvinfo : EIATTR_KPARAM_INFO
	.align		4
        /*001c*/ 	.byte	0x04, 0x17
        /*001e*/ 	.short	(.L_291 - .L_290)
.L_290:
        /*0020*/ 	.word	0x00000000
        /*0024*/ 	.short	0x0003
        /*0026*/ 	.short	0x0018
        /*0028*/ 	.byte	0x00, 0xf0, 0x21, 0x00


	//----- nvinfo : EIATTR_KPARAM_INFO
	.align		4
.L_291:
        /*002c*/ 	.byte	0x04, 0x17
        /*002e*/ 	.short	(.L_293 - .L_292)
.L_292:
        /*0030*/ 	.word	0x00000000
        /*0034*/ 	.short	0x0002
        /*0036*/ 	.short	0x0010
        /*0038*/ 	.byte	0x00, 0xf0, 0x21, 0x00


	//----- nvinfo : EIATTR_KPARAM_INFO
	.align		4
.L_293:
        /*003c*/ 	.byte	0x04, 0x17
        /*003e*/ 	.short	(.L_295 - .L_294)
.L_294:
        /*0040*/ 	.word	0x00000000
        /*0044*/ 	.short	0x0001
        /*0046*/ 	.short	0x0008
        /*0048*/ 	.byte	0x00, 0xf0, 0x21, 0x00


	//----- nvinfo : EIATTR_KPARAM_INFO
	.align		4
.L_295:
        /*004c*/ 	.byte	0x04, 0x17
        /*004e*/ 	.short	(.L_297 - .L_296)
.L_296:
        /*0050*/ 	.word	0x00000000
        /*0054*/ 	.short	0x0000
        /*0056*/ 	.short	0x0000
        /*0058*/ 	.byte	0x00, 0xf0, 0x21, 0x00


	//----- nvinfo : EIATTR_MAXREG_COUNT
	.align		4
.L_297:
        /*005c*/ 	.byte	0x03, 0x1b
        /*005e*/ 	.short	0x00ff


	//----- nvinfo : EIATTR_EXIT_INSTR_OFFSETS
	.align		4
        /*0060*/ 	.byte	0x04, 0x1c
        /*0062*/ 	.short	(.L_299 - .L_298)


	//   ....[0]....
.L_298:
        /*0064*/ 	.word	0x00001590


	//----- nvinfo : EIATTR_MAX_THREADS
	.align		4
.L_299:
        /*0068*/ 	.byte	0x04, 0x05
        /*006a*/ 	.short	(.L_301 - .L_300)
.L_300:
        /*006c*/ 	.word	0x000000e0
        /*0070*/ 	.word	0x00000001
        /*0074*/ 	.word	0x00000001
.L_301:


//--------------------- .nv.info.tvmgen_default_fused_nn_conv2d_add_nn_relu_10_kernel --------------------------
	.section	.nv.info.tvmgen_default_fused_nn_conv2d_add_nn_relu_10_kernel,"",@"SHT_CUDA_INFO"
	.sectionflags	@""
	.align	4


	//----- nvinfo : EIATTR_CUDA_API_VERSION
	.align		4
        /*0000*/ 	.byte	0x04, 0x37
        /*0002*/ 	.short	(.L_303 - .L_302)
.L_302:
        /*0004*/ 	.word	0x0000007e


	//----- nvinfo : EIATTR_SW2861232_WAR
	.align		4
.L_303:
        /*0008*/ 	.byte	0x01, 0x35
	.zero		2


	//----- nvinfo : EIATTR_PARAM_CBANK
	.align		4
        /*000c*/ 	.byte	0x04, 0x0a
        /*000e*/ 	.short	(.L_305 - .L_304)
	.align		4
.L_304:
        /*0010*/ 	.word	index@(.nv.constant0.tvmgen_default_fused_nn_conv2d_add_nn_relu_10_kernel)
        /*0014*/ 	.short	0x0160
        /*0016*/ 	.short	0x0020


	//----- nvinfo : EIATTR_CBANK_PARAM_SIZE
	.align		4
.L_305:
        /*0018*/ 	.byte	0x03, 0x19
        /*001a*/ 	.short	0x0020


	//----- nvinfo : EIATTR_KPARAM_INFO
	.align		4
        /*001c*/ 	.byte	0x04, 0x17
        /*001e*/ 	.short	(.L_307 - .L_306)
.L_306:
        /*0020*/ 	.word	0x00000000
        /*0024*/ 	.short	0x0003
        /*0026*/ 	.short	0x0018
        /*0028*/ 	.byte	0x00, 0xf0, 0x21, 0x00


	//----- nvinfo : EIATTR_KPARAM_INFO
	.align		4
.L_307:
        /*002c*/ 	.byte	0x04, 0x17
        /*002e*/ 	.short	(.L_309 - .L_308)
.L_308:
        /*0030*/ 	.word	0x00000000
        /*0034*/ 	.short	0x0002
        /*0036*/ 	.short	0x0010
        /*0038*/ 	.byte	0x00, 0xf0, 0x21, 0x00


	//----- nvinfo : EIATTR_KPARAM_INFO
	.align		4
.L_309:
        /*003c*/ 	.byte	0x04, 0x17
        /*003e*/ 	.short	(.L_311 - .L_310)
.L_310:
        /*0040*/ 	.word	0x00000000
        /*0044*/ 	.short	0x0001
        /*0046*/ 	.short	0x0008
        /*0048*/ 	.byte	0x00, 0xf0, 0x21, 0x00


	//----- nvinfo : EIATTR_KPARAM_INFO
	.align		4
.L_311:
        /*004c*/ 	.byte	0x04, 0x17
        /*004e*/ 	.short	(.L_313 - .L_312)
.L_312:
        /*0050*/ 	.word	0x00000000
        /*0054*/ 	.short	0x0000
        /*0056*/ 	.short	0x0000
        /*0058*/ 	.byte	0x00, 0xf0, 0x21, 0x00


	//----- nvinfo : EIATTR_MAXREG_COUNT
	.align		4
.L_313:
        /*005c*/ 	.byte	0x03, 0x1b
        /*005e*/ 	.short	0x00ff


	//----- nvinfo : EIATTR_EXIT_INSTR_OFFSETS
	.align		4
        /*0060*/ 	.byte	0x04, 0x1c
        /*0062*/ 	.short	(.L_315 - .L_314)


	//   ....[0]....
.L_314:
        /*0064*/ 	.word	0x00001d20


	//----- nvinfo : EIATTR_CTAIDZ_USED
	.align		4
.L_315:
        /*0068*/ 	.byte	0x01, 0x04
	.zero		2


	//----- nvinfo : EIATTR_MAX_THREADS
	.align		4
        /*006c*/ 	.byte	0x04, 0x05
        /*006e*/ 	.short	(.L_317 - .L_316)
.L_316:
        /*0070*/ 	.word	0x000000e0
        /*0074*/ 	.word	0x00000001
        /*0078*/ 	.word	0x00000001


	//----- nvinfo : EIATTR_CRS_STACK_SIZE
	.align		4
.L_317:
        /*007c*/ 	.byte	0x04, 0x1e
        /*007e*/ 	.short	(.L_319 - .L_318)
.L_318:
        /*0080*/ 	.word	0x00000000
.L_319:


//--------------------- .nv.info.tvmgen_default_fused_nn_conv2d_add_2_kernel --------------------------
	.section	.nv.info.tvmgen_default_fused_nn_conv2d_add_2_kernel,"",@"SHT_CUDA_INFO"
	.sectionflags	@""
	.align	4


	//----- nvinfo : EIATTR_CUDA_API_VERSION
	.align		4
        /*0000*/ 	.byte	0x04, 0x37
        /*0002*/ 	.short	(.L_321 - .L_320)
.L_320:
        /*0004*/ 	.word	0x0000007e


	//----- nvinfo : EIATTR_SW2861232_WAR
	.align		4
.L_321:
        /*0008*/ 	.byte	0x01, 0x35
	.zero		2


	//----- nvinfo : EIATTR_PARAM_CBANK
	.align		4
        /*000c*/ 	.byte	0x04, 0x0a
        /*000e*/ 	.short	(.L_323 - .L_322)
	.align		4
.L_322:
        /*0010*/ 	.word	index@(.nv.constant0.tvmgen_default_fused_nn_conv2d_add_2_kernel)
        /*0014*/ 	.short	0x0160
        /*0016*/ 	.short	0x0020


	//----- nvinfo : EIATTR_CBANK_PARAM_SIZE
	.align		4
.L_323:
        /*0018*/ 	.byte	0x03, 0x19
        /*001a*/ 	.short	0x0020


	//----- nvinfo : EIATTR_KPARAM_INFO
	.align		4
        /*001c*/ 	.byte	0x04, 0x17
        /*001e*/ 	.short	(.L_325 - .L_324)
.L_324:
        /*0020*/ 	.word	0x00000000
        /*0024*/ 	.short	0x0003
        /*0026*/ 	.short	0x0018
        /*0028*/ 	.byte	0x00, 0xf0, 0x21, 0x00


	//----- nvinfo : EIATTR_KPARAM_INFO
	.align		4
.L_325:
        /*002c*/ 	.byte	0x04, 0x17
        /*002e*/ 	.short	(.L_327 - .L_326)
.L_326:
        /*0030*/ 	.word	0x00000000
        /*0034*/ 	.short	0x0002
        /*0036*/ 	.short	0x0010
        /*0038*/ 	.byte	0x00, 0xf0, 0x21, 0x00


	//----- nvinfo : EIATTR_KPARAM_INFO
	.align		4
.L_327:
        /*003c*/ 	.byte	0x04, 0x17
        /*003e*/ 	.short	(.L_329 - .L_328)
.L_328:
        /*0040*/ 	.word	0x00000000
        /*0044*/ 	.short	0x0001
        /*0046*/ 	.short	0x0008
        /*0048*/ 	.byte	0x00, 0xf0, 0x21, 0x00


	//----- nvinfo : EIATTR_KPARAM_INFO
	.align		4
.L_329:
        /*004c*/ 	.byte	0x04, 0x17
        /*004e*/ 	.short	(.L_331 - .L_330)
.L_330:
        /*0050*/ 	.word	0x00000000
        /*0054*/ 	.short	0x0000
        /*0056*/ 	.short	0x0000
        /*0058*/ 	.byte	0x00, 0xf0, 0x21, 0x00


	//----- nvinfo : EIATTR_MAXREG_COUNT
	.align		4
.L_331:
        /*005c*/ 	.byte	0x03, 0x1b
        /*005e*/ 	.short	0x00ff


	//----- nvinfo : EIATTR_EXIT_INSTR_OFFSETS
	.align		4
        /*0060*/ 	.byte	0x04, 0x1c
        /*0062*/ 	.short	(.L_333 - .L_332)


	//   ....[0]....
.L_332:
        /*0064*/ 	.word	0x000011b0


	//----- nvinfo : EIATTR_CTAIDZ_USED
	.align		4
.L_333:
        /*0068*/ 	.byte	0x01, 0x04
	.zero		2


	//----- nvinfo : EIATTR_MAX_THREADS
	.align		4
        /*006c*/ 	.byte	0x04, 0x05
        /*006e*/ 	.short	(.L_335 - .L_334)
.L_334:
        /*0070*/ 	.word	0x00000070
        /*0074*/ 	.word	0x00000001
        /*0078*/ 	.word	0x00000001
.L_335:


//--------------------- .nv.info.tvmgen_default_fused_nn_contrib_conv2d_winograd_without_weight_transform_add_nn_relu_2_kernel --------------------------
	.section	.nv.info.tvmgen_default_fused_nn_contrib_conv2d_winograd_without_weight_transform_add_nn_relu_2_kernel,"",@"SHT_CUDA_INFO"
	.sectionflags	@""
	.align	4


	//----- nvinfo : EIATTR_CUDA_API_VERSION
	.align		4
        /*0000*/ 	.byte	0x04, 0x37
        /*0002*/ 	.short	(.L_337 - .L_336)
.L_336:
        /*0004*/ 	.word	0x0000007e


	//----- nvinfo : EIATTR_SW2861232_WAR
	.align		4
.L_337:
        /*0008*/ 	.byte	0x01, 0x35
	.zero		2


	//----- nvinfo : EIATTR_PARAM_CBANK
	.align		4
        /*000c*/ 	.byte	0x04, 0x0a
        /*000e*/ 	.short	(.L_339 - .L_338)
	.align		4
.L_338:
        /*0010*/ 	.word	index@(.nv.constant0.tvmgen_default_fused_nn_contrib_conv2d_winograd_without_weight_transform_add_nn_relu_2_kernel)
        /*0014*/ 	.short	0x0160
        /*0016*/ 	.short	0x0010


	//----- nvinfo : EIATTR_CBANK_PARAM_SIZE
	.align		4
.L_339:
        /*0018*/ 	.byte	0x03, 0x19
        /*001a*/ 	.short	0x0010


	//----- nvinfo : EIATTR_KPARAM_INFO
	.align		4
        /*001c*/ 	.byte	0x04, 0x17
        /*001e*/ 	.short	(.L_341 - .L_340)
.L_340:
        /*0020*/ 	.word	0x00000000
        /*0024*/ 	.short	0x0001
        /*0026*/ 	.short	0x0008
        /*0028*/ 	.byte	0x00, 0xf0, 0x21, 0x00


	//----- nvinfo : EIATTR_KPARAM_INFO
	.align		4
.L_341:
        /*002c*/ 	.byte	0x04, 0x17
        /*002e*/ 	.short	(.L_343 - .L_342)
.L_342:
        /*0030*/ 	.word	0x00000000
        /*0034*/ 	.short	0x0000
        /*0036*/ 	.short	0x0000
        /*0038*/ 	.byte	0x00, 0xf0, 0x21, 0x00


	//----- nvinfo : EIATTR_MAXREG_COUNT
	.align		4
.L_343:
        /*003c*/ 	.byte	0x03, 0x1b
        /*003e*/ 	.short	0x00ff


	//----- nvinfo : EIATTR_EXIT_INSTR_OFFSETS
	.align		4
        /*0040*/ 	.byte	0x04, 0x1c
        /*0042*/ 	.short	(.L_345 - .L_344)


	//   ....[0]....
.L_344:
        /*0044*/ 	.word	0x00000990


	//----- nvinfo : EIATTR_MAX_THREADS
	.align		4
.L_345:
        /*0048*/ 	.byte	0x04, 0x05
        /*004a*/ 	.short	(.L_347 - .L_346)
.L_346:
        /*004c*/ 	.word	0x00000080
        /*0050*/ 	.word	0x00000001
        /*0054*/ 	.word	0x00000001
.L_347:


//--------------------- .nv.info.tvmgen_default_fused_nn_contrib_conv2d_winograd_without_weight_transform_add_nn_relu_kernel_1 --------------------------
	.section	.nv.info.tvmgen_default_fused_nn_contrib_conv2d_winograd_without_weight_transform_add_nn_relu_kernel_1,"",@"SHT_CUDA_INFO"
	.sectionflags	@""
	.align	4


	//----- nvinfo : EIATTR_CUDA_API_VERSION
	.align		4
        /*0000*/ 	.byte	0x04, 0x37
        /*0002*/ 	.short	(.L_349 - .L_348)
.L_348:
        /*0004*/ 	.word	0x0000007e


	//----- nvinfo : EIATTR_SW2861232_WAR
	.align		4
.L_349:
        /*0008*/ 	.byte	0x01, 0x35
	.zero		2


	//----- nvinfo : EIATTR_PARAM_CBANK
	.align		4
        /*000c*/ 	.byte	0x04, 0x0a
        /*000e*/ 	.short	(.L_351 - .L_350)
	.align		4
.L_350:
        /*0010*/ 	.word	index@(.nv.constant0.tvmgen_default_fused_nn_contrib_conv2d_winograd_without_weight_transform_add_nn_relu_kernel_1)
        /*0014*/ 	.short	0x0160
        /*0016*/ 	.short	0x0018


	//----- nvinfo : EIATTR_CBANK_PARAM_SIZE
	.align		4
.L_351:
        /*0018*/ 	.byte	0x03, 0x19
        /*001a*/ 	.short	0x0018


	//----- nvinfo : EIATTR_KPARAM_INFO
	.align		4
        /*001c*/ 	.byte	0x04, 0x17
        /*001e*/ 	.short	(.L_353 - .L_352)
.L_352:
        /*0020*/ 	.word	0x00000000
        /*0024*/ 	.short	0x0002
        /*0026*/ 	.short	0x0010
        /*0028*/ 	.byte	0x00, 0xf0, 0x21, 0x00


	//----- nvinfo : EIATTR_KPARAM_INFO
	.align		4
.L_353:
        /*002c*/ 	.byte	0x04, 0x17
        /*002e*/ 	.short	(.L_355 - .L_354)
.L_354:
        /*0030*/ 	.word	0x00000000
        /*0034*/ 	.short	0x0001
        /*0036*/ 	.short	0x0008
        /*0038*/ 	.byte	0x00, 0xf0, 0x21, 0x00


	//----- nvinfo : EIATTR_KPARAM_INFO
	.align		4
.L_355:
        /*003c*/ 	.byte	0x04, 0x17
        /*003e*/ 	.short	(.L_357 - .L_356)
.L_356:
        /*0040*/ 	.word	0x00000000
        /*0044*/ 	.short	0x0000
        /*0046*/ 	.short	0x0000
        /*0048*/ 	.byte	0x00, 0xf0, 0x21, 0x00


	//----- nvinfo : EIATTR_MAXREG_COUNT
	.align		4
.L_357:
        /*004c*/ 	.byte	0x03, 0x1b
        /*004e*/ 	.short	0x00ff


	//----- nvinfo : EIATTR_EXIT_INSTR_OFFSETS
	.align		4
        /*0050*/ 	.byte	0x04, 0x1c
        /*0052*/ 	.short	(.L_359 - .L_358)


	//   ....[0]....
.L_358:
        /*0054*/ 	.word	0x00001180


	//----- nvinfo : EIATTR_CTAIDZ_USED
	.align		4
.L_359:
        /*0058*/ 	.byte	0x01, 0x04
	.zero		2


	//----- nvinfo : EIATTR_MAX_THREADS
	.align		4
        /*005c*/ 	.byte	0x04, 0x05
        /*005e*/ 	.short	(.L_361 - .L_360)
.L_360:
        /*0060*/ 	.word	0x000000c4
        /*0064*/ 	.word	0x00000001
        /*0068*/ 	.word	0x00000001
.L_361:


//--------------------- .nv.info.tvmgen_default_fused_nn_conv2d_add_add_nn_relu_3_kernel --------------------------
	.section	.nv.info.tvmgen_default_fused_nn_conv2d_add_add_nn_relu_3_kernel,"",@"SHT_CUDA_INFO"
	.sectionflags	@""
	.align	4


	//----- nvinfo : EIATTR_CUDA_API_VERSION
	.align		4
        /*0000*/ 	.byte	0x04, 0x37
        /*0002*/ 	.short	(.L_363 - .L_362)
.L_362:
        /*0004*/ 	.word	0x0000007e


	//----- nvinfo : EIATTR_SW2861232_WAR
	.align		4
.L_363:
        /*0008*/ 	.byte	0x01, 0x35
	.zero		2


	//----- nvinfo : EIATTR_PARAM_CBANK
	.align		4
        /*000c*/ 	.byte	0x04, 0x0a
        /*000e*/ 	.short	(.L_365 - .L_364)
	.align		4
.L_364:
        /*0010*/ 	.word	index@(.nv.constant0.tvmgen_default_fused_nn_conv2d_add_add_nn_relu_3_kernel)
        /*0014*/ 	.short	0x0160
        /*0016*/ 	.short	0x0028


	//----- nvinfo : EIATTR_CBANK_PARAM_SIZE
	.align		4
.L_365:
        /*0018*/ 	.byte	0x03, 0x19
        /*001a*/ 	.short	0x0028


	//----- nvinfo : EIATTR_KPARAM_INFO
	.align		4
        /*001c*/ 	.byte	0x04, 0x17
        /*001e*/ 	.short	(.L_367 - .L_366)
.L_366:
        /*0020*/ 	.word	0x00000000
        /*0024*/ 	.short	0x0004
        /*0026*/ 	.short	0x0020
        /*0028*/ 	.byte	0x00, 0xf0, 0x21, 0x00


	//----- nvinfo : EIATTR_KPARAM_INFO
	.align		4
.L_367:
        /*002c*/ 	.byte	0x04, 0x17
        /*002e*/ 	.short	(.L_369 - .L_368)
.L_368:
        /*0030*/ 	.word	0x00000000
        /*0034*/ 	.short	0x0003
        /*0036*/ 	.short	0x0018
        /*0038*/ 	.byte	0x00, 0xf0, 0x21, 0x00


	//----- nvinfo : EIATTR_KPARAM_INFO
	.align		4
.L_369:
        /*003c*/ 	.byte	0x04, 0x17
        /*003e*/ 	.short	(.L_371 - .L_370)
.L_370:
        /*0040*/ 	.word	0x00000000
        /*0044*/ 	.short	0x0002
        /*0046*/ 	.short	0x0010
        /*0048*/ 	.byte	0x00, 0xf0, 0x21, 0x00


	//----- nvinfo : EIATTR_KPARAM_INFO
	.align		4
.L_371:
        /*004c*/ 	.byte	0x04, 0x17
        /*004e*/ 	.short	(.L_373 - .L_372)
.L_372:
        /*0050*/ 	.word	0x00000000
        /*0054*/ 	.short	0x0001
        /*0056*/ 	.short	0x0008
        /*0058*/ 	.byte	0x00, 0xf0, 0x21, 0x00


	//----- nvinfo : EIATTR_KPARAM_INFO
	.align		4
.L_373:
        /*005c*/ 	.byte	0x04, 0x17
        /*005e*/ 	.short	(.L_375 - .L_374)
.L_374:
        /*0060*/ 	.word	0x00000000
        /*0064*/ 	.short	0x0000
        /*0066*/ 	.short	0x0000
        /*0068*/ 	.byte	0x00, 0xf0, 0x21, 0x00


	//----- nvinfo : EIATTR_MAXREG_COUNT
	.align		4
.L_375:
        /*006c*/ 	.byte	0x03, 0x1b
        /*006e*/ 	.short	0x00ff


	//----- nvinfo : EIATTR_EXIT_INSTR_OFFSETS
	.align		4
        /*0070*/ 	.byte	0x04, 0x1c
        /*0072*/ 	.short	(.L_377 - .L_376)


	//   ....[0]....
.L_376:
        /*0074*/ 	.word	0x00001890


	//----- nvinfo : EIATTR_CTAIDZ_USED
	.align		4
.L_377:
        /*0078*/ 	.byte	0x01, 0x04
	.zero		2


	//----- nvinfo : EIATTR_MAX_THREADS
	.align		4
        /*007c*/ 	.byte	0x04, 0x05
        /*007e*/ 	.short	(.L_379 - .L_378)
.L_378:
        /*0080*/ 	.word	0x00000070
        /*0084*/ 	.word	0x00000001
        /*0088*/ 	.word	0x00000001
.L_379:


//--------------------- .nv.info.tvmgen_default_fused_nn_global_avg_pool2d_kernel_1 --------------------------
	.section	.nv.info.tvmgen_default_fused_nn_global_avg_pool2d_kernel_1,"",@"SHT_CUDA_INFO"
	.sectionflags	@""
	.align	4


	//----- nvinfo : EIATTR_CUDA_API_VERSION
	.align		4
        /*0000*/ 	.byte	0x04, 0x37
        /*0002*/ 	.short	(.L_381 - .L_380)
.L_380:
        /*0004*/ 	.word	0x0000007e


	//----- nvinfo : EIATTR_SW2861232_WAR
	.align		4
.L_381:
        /*0008*/ 	.byte	0x01, 0x35
	.zero		2


	//----- nvinfo : EIATTR_PARAM_CBANK
	.align		4
        /*000c*/ 	.byte	0x04, 0x0a
        /*000e*/ 	.short	(.L_383 - .L_382)
	.align		4
.L_382:
        /*0010*/ 	.word	index@(.nv.constant0.tvmgen_default_fused_nn_global_avg_pool2d_kernel_1)
        /*0014*/ 	.short	0x0160
        /*0016*/ 	.short	0x0010


	//----- nvinfo : EIATTR_CBANK_PARAM_SIZE
	.align		4
.L_383:
        /*0018*/ 	.byte	0x03, 0x19
        /*001a*/ 	.short	0x0010


	//----- nvinfo : EIATTR_KPARAM_INFO
	.align		4
        /*001c*/ 	.byte	0x04, 0x17
        /*001e*/ 	.short	(.L_385 - .L_384)
.L_384:
        /*0020*/ 	.word	0x00000000
        /*0024*/ 	.short	0x0001
        /*0026*/ 	.short	0x0008
        /*0028*/ 	.byte	0x00, 0xf0, 0x21, 0x00


	//----- nvinfo : EIATTR_KPARAM_INFO
	.align		4
.L_385:
        /*002c*/ 	.byte	0x04, 0x17
        /*002e*/ 	.short	(.L_387 - .L_386)
.L_386:
        /*0030*/ 	.word	0x00000000
        /*0034*/ 	.short	0x0000
        /*0036*/ 	.short	0x0000
        /*0038*/ 	.byte	0x00, 0xf0, 0x21, 0x00


	//----- nvinfo : EIATTR_MAXREG_COUNT
	.align		4
.L_387:
        /*003c*/ 	.byte	0x03, 0x1b
        /*003e*/ 	.short	0x0040


	//----- nvinfo : EIATTR_EXIT_INSTR_OFFSETS
	.align		4
        /*0040*/ 	.byte	0x04, 0x1c
        /*0042*/ 	.short	(.L_389 - .L_388)


	//   ....[0]....
.L_388:
        /*0044*/ 	.word	0x000000b0


	//----- nvinfo : EIATTR_MAX_THREADS
	.align		4
.L_389:
        /*0048*/ 	.byte	0x04, 0x05
        /*004a*/ 	.short	(.L_391 - .L_390)
.L_390:
        /*004c*/ 	.word	0x00000400
        /*0050*/ 	.word	0x00000001
        /*0054*/ 	.word	0x00000001
.L_391:


//--------------------- .nv.info.tvmgen_default_fused_nn_contrib_conv2d_winograd_without_weight_transform_add_nn_relu_3_kernel_1 --------------------------
	.section	.nv.info.tvmgen_default_fused_nn_contrib_conv2d_winograd_without_weight_transform_add_nn_relu_3_kernel_1,"",@"SHT_CUDA_INFO"
	.sectionflags	@""
	.align	4


	//----- nvinfo : EIATTR_CUDA_API_VERSION
	.align		4
        /*0000*/ 	.byte	0x04, 0x37
        /*0002*/ 	.short	(.L_393 - .L_392)
.L_392:
        /*0004*/ 	.word	0x0000007e


	//----- nvinfo : EIATTR_SW2861232_WAR
	.align		4
.L_393:
        /*0008*/ 	.byte	0x01, 0x35
	.zero		2


	//----- nvinfo : EIATTR_PARAM_CBANK
	.align		4
        /*000c*/ 	.byte	0x04, 0x0a
        /*000e*/ 	.short	(.L_395 - .L_394)
	.align		4
.L_394:
        /*0010*/ 	.word	index@(.nv.constant0.tvmgen_default_fused_nn_contrib_conv2d_winograd_without_weight_transform_add_nn_relu_3_kernel_1)
        /*0014*/ 	.short	0x0160
        /*0016*/ 	.short	0x0018


	//----- nvinfo : EIATTR_CBANK_PARAM_SIZE
	.align		4
.L_395:
        /*0018*/ 	.byte	0x03, 0x19
        /*001a*/ 	.short	0x0018


	//----- nvinfo : EIATTR_KPARAM_INFO
	.align		4
        /*001c*/ 	.byte	0x04, 0x17
        /*001e*/ 	.short	(.L_397 - .L_396)
.L_396:
        /*0020*/ 	.word	0x00000000
        /*0024*/ 	.short	0x0002
        /*0026*/ 	.short	0x0010
        /*0028*/ 	.byte	0x00, 0xf0, 0x21, 0x00


	//----- nvinfo : EIATTR_KPARAM_INFO
	.align		4
.L_397:
        /*002c*/ 	.byte	0x04, 0x17
        /*002e*/ 	.short	(.L_399 - .L_398)
.L_398:
        /*0030*/ 	.word	0x00000000
        /*0034*/ 	.short	0x0001
        /*0036*/ 	.short	0x0008
        /*0038*/ 	.byte	0x00, 0xf0, 0x21, 0x00


	//----- nvinfo : EIATTR_KPARAM_INFO
	.align		4
.L_399:
        /*003c*/ 	.byte	0x04, 0x17
        /*003e*/ 	.short	(.L_401 - .L_400)
.L_400:
        /*0040*/ 	.word	0x00000000
        /*0044*/ 	.short	0x0000
        /*0046*/ 	.short	0x0000
        /*0048*/ 	.byte	0x00, 0xf0, 0x21, 0x00


	//----- nvinfo : EIATTR_MAXREG_COUNT
	.align		4
.L_401:
        /*004c*/ 	.byte	0x03, 0x1b
        /*004e*/ 	.short	0x00ff


	//----- nvinfo : EIATTR_EXIT_INSTR_OFFSETS
	.align		4
        /*0050*/ 	.byte	0x04, 0x1c
        /*0052*/ 	.short	(.L_403 - .L_402)


	//   ....[0]....
.L_402:
        /*0054*/ 	.word	0x00000e10


	//----- nvinfo : EIATTR_CTAIDZ_USED
	.align		4
.L_403:
        /*0058*/ 	.byte	0x01, 0x04
	.zero		2


	//----- nvinfo : EIATTR_MAX_THREADS
	.align		4
        /*005c*/ 	.byte	0x04, 0x05
        /*005e*/ 	.short	(.L_405 - .L_404)
.L_404:
        /*0060*/ 	.word	0x00000080
        /*0064*/ 	.word	0x00000001
        /*0068*/ 	.word	0x00000001
.L_405:


//--------------------- .nv.info.tvmgen_default_fused_nn_conv2d_add_3_kernel --------------------------
	.section	.nv.info.tvmgen_default_fused_nn_conv2d_add_3_kernel,"",@"SHT_CUDA_INFO"
	.sectionflags	@""
	.align	4


	//----- nvinfo : EIATTR_CUDA_API_VERSION
	.align		4
        /*0000*/ 	.byte	0x04, 0x37
        /*0002*/ 	.short	(.L_407 - .L_406)
.L_406:
        /*0004*/ 	.word	0x0000007e


	//----- nvinfo : EIATTR_SW2861232_WAR
	.align		4
.L_407:
        /*0008*/ 	.byte	0x01, 0x35
	.zero		2


	//----- nvinfo : EIATTR_PARAM_CBANK
	.align		4
        /*000c*/ 	.byte	0x04, 0x0a
        /*000e*/ 	.short	(.L_409 - .L_408)
	.align		4
.L_408:
        /*0010*/ 	.word	index@(.nv.constant0.tvmgen_default_fused_nn_conv2d_add_3_kernel)
        /*0014*/ 	.short	0x0160
        /*0016*/ 	.short	0x0020


	//----- nvinfo : EIATTR_CBANK_PARAM_SIZE
	.align		4
.L_409:
        /*0018*/ 	.byte	0x03, 0x19
        /*001a*/ 	.short	0x0020


	//----- nvinfo : EIATTR_KPARAM_INFO
	.align		4
        /*001c*/ 	.byte	0x04, 0x17
        /*001e*/ 	.short	(.L_411 - .L_410)
.L_410:
        /*0020*/ 	.word	0x00000000
        /*0024*/ 	.short	0x0003
        /*0026*/ 	.short	0x0018
        /*0028*/ 	.byte	0x00, 0xf0, 0x21, 0x00


	//----- nvinfo : EIATTR_KPARAM_INFO
	.align		4
.L_411:
        /*002c*/ 	.byte	0x04, 0x17
        /*002e*/ 	.short	(.L_413 - .L_412)
.L_412:
        /*0030*/ 	.word	0x00000000
        /*0034*/ 	.short	0x0002
        /*0036*/ 	.short	0x0010
        /*0038*/ 	.byte	0x00, 0xf0, 0x21, 0x00


	//----- nvinfo : EIATTR_KPARAM_INFO
	.align		4
.L_413:
        /*003c*/ 	.byte	0x04, 0x17
        /*003e*/ 	.short	(.L_415 - .L_414)
.L_414:
        /*0040*/ 	.word	0x00000000
        /*0044*/ 	.short	0x0001
        /*0046*/ 	.short	0x0008
        /*0048*/ 	.byte	0x00, 0xf0, 0x21, 0x00


	//----- nvinfo : EIATTR_KPARAM_INFO
	.align		4
.L_415:
        /*004c*/ 	.byte	0x04, 0x17
        /*004e*/ 	.short	(.L_417 - .L_416)
.L_416:
        /*0050*/ 	.word	0x00000000
        /*0054*/ 	.short	0x0000
        /*0056*/ 	.short	0x0000
        /*0058*/ 	.byte	0x00, 0xf0, 0x21, 0x00


	//----- nvinfo : EIATTR_MAXREG_COUNT
	.align		4
.L_417:
        /*005c*/ 	.byte	0x03, 0x1b
        /*005e*/ 	.short	0x00ff


	//----- nvinfo : EIATTR_EXIT_INSTR_OFFSETS
	.align		4
        /*0060*/ 	.byte	0x04, 0x1c
        /*0062*/ 	.short	(.L_419 - .L_418)


	//   ....[0]....
.L_418:
        /*0064*/ 	.word	0x00000b10


	//----- nvinfo : EIATTR_CTAIDZ_USED
	.align		4
.L_419:
        /*0068*/ 	.byte	0x01, 0x04
	.zero		2


	//----- nvinfo : EIATTR_MAX_THREADS
	.align		4
        /*006c*/ 	.byte	0x04, 0x05
        /*006e*/ 	.short	(.L_421 - .L_420)
.L_420:
        /*0070*/ 	.word	0x000000e0
        /*0074*/ 	.word	0x00000001
        /*0078*/ 	.word	0x00000001
.L_421:


//--------------------- .nv.info.tvmgen_default_fused_nn_conv2d_add_nn_relu_kernel --------------------------
	.section	.nv.info.tvmgen_default_fused_nn_conv2d_add_nn_relu_kernel,"",@"SHT_CUDA_INFO"
	.sectionflags	@""
	.align	4


	//----- nvinfo : EIATTR_CUDA_API_VERSION
	.align		4
        /*0000*/ 	.byte	0x04, 0x37
        /*0002*/ 	.short	(.L_423 - .L_422)
.L_422:
        /*0004*/ 	.word	0x0000007e


	//----- nvinfo : EIATTR_SW2861232_WAR
	.align		4
.L_423:
        /*0008*/ 	.byte	0x01, 0x35
	.zero		2


	//----- nvinfo : EIATTR_PARAM_CBANK
	.align		4
        /*000c*/ 	.byte	0x04, 0x0a
        /*000e*/ 	.short	(.L_425 - .L_424)
	.align		4
.L_424:
        /*0010*/ 	.word	index@(.nv.constant0.tvmgen_default_fused_nn_conv2d_add_nn_relu_kernel)
        /*0014*/ 	.short	0x0160
        /*0016*/ 	.short	0x0020


	//----- nvinfo : EIATTR_CBANK_PARAM_SIZE
	.align		4
.L_425:
        /*0018*/ 	.byte	0x03, 0x19
        /*001a*/ 	.short	0x0020


	//----- nvinfo : EIATTR_KPARAM_INFO
	.align		4
        /*001c*/ 	.byte	0x04, 0x17
        /*001e*/ 	.short	(.L_427 - .L_426)
.L_426:
        /*0020*/ 	.word	0x00000000
        /*0024*/ 	.short	0x0003
        /*0026*/ 	.short	0x0018
        /*0028*/ 	.byte	0x00, 0xf0, 0x21, 0x00


	//----- nvinfo : EIATTR_KPARAM_INFO
	.align		4
.L_427:
        /*002c*/ 	.byte	0x04, 0x17
        /*002e*/ 	.short	(.L_429 - .L_428)
.L_428:
        /*0030*/ 	.word	0x00000000
        /*0034*/ 	.short	0x0002
        /*0036*/ 	.short	0x0010
        /*0038*/ 	.byte	0x00, 0xf0, 0x21, 0x00


	//----- nvinfo : EIATTR_KPARAM_INFO
	.align		4
.L_429:
        /*003c*/ 	.byte	0x04, 0x17
        /*003e*/ 	.short	(.L_431 - .L_430)
.L_430:
        /*0040*/ 	.word	0x00000000
        /*0044*/ 	.short	0x0001
        /*0046*/ 	.short	0x0008
        /*0048*/ 	.byte	0x00, 0xf0, 0x21, 0x00


	//----- nvinfo : EIATTR_KPARAM_INFO
	.align		4
.L_431:
        /*004c*/ 	.byte	0x04, 0x17
        /*004e*/ 	.short	(.L_433 - .L_432)
.L_432:
        /*0050*/ 	.word	0x00000000
        /*0054*/ 	.short	0x0000
        /*0056*/ 	.short	0x0000
        /*0058*/ 	.byte	0x00, 0xf0, 0x21, 0x00


	//----- nvinfo : EIATTR_MAXREG_COUNT
	.align		4
.L_433:
        /*005c*/ 	.byte	0x03, 0x1b
        /*005e*/ 	.short	0x00ff


	//----- nvinfo : EIATTR_EXIT_INSTR_OFFSETS
	.align		4
        /*0060*/ 	.byte	0x04, 0x1c
        /*0062*/ 	.short	(.L_435 - .L_434)


	//   ....[0]....
.L_434:
        /*0064*/ 	.word	0x000019d0


	//----- nvinfo : EIATTR_MAX_THREADS
	.align		4
.L_435:
        /*0068*/ 	.byte	0x04, 0x05
        /*006a*/ 	.short	(.L_437 - .L_436)
.L_436:
        /*006c*/ 	.word	0x00000080
        /*0070*/ 	.word	0x00000001
        /*0074*/ 	.word	0x00000001


	//----- nvinfo : EIATTR_CRS_STACK_SIZE
	.align		4
.L_437:
        /*0078*/ 	.byte	0x04, 0x1e
        /*007a*/ 	.short	(.L_439 - .L_438)
.L_438:
        /*007c*/ 	.word	0x00000000
.L_439:


//--------------------- .nv.info.tvmgen_default_fused_nn_conv2d_add_nn_relu_3_kernel --------------------------
	.section	.nv.info.tvmgen_default_fused_nn_conv2d_add_nn_relu_3_kernel,"",@"SHT_CUDA_INFO"
	.sectionflags	@""
	.align	4


	//----- nvinfo : EIATTR_CUDA_API_VERSION
	.align		4
        /*0000*/ 	.byte	0x04, 0x37
        /*0002*/ 	.short	(.L_441 - .L_440)
.L_440:
        /*0004*/ 	.word	0x0000007e


	//----- nvinfo : EIATTR_SW2861232_WAR
	.align		4
.L_441:
        /*0008*/ 	.byte	0x01, 0x35
	.zero		2


	//----- nvinfo : EIATTR_PARAM_CBANK
	.align		4
        /*000c*/ 	.byte	0x04, 0x0a
        /*000e*/ 	.short	(.L_443 - .L_442)
	.align		4
.L_442:
        /*0010*/ 	.word	index@(.nv.constant0.tvmgen_default_fused_nn_conv2d_add_nn_relu_3_kernel)
        /*0014*/ 	.short	0x0160
        /*0016*/ 	.short	0x0020


	//----- nvinfo : EIATTR_CBANK_PARAM_SIZE
	.align		4
.L_443:
        /*0018*/ 	.byte	0x03, 0x19
        /*001a*/ 	.short	0x0020


	//----- nvinfo : EIATTR_KPARAM_INFO
	.align		4
        /*001c*/ 	.byte	0x04, 0x17
        /*001e*/ 	.short	(.L_445 - .L_444)
.L_444:
        /*0020*/ 	.word	0x00000000
        /*0024*/ 	.short	0x0003
        /*0026*/ 	.short	0x0018
        /*0028*/ 	.byte	0x00, 0xf0, 0x21, 0x00


	//----- nvinfo : EIATTR_KPARAM_INFO
	.align		4
.L_445:
        /*002c*/ 	.byte	0x04, 0x17
        /*002e*/ 	.short	(.L_447 - .L_446)
.L_446:
        /*0030*/ 	.word	0x00000000
        /*0034*/ 	.short	0x0002
        /*0036*/ 	.short	0x0010
        /*0038*/ 	.byte	0x00, 0xf0, 0x21, 0x00


	//----- nvinfo : EIATTR_KPARAM_INFO
	.align		4
.L_447:
        /*003c*/ 	.byte	0x04, 0x17
        /*003e*/ 	.short	(.L_449 - .L_448)
.L_448:
        /*0040*/ 	.word	0x00000000
        /*0044*/ 	.short	0x0001
        /*0046*/ 	.short	0x0008
        /*0048*/ 	.byte	0x00, 0xf0, 0x21, 0x00


	//----- nvinfo : EIATTR_KPARAM_INFO
	.align		4
.L_449:
        /*004c*/ 	.byte	0x04, 0x17
        /*004e*/ 	.short	(.L_451 - .L_450)
.L_450:
        /*0050*/ 	.word	0x00000000
        /*0054*/ 	.short	0x0000
        /*0056*/ 	.short	0x0000
        /*0058*/ 	.byte	0x00, 0xf0, 0x21, 0x00


	//----- nvinfo : EIATTR_MAXREG_COUNT
	.align		4
.L_451:
        /*005c*/ 	.byte	0x03, 0x1b
        /*005e*/ 	.short	0x00ff


	//----- nvinfo : EIATTR_EXIT_INSTR_OFFSETS
	.align		4
        /*0060*/ 	.byte	0x04, 0x1c
        /*0062*/ 	.short	(.L_453 - .L_452)


	//   ....[0]....
.L_452:
        /*0064*/ 	.word	0x00001230


	//----- nvinfo : EIATTR_CTAIDZ_USED
	.align		4
.L_453:
        /*0068*/ 	.byte	0x01, 0x04
	.zero		2


	//----- nvinfo : EIATTR_MAX_THREADS
	.align		4
        /*006c*/ 	.byte	0x04, 0x05
        /*006e*/ 	.short	(.L_455 - .L_454)
.L_454:
        /*0070*/ 	.word	0x000000e0
        /*0074*/ 	.word	0x00000001
        /*0078*/ 	.word	0x00000001
.L_455:


//--------------------- .nv.info.tvmgen_default_fused_nn_conv2d_add_nn_relu_4_kernel --------------------------
	.section	.nv.info.tvmgen_default_fused_nn_conv2d_add_nn_relu_4_kernel,"",@"SHT_CUDA_INFO"
	.sectionflags	@""
	.align	4


	//----- nvinfo : EIATTR_CUDA_API_VERSION
	.align		4
        /*0000*/ 	.byte	0x04, 0x37
        /*0002*/ 	.short	(.L_457 - .L_456)
.L_456:
        /*0004*/ 	.word	0x0000007e


	//----- nvinfo : EIATTR_SW2861232_WAR
	.align		4
.L_457:
        /*0008*/ 	.byte	0x01, 0x35
	.zero		2


	//----- nvinfo : EIATTR_PARAM_CBANK
	.align		4
        /*000c*/ 	.byte	0x04, 0x0a
        /*000e*/ 	.short	(.L_459 - .L_458)
	.align		4
.L_458:
        /*0010*/ 	.word	index@(.nv.constant0.tvmgen_default_fused_nn_conv2d_add_nn_relu_4_kernel)
        /*0014*/ 	.short	0x0160
        /*0016*/ 	.short	0x0020


	//----- nvinfo : EIATTR_CBANK_PARAM_SIZE
	.align		4
.L_459:
        /*0018*/ 	.byte	0x03, 0x19
        /*001a*/ 	.short	0x0020


	//----- nvinfo : EIATTR_KPARAM_INFO
	.align		4
        /*001c*/ 	.byte	0x04, 0x17
        /*001e*/ 	.short	(.L_461 - .L_460)
.L_460:
        /*0020*/ 	.word	0x00000000
        /*0024*/ 	.short	0x0003
        /*0026*/ 	.short	0x0018
        /*0028*/ 	.byte	0x00, 0xf0, 0x21, 0x00


	//----- nvinfo : EIATTR_KPARAM_INFO
	.align		4
.L_461:
        /*002c*/ 	.byte	0x04, 0x17
        /*002e*/ 	.short	(.L_463 - .L_462)
.L_462:
        /*0030*/ 	.word	0x00000000
        /*0034*/ 	.short	0x0002
        /*0036*/ 	.short	0x0010
        /*0038*/ 	.byte	0x00, 0xf0, 0x21, 0x00


	//----- nvinfo : EIATTR_KPARAM_INFO
	.align		4
.L_463:
        /*003c*/ 	.byte	0x04, 0x17
        /*003e*/ 	.short	(.L_465 - .L_464)
.L_464:
        /*0040*/ 	.word	0x00000000
        /*0044*/ 	.short	0x0001
        /*0046*/ 	.short	0x0008
        /*0048*/ 	.byte	0x00, 0xf0, 0x21, 0x00


	//----- nvinfo : EIATTR_KPARAM_INFO
	.align		4
.L_465:
        /*004c*/ 	.byte	0x04, 0x17
        /*004e*/ 	.short	(.L_467 - .L_466)
.L_466:
        /*0050*/ 	.word	0x00000000
        /*0054*/ 	.short	0x0000
        /*0056*/ 	.short	0x0000
        /*0058*/ 	.byte	0x00, 0xf0, 0x21, 0x00


	//----- nvinfo : EIATTR_MAXREG_COUNT
	.align		4
.L_467:
        /*005c*/ 	.byte	0x03, 0x1b
        /*005e*/ 	.short	0x00ff


	//----- nvinfo : EIATTR_EXIT_INSTR_OFFSETS
	.align		4
        /*0060*/ 	.byte	0x04, 0x1c
        /*0062*/ 	.short	(.L_469 - .L_468)


	//   ....[0]....
.L_468:
        /*0064*/ 	.word	0x000022f0


	//----- nvinfo : EIATTR_CTAIDZ_USED
	.align		4
.L_469:
        /*0068*/ 	.byte	0x01, 0x04
	.zero		2


	//----- nvinfo : EIATTR_MAX_THREADS
	.align		4
        /*006c*/ 	.byte	0x04, 0x05
        /*006e*/ 	.short	(.L_471 - .L_470)
.L_470:
        /*0070*/ 	.word	0x000000e0
        /*0074*/ 	.word	0x00000001
        /*0078*/ 	.word	0x00000001


	//----- nvinfo : EIATTR_CRS_STACK_SIZE
	.align		4
.L_471:
        /*007c*/ 	.byte	0x04, 0x1e
        /*007e*/ 	.short	(.L_473 - .L_472)
.L_472:
        /*0080*/ 	.word	0x00000000
.L_473:


//--------------------- .nv.info.tvmgen_default_fused_nn_contrib_conv2d_winograd_without_weight_transform_add_nn_relu_2_kernel_2 --------------------------
	.section	.nv.info.tvmgen_default_fused_nn_contrib_conv2d_winograd_without_weight_transform_add_nn_relu_2_kernel_2,"",@"SHT_CUDA_INFO"
	.sectionflags	@""
	.align	4


	//----- nvinfo : EIATTR_CUDA_API_VERSION
	.align		4
        /*0000*/ 	.byte	0x04, 0x37
        /*0002*/ 	.short	(.L_475 - .L_474)
.L_474:
        /*0004*/ 	.word	0x0000007e


	//----- nvinfo : EIATTR_SW2861232_WAR
	.align		4
.L_475:
        /*0008*/ 	.byte	0x01, 0x35
	.zero		2


	//----- nvinfo : EIATTR_PARAM_CBANK
	.align		4
        /*000c*/ 	.byte	0x04, 0x0a
        /*000e*/ 	.short	(.L_477 - .L_476)
	.align		4
.L_476:
        /*0010*/ 	.word	index@(.nv.constant0.tvmgen_default_fused_nn_contrib_conv2d_winograd_without_weight_transform_add_nn_relu_2_kernel_2)
        /*0014*/ 	.short	0x0160
        /*0016*/ 	.short	0x0018


	//----- nvinfo : EIATTR_CBANK_PARAM_SIZE
	.align		4
.L_477:
        /*0018*/ 	.byte	0x03, 0x19
        /*001a*/ 	.short	0x0018


	//----- nvinfo : EIATTR_KPARAM_INFO
	.align		4
        /*001c*/ 	.byte	0x04, 0x17
        /*001e*/ 	.short	(.L_479 - .L_478)
.L_478:
        /*0020*/ 	.word	0x00000000
        /*0024*/ 	.short	0x0002
        /*0026*/ 	.short	0x0010
        /*0028*/ 	.byte	0x00, 0xf0, 0x21, 0x00


	//----- nvinfo : EIATTR_KPARAM_INFO
	.align		4
.L_479:
        /*002c*/ 	.byte	0x04, 0x17
        /*002e*/ 	.short	(.L_481 - .L_480)
.L_480:
        /*0030*/ 	.word	0x00000000
        /*0034*/ 	.short	0x0001
        /*0036*/ 	.short	0x0008
        /*0038*/ 	.byte	0x00, 0xf0, 0x21, 0x00


	//----- nvinfo : EIATTR_KPARAM_INFO
	.align		4
.L_481:
        /*003c*/ 	.byte	0x04, 0x17
        /*003e*/ 	.short	(.L_483 - .L_482)
.L_482:
        /*0040*/ 	.word	0x00000000
        /*0044*/ 	.short	0x0000
        /*0046*/ 	.short	0x0000
        /*0048*/ 	.byte	0x00, 0xf0, 0x21, 0x00


	//----- nvinfo : EIATTR_MAXREG_COUNT
	.align		4
.L_483:
        /*004c*/ 	.byte	0x03, 0x1b
        /*004e*/ 	.short	0x00ff


	//----- nvinfo : EIATTR_EXIT_INSTR_OFFSETS
	.align		4
        /*0050*/ 	.byte	0x04, 0x1c
        /*0052*/ 	.short	(.L_485 - .L_484)


	//   ....[0]....
.L_484:
        /*0054*/ 	.word	0x00000650


	//----- nvinfo : EIATTR_MAX_THREADS
	.align		4
.L_485:
        /*0058*/ 	.byte	0x04, 0x05
        /*005a*/ 	.short	(.L_487 - .L_486)
.L_486:
        /*005c*/ 	.word	0x00000080
        /*0060*/ 	.word	0x00000001
        /*0064*/ 	.word	0x00000001
.L_487:


//--------------------- .nv.info.tvmgen_default_fused_nn_conv2d_add_nn_relu_5_kernel --------------------------
	.section	.nv.info.tvmgen_default_fused_nn_conv2d_add_nn_relu_5_kernel,"",@"SHT_CUDA_INFO"
	.sectionflags	@""
	.align	4


	//----- nvinfo : EIATTR_CUDA_API_VERSION
	.align		4
        /*0000*/ 	.byte	0x04, 0x37
        /*0002*/ 	.short	(.L_489 - .L_488)
.L_488:
        /*0004*/ 	.word	0x0000007e


	//----- nvinfo : EIATTR_SW2861232_WAR
	.align		4
.L_489:
        /*0008*/ 	.byte	0x01, 0x35
	.zero		2


	//----- nvinfo : EIATTR_PARAM_CBANK
	.align		4
        /*000c*/ 	.byte	0x04, 0x0a
        /*000e*/ 	.short	(.L_491 - .L_490)
	.align		4
.L_490:
        /*0010*/ 	.word	index@(.nv.constant0.tvmgen_default_fused_nn_conv2d_add_nn_relu_5_kernel)
        /*0014*/ 	.short	0x0160
        /*0016*/ 	.short	0x0020


	//----- nvinfo : EIATTR_CBANK_PARAM_SIZE
	.align		4
.L_491:
        /*0018*/ 	.byte	0x03, 0x19
        /*001a*/ 	.short	0x0020


	//----- nvinfo : EIATTR_KPARAM_INFO
	.align		4
        /*001c*/ 	.byte	0x04, 0x17
        /*001e*/ 	.short	(.L_493 - .L_492)
.L_492:
        /*0020*/ 	.word	0x00000000
        /*0024*/ 	.short	0x0003
        /*0026*/ 	.short	0x0018
        /*0028*/ 	.byte	0x00, 0xf0, 0x21, 0x00


	//----- nvinfo : EIATTR_KPARAM_INFO
	.align		4
.L_493:
        /*002c*/ 	.byte	0x04, 0x17
        /*002e*/ 	.short	(.L_495 - .L_494)
.L_494:
        /*0030*/ 	.word	0x00000000
        /*0034*/ 	.short	0x0002
        /*0036*/ 	.short	0x0010
        /*0038*/ 	.byte	0x00, 0xf0, 0x21, 0x00


	//----- nvinfo : EIATTR_KPARAM_INFO
	.align		4
.L_495:
        /*003c*/ 	.byte	0x04, 0x17
        /*003e*/ 	.short	(.L_497 - .L_496)
.L_496:
        /*0040*/ 	.word	0x00000000
        /*0044*/ 	.short	0x0001
        /*0046*/ 	.short	0x0008
        /*0048*/ 	.byte	0x00, 0xf0, 0x21, 0x00


	//----- nvinfo : EIATTR_KPARAM_INFO
	.align		4
.L_497:
        /*004c*/ 	.byte	0x04, 0x17
        /*004e*/ 	.short	(.L_499 - .L_498)
.L_498:
        /*0050*/ 	.word	0x00000000
        /*0054*/ 	.short	0x0000
        /*0056*/ 	.short	0x0000
        /*0058*/ 	.byte	0x00, 0xf0, 0x21, 0x00


	//----- nvinfo : EIATTR_MAXREG_COUNT
	.align		4
.L_499:
        /*005c*/ 	.byte	0x03, 0x1b
        /*005e*/ 	.short	0x0080


	//----- nvinfo : EIATTR_EXIT_INSTR_OFFSETS
	.align		4
        /*0060*/ 	.byte	0x04, 0x1c
        /*0062*/ 	.short	(.L_501 - .L_500)


	//   ....[0]....
.L_500:
        /*0064*/ 	.word	0x00000770


	//----- nvinfo : EIATTR_CTAIDZ_USED
	.align		4
.L_501:
        /*0068*/ 	.byte	0x01, 0x04
	.zero		2


	//----- nvinfo : EIATTR_MAX_THREADS
	.align		4
        /*006c*/ 	.byte	0x04, 0x05
        /*006e*/ 	.short	(.L_503 - .L_502)
.L_502:
        /*0070*/ 	.word	0x000001c0
        /*0074*/ 	.word	0x00000001
        /*0078*/ 	.word	0x00000001
.L_503:


//--------------------- .nv.info.tvmgen_default_fused_nn_contrib_conv2d_winograd_without_weight_transform_add_nn_relu_2_kernel_1 --------------------------
	.section	.nv.info.tvmgen_default_fused_nn_contrib_conv2d_winograd_without_weight_transform_add_nn_relu_2_kernel_1,"",@"SHT_CUDA_INFO"
	.sectionflags	@""
	.align	4


	//----- nvinfo : EIATTR_CUDA_API_VERSION
	.align		4
        /*0000*/ 	.byte	0x04, 0x37
        /*0002*/ 	.short	(.L_505 - .L_504)
.L_504:
        /*0004*/ 	.word	0x0000007e


	//----- nvinfo : EIATTR_SW2861232_WAR
	.align		4
.L_505:
        /*0008*/ 	.byte	0x01, 0x35
	.zero		2


	//----- nvinfo : EIATTR_PARAM_CBANK
	.align		4
        /*000c*/ 	.byte	0x04, 0x0a
        /*000e*/ 	.short	(.L_507 - .L_506)
	.align		4
.L_506:
        /*0010*/ 	.word	index@(.nv.constant0.tvmgen_default_fused_nn_contrib_conv2d_winograd_without_weight_transform_add_nn_relu_2_kernel_1)
        /*0014*/ 	.short	0x0160
        /*0016*/ 	.short	0x0018


	//----- nvinfo : EIATTR_CBANK_PARAM_SIZE
	.align		4
.L_507:
        /*0018*/ 	.byte	0x03, 0x19
        /*001a*/ 	.short	0x0018


	//----- nvinfo : EIATTR_KPARAM_INFO
	.align		4
        /*001c*/ 	.byte	0x04, 0x17
        /*001e*/ 	.short	(.L_509 - .L_508)
.L_508:
        /*0020*/ 	.word	0x00000000
        /*0024*/ 	.short	0x0002
        /*0026*/ 	.short	0x0010
        /*0028*/ 	.byte	0x00, 0xf0, 0x21, 0x00


	//----- nvinfo : EIATTR_KPARAM_INFO
	.align		4
.L_509:
        /*002c*/ 	.byte	0x04, 0x17
        /*002e*/ 	.short	(.L_511 - .L_510)
.L_510:
        /*0030*/ 	.word	0x00000000
        /*0034*/ 	.short	0x0001
        /*0036*/ 	.short	0x0008
        /*0038*/ 	.byte	0x00, 0xf0, 0x21, 0x00


	//----- nvinfo : EIATTR_KPARAM_INFO
	.align		4
.L_511:
        /*003c*/ 	.byte	0x04, 0x17
        /*003e*/ 	.short	(.L_513 - .L_512)
.L_512:
        /*0040*/ 	.word	0x00000000
        /*0044*/ 	.short	0x0000
        /*0046*/ 	.short	0x0000
        /*0048*/ 	.byte	0x00, 0xf0, 0x21, 0x00


	//----- nvinfo : EIATTR_MAXREG_COUNT
	.align		4
.L_513:
        /*004c*/ 	.byte	0x03, 0x1b
        /*004e*/ 	.short	0x00ff


	//----- nvinfo : EIATTR_EXIT_INSTR_OFFSETS
	.align		4
        /*0050*/ 	.byte	0x04, 0x1c
        /*0052*/ 	.short	(.L_515 - .L_514)


	//   ....[0]....
.L_514:
        /*0054*/ 	.word	0x000010e0


	//----- nvinfo : EIATTR_CTAIDZ_USED
	.align		4
.L_515:
        /*0058*/ 	.byte	0x01, 0x04
	.zero		2


	//----- nvinfo : EIATTR_MAX_THREADS
	.align		4
        /*005c*/ 	.byte	0x04, 0x05
        /*005e*/ 	.short	(.L_517 - .L_516)
.L_516:
        /*0060*/ 	.word	0x00000031
        /*0064*/ 	.word	0x00000001
        /*0068*/ 	.word	0x00000001
.L_517:


//--------------------- .nv.info.tvmgen_default_fused_nn_conv2d_add_kernel --------------------------
	.section	.nv.info.tvmgen_default_fused_nn_conv2d_add_kernel,"",@"SHT_CUDA_INFO"
	.sectionflags	@""
	.align	4


	//----- nvinfo : EIATTR_CUDA_API_VERSION
	.align		4
        /*0000*/ 	.byte	0x04, 0x37
        /*0002*/ 	.short	(.L_519 - .L_518)
.L_518:
        /*0004*/ 	.word	0x0000007e


	//----- nvinfo : EIATTR_SW2861232_WAR
	.align		4
.L_519:
        /*0008*/ 	.byte	0x01, 0x35
	.zero		2


	//----- nvinfo : EIATTR_PARAM_CBANK
	.align		4
        /*000c*/ 	.byte	0x04, 0x0a
        /*000e*/ 	.short	(.L_521 - .L_520)
	.align		4
.L_520:
        /*0010*/ 	.word	index@(.nv.constant0.tvmgen_default_fused_nn_conv2d_add_kernel)
        /*0014*/ 	.short	0x0160
        /*0016*/ 	.short	0x0020


	//----- nvinfo : EIATTR_CBANK_PARAM_SIZE
	.align		4
.L_521:
        /*0018*/ 	.byte	0x03, 0x19
        /*001a*/ 	.short	0x0020


	//----- nvinfo : EIATTR_KPARAM_INFO
	.align		4
        /*001c*/ 	.byte	0x04, 0x17
        /*001e*/ 	.short	(.L_523 - .L_522)
.L_522:
        /*0020*/ 	.word	0x00000000
        /*0024*/ 	.short	0x0003
        /*0026*/ 	.short	0x0018
        /*0028*/ 	.byte	0x00, 0xf0, 0x21, 0x00


	//----- nvinfo : EIATTR_KPARAM_INFO
	.align		4
.L_523:
        /*002c*/ 	.byte	0x04, 0x17
        /*002e*/ 	.short	(.L_525 - .L_524)
.L_524:
        /*0030*/ 	.word	0x00000000
        /*0034*/ 	.short	0x0002
        /*0036*/ 	.short	0x0010
        /*0038*/ 	.byte	0x00, 0xf0, 0x21, 0x00


	//----- nvinfo : EIATTR_KPARAM_INFO
	.align		4
.L_525:
        /*003c*/ 	.byte	0x04, 0x17
        /*003e*/ 	.short	(.L_527 - .L_526)
.L_526:
        /*0040*/ 	.word	0x00000000
        /*0044*/ 	.short	0x0001
        /*0046*/ 	.short	0x0008
        /*0048*/ 	.byte	0x00, 0xf0, 0x21, 0x00


	//----- nvinfo : EIATTR_KPARAM_INFO
	.align		4
.L_527:
        /*004c*/ 	.byte	0x04, 0x17
        /*004e*/ 	.short	(.L_529 - .L_528)
.L_528:
        /*0050*/ 	.word	0x00000000
        /*0054*/ 	.short	0x0000
        /*0056*/ 	.short	0x0000
        /*0058*/ 	.byte	0x00, 0xf0, 0x21, 0x00


	//----- nvinfo : EIATTR_MAXREG_COUNT
	.align		4
.L_529:
        /*005c*/ 	.byte	0x03, 0x1b
        /*005e*/ 	.short	0x0080


	//----- nvinfo : EIATTR_EXIT_INSTR_OFFSETS
	.align		4
        /*0060*/ 	.byte	0x04, 0x1c
        /*0062*/ 	.short	(.L_531 - .L_530)


	//   ....[0]....
.L_530:
        /*0064*/ 	.word	0x000013e0


	//----- nvinfo : EIATTR_CTAIDZ_USED
	.align		4
.L_531:
        /*0068*/ 	.byte	0x01, 0x04
	.zero		2


	//----- nvinfo : EIATTR_MAX_THREADS
	.align		4
        /*006c*/ 	.byte	0x04, 0x05
        /*006e*/ 	.short	(.L_533 - .L_532)
.L_532:
        /*0070*/ 	.word	0x000001c0
        /*0074*/ 	.word	0x00000001
        /*0078*/ 	.word	0x00000001
.L_533:


//--------------------- .nv.info.tvmgen_default_fused_nn_contrib_conv2d_winograd_without_weight_transform_add_nn_relu_1_kernel_2 --------------------------
	.section	.nv.info.tvmgen_default_fused_nn_contrib_conv2d_winograd_without_weight_transform_add_nn_relu_1_kernel_2,"",@"SHT_CUDA_INFO"
	.sectionflags	@""
	.align	4


	//----- nvinfo : EIATTR_CUDA_API_VERSION
	.align		4
        /*0000*/ 	.byte	0x04, 0x37
        /*0002*/ 	.short	(.L_535 - .L_534)
.L_534:
        /*0004*/ 	.word	0x0000007e


	//----- nvinfo : EIATTR_SW2861232_WAR
	.align		4
.L_535:
        /*0008*/ 	.byte	0x01, 0x35
	.zero		2


	//----- nvinfo : EIATTR_PARAM_CBANK
	.align		4
        /*000c*/ 	.byte	0x04, 0x0a
        /*000e*/ 	.short	(.L_537 - .L_536)
	.align		4
.L_536:
        /*0010*/ 	.word	index@(.nv.constant0.tvmgen_default_fused_nn_contrib_conv2d_winograd_without_weight_transform_add_nn_relu_1_kernel_2)
        /*0014*/ 	.short	0x0160
        /*0016*/ 	.short	0x0018


	//----- nvinfo : EIATTR_CBANK_PARAM_SIZE
	.align		4
.L_537:
        /*0018*/ 	.byte	0x03, 0x19
        /*001a*/ 	.short	0x0018


	//----- nvinfo : EIATTR_KPARAM_INFO
	.align		4
        /*001c*/ 	.byte	0x04, 0x17
        /*001e*/ 	.short	(.L_539 - .L_538)
.L_538:
        /*0020*/ 	.word	0x00000000
        /*0024*/ 	.short	0x0002
        /*0026*/ 	.short	0x0010
        /*0028*/ 	.byte	0x00, 0xf0, 0x21, 0x00


	//----- nvinfo : EIATTR_KPARAM_INFO
	.align		4
.L_539:
        /*002c*/ 	.byte	0x04, 0x17
        /*002e*/ 	.short	(.L_541 - .L_540)
.L_540:
        /*0030*/ 	.word	0x00000000
        /*0034*/ 	.short	0x0001
        /*0036*/ 	.short	0x0008
        /*0038*/ 	.byte	0x00, 0xf0, 0x21, 0x00


	//----- nvinfo : EIATTR_KPARAM_INFO
	.align		4
.L_541:
        /*003c*/ 	.byte	0x04, 0x17
        /*003e*/ 	.short	(.L_543 - .L_542)
.L_542:
        /*0040*/ 	.word	0x00000000
        /*0044*/ 	.short	0x0000
        /*0046*/ 	.short	0x0000
        /*0048*/ 	.byte	0x00, 0xf0, 0x21, 0x00


	//----- nvinfo : EIATTR_MAXREG_COUNT
	.align		4
.L_543:
        /*004c*/ 	.byte	0x03, 0x1b
        /*004e*/ 	.short	0x00ff


	//----- nvinfo : EIATTR_EXIT_INSTR_OFFSETS
	.align		4
        /*0050*/ 	.byte	0x04, 0x1c
        /*0052*/ 	.short	(.L_545 - .L_544)


	//   ....[0]....
.L_544:
        /*0054*/ 	.word	0x000005d0


	//----- nvinfo : EIATTR_MAX_THREADS
	.align		4
.L_545:
        /*0058*/ 	.byte	0x04, 0x05
        /*005a*/ 	.short	(.L_547 - .L_546)
.L_546:
        /*005c*/ 	.word	0x00000080
        /*0060*/ 	.word	0x00000001
        /*0064*/ 	.word	0x00000001
.L_547:


//--------------------- .nv.info.tvmgen_default_fused_nn_contrib_conv2d_winograd_without_weight_transform_add_nn_relu_1_kernel_1 --------------------------
	.section	.nv.info.tvmgen_default_fused_nn_contrib_conv2d_winograd_without_weight_transform_add_nn_relu_1_kernel_1,"",@"SHT_CUDA_INFO"
	.sectionflags	@""
	.align	4


	//----- nvinfo : EIATTR_CUDA_API_VERSION
	.align		4
        /*0000*/ 	.byte	0x04, 0x37
        /*0002*/ 	.short	(.L_549 - .L_548)
.L_548:
        /*0004*/ 	.word	0x0000007e


	//----- nvinfo : EIATTR_SW2861232_WAR
	.align		4
.L_549:
        /*0008*/ 	.byte	0x01, 0x35
	.zero		2


	//----- nvinfo : EIATTR_PARAM_CBANK
	.align		4
        /*000c*/ 	.byte	0x04, 0x0a
        /*000e*/ 	.short	(.L_551 - .L_550)
	.align		4
.L_550:
        /*0010*/ 	.word	index@(.nv.constant0.tvmgen_default_fused_nn_contrib_conv2d_winograd_without_weight_transform_add_nn_relu_1_kernel_1)
        /*0014*/ 	.short	0x0160
        /*0016*/ 	.short	0x0018


	//----- nvinfo : EIATTR_CBANK_PARAM_SIZE
	.align		4
.L_551:
        /*0018*/ 	.byte	0x03, 0x19
        /*001a*/ 	.short	0x0018


	//----- nvinfo : EIATTR_KPARAM_INFO
	.align		4
        /*001c*/ 	.byte	0x04, 0x17
        /*001e*/ 	.short	(.L_553 - .L_552)
.L_552:
        /*0020*/ 	.word	0x00000000
        /*0024*/ 	.short	0x0002
        /*0026*/ 	.short	0x0010
        /*0028*/ 	.byte	0x00, 0xf0, 0x21, 0x00


	//----- nvinfo : EIATTR_KPARAM_INFO
	.align		4
.L_553:
        /*002c*/ 	.byte	0x04, 0x17
        /*002e*/ 	.short	(.L_555 - .L_554)
.L_554:
        /*0030*/ 	.word	0x00000000
        /*0034*/ 	.short	0x0001
        /*0036*/ 	.short	0x0008
        /*0038*/ 	.byte	0x00, 0xf0, 0x21, 0x00


	//----- nvinfo : EIATTR_KPARAM_INFO
	.align		4
.L_555:
        /*003c*/ 	.byte	0x04, 0x17
        /*003e*/ 	.short	(.L_557 - .L_556)
.L_556:
        /*0040*/ 	.word	0x00000000
        /*0044*/ 	.short	0x0000
        /*0046*/ 	.short	0x0000
        /*0048*/ 	.byte	0x00, 0xf0, 0x21, 0x00


	//----- nvinfo : EIATTR_MAXREG_COUNT
	.align		4
.L_557:
        /*004c*/ 	.byte	0x03, 0x1b
        /*004e*/ 	.short	0x00ff


	//----- nvinfo : EIATTR_EXIT_INSTR_OFFSETS
	.align		4
        /*0050*/ 	.byte	0x04, 0x1c
        /*0052*/ 	.short	(.L_559 - .L_558)


	//   ....[0]....
.L_558:
        /*0054*/ 	.word	0x00001200


	//----- nvinfo : EIATTR_CTAIDZ_USED
	.align		4
.L_559:
        /*0058*/ 	.byte	0x01, 0x04
	.zero		2


	//----- nvinfo : EIATTR_MAX_THREADS
	.align		4
        /*005c*/ 	.byte	0x04, 0x05
        /*005e*/ 	.short	(.L_561 - .L_560)
.L_560:
        /*0060*/ 	.word	0x000000c4
        /*0064*/ 	.word	0x00000001
        /*0068*/ 	.word	0x00000001
.L_561:


//--------------------- .nv.info.tvmgen_default_fused_nn_conv2d_add_nn_relu_6_kernel --------------------------
	.section	.nv.info.tvmgen_default_fused_nn_conv2d_add_nn_relu_6_kernel,"",@"SHT_CUDA_INFO"
	.sectionflags	@""
	.align	4


	//----- nvinfo : EIATTR_CUDA_API_VERSION
	.align		4
        /*0000*/ 	.byte	0x04, 0x37
        /*0002*/ 	.short	(.L_563 - .L_562)
.L_562:
        /*0004*/ 	.word	0x0000007e


	//----- nvinfo : EIATTR_SW2861232_WAR
	.align		4
.L_563:
        /*0008*/ 	.byte	0x01, 0x35
	.zero		2


	//----- nvinfo : EIATTR_PARAM_CBANK
	.align		4
        /*000c*/ 	.byte	0x04, 0x0a
        /*000e*/ 	.short	(.L_565 - .L_564)
	.align		4
.L_564:
        /*0010*/ 	.word	index@(.nv.constant0.tvmgen_default_fused_nn_conv2d_add_nn_relu_6_kernel)
        /*0014*/ 	.short	0x0160
        /*0016*/ 	.short	0x0020


	//----- nvinfo : EIATTR_CBANK_PARAM_SIZE
	.align		4
.L_565:
        /*0018*/ 	.byte	0x03, 0x19
        /*001a*/ 	.short	0x0020


	//----- nvinfo : EIATTR_KPARAM_INFO
	.align		4
        /*001c*/ 	.byte	0x04, 0x17
        /*001e*/ 	.short	(.L_567 - .L_566)
.L_566:
        /*0020*/ 	.word	0x00000000
        /*0024*/ 	.short	0x0003
        /*0026*/ 	.short	0x0018
        /*0028*/ 	.byte	0x00, 0xf0, 0x21, 0x00


	//----- nvinfo : EIATTR_KPARAM_INFO
	.align		4
.L_567:
        /*002c*/ 	.byte	0x04, 0x17
        /*002e*/ 	.short	(.L_569 - .L_568)
.L_568:
        /*0030*/ 	.word	0x00000000
        /*0034*/ 	.short	0x0002
        /*0036*/ 	.short	0x0010
        /*0038*/ 	.byte	0x00, 0xf0, 0x21, 0x00


	//----- nvinfo : EIATTR_KPARAM_INFO
	.align		4
.L_569:
        /*003c*/ 	.byte	0x04, 0x17
        /*003e*/ 	.short	(.L_571 - .L_570)
.L_570:
        /*0040*/ 	.word	0x00000000
        /*0044*/ 	.short	0x0001
        /*0046*/ 	.short	0x0008
        /*0048*/ 	.byte	0x00, 0xf0, 0x21, 0x00


	//----- nvinfo : EIATTR_KPARAM_INFO
	.align		4
.L_571:
        /*004c*/ 	.byte	0x04, 0x17
        /*004e*/ 	.short	(.L_573 - .L_572)
.L_572:
        /*0050*/ 	.word	0x00000000
        /*0054*/ 	.short	0x0000
        /*0056*/ 	.short	0x0000
        /*0058*/ 	.byte	0x00, 0xf0, 0x21, 0x00


	//----- nvinfo : EIATTR_MAXREG_COUNT
	.align		4
.L_573:
        /*005c*/ 	.byte	0x03, 0x1b
        /*005e*/ 	.short	0x00ff


	//----- nvinfo : EIATTR_EXIT_INSTR_OFFSETS
	.align		4
        /*0060*/ 	.byte	0x04, 0x1c
        /*0062*/ 	.short	(.L_575 - .L_574)


	//   ....[0]....
.L_574:
        /*0064*/ 	.word	0x00002f00


	//----- nvinfo : EIATTR_CTAIDZ_USED
	.align		4
.L_575:
        /*0068*/ 	.byte	0x01, 0x04
	.zero		2


	//----- nvinfo : EIATTR_MAX_THREADS
	.align		4
        /*006c*/ 	.byte	0x04, 0x05
        /*006e*/ 	.short	(.L_577 - .L_576)
.L_576:
        /*0070*/ 	.word	0x00000080
        /*0074*/ 	.word	0x00000001
        /*0078*/ 	.word	0x00000001
.L_577:


//--------------------- .nv.info.tvmgen_default_fused_nn_contrib_conv2d_winograd_without_weight_transform_add_nn_relu_1_kernel --------------------------
	.section	.nv.info.tvmgen_default_fused_nn_contrib_conv2d_winograd_without_weight_transform_add_nn_relu_1_kernel,"",@"SHT_CUDA_INFO"
	.sectionflags	@""
	.align	4


	//----- nvinfo : EIATTR_CUDA_API_VERSION
	.align		4
        /*0000*/ 	.byte	0x04, 0x37
        /*0002*/ 	.short	(.L_579 - .L_578)
.L_578:
        /*0004*/ 	.word	0x0000007e


	//----- nvinfo : EIATTR_SW2861232_WAR
	.align		4
.L_579:
        /*0008*/ 	.byte	0x01, 0x35
	.zero		2


	//----- nvinfo : EIATTR_PARAM_CBANK
	.align		4
        /*000c*/ 	.byte	0x04, 0x0a
        /*000e*/ 	.short	(.L_581 - .L_580)
	.align		4
.L_580:
        /*0010*/ 	.word	index@(.nv.constant0.tvmgen_default_fused_nn_contrib_conv2d_winograd_without_weight_transform_add_nn_relu_1_kernel)
        /*0014*/ 	.short	0x0160
        /*0016*/ 	.short	0x0010


	//----- nvinfo : EIATTR_CBANK_PARAM_SIZE
	.align		4
.L_581:
        /*0018*/ 	.byte	0x03, 0x19
        /*001a*/ 	.short	0x0010


	//----- nvinfo : EIATTR_KPARAM_INFO
	.align		4
        /*001c*/ 	.byte	0x04, 0x17
        /*001e*/ 	.short	(.L_583 - .L_582)
.L_582:
        /*0020*/ 	.word	0x00000000
        /*0024*/ 	.short	0x0001
        /*0026*/ 	.short	0x0008
        /*0028*/ 	.byte	0x00, 0xf0, 0x21, 0x00


	//----- nvinfo : EIATTR_KPARAM_INFO
	.align		4
.L_583:
        /*002c*/ 	.byte	0x04, 0x17
        /*002e*/ 	.short	(.L_585 - .L_584)
.L_584:
        /*0030*/ 	.word	0x00000000
        /*0034*/ 	.short	0x0000
        /*0036*/ 	.short	0x0000
        /*0038*/ 	.byte	0x00, 0xf0, 0x21, 0x00


	//----- nvinfo : EIATTR_MAXREG_COUNT
	.align		4
.L_585:
        /*003c*/ 	.byte	0x03, 0x1b
        /*003e*/ 	.short	0x00ff


	//----- nvinfo : EIATTR_EXIT_INSTR_OFFSETS
	.align		4
        /*0040*/ 	.byte	0x04, 0x1c
        /*0042*/ 	.short	(.L_587 - .L_586)


	//   ....[0]....
.L_586:
        /*0044*/ 	.word	0x00000970


	//----- nvinfo : EIATTR_MAX_THREADS
	.align		4
.L_587:
        /*0048*/ 	.byte	0x04, 0x05
        /*004a*/ 	.short	(.L_589 - .L_588)
.L_588:
        /*004c*/ 	.word	0x00000080
        /*0050*/ 	.word	0x00000001
        /*0054*/ 	.word	0x00000001
.L_589:


//--------------------- .nv.info.tvmgen_default_fused_nn_max_pool2d_kernel --------------------------
	.section	.nv.info.tvmgen_default_fused_nn_max_pool2d_kernel,"",@"SHT_CUDA_INFO"
	.sectionflags	@""
	.align	4


	//----- nvinfo : EIATTR_CUDA_API_VERSION
	.align		4
        /*0000*/ 	.byte	0x04, 0x37
        /*0002*/ 	.short	(.L_591 - .L_590)
.L_590:
        /*0004*/ 	.word	0x0000007e


	//----- nvinfo : EIATTR_SW2861232_WAR
	.align		4
.L_591:
        /*0008*/ 	.byte	0x01, 0x35
	.zero		2


	//----- nvinfo : EIATTR_PARAM_CBANK
	.align		4
        /*000c*/ 	.byte	0x04, 0x0a
        /*000e*/ 	.short	(.L_593 - .L_592)
	.align		4
.L_592:
        /*0010*/ 	.word	index@(.nv.constant0.tvmgen_default_fused_nn_max_pool2d_kernel)
        /*0014*/ 	.short	0x0160
        /*0016*/ 	.short	0x0010


	//----- nvinfo : EIATTR_CBANK_PARAM_SIZE
	.align		4
.L_593:
        /*0018*/ 	.byte	0x03, 0x19
        /*001a*/ 	.short	0x0010


	//----- nvinfo : EIATTR_KPARAM_INFO
	.align		4
        /*001c*/ 	.byte	0x04, 0x17
        /*001e*/ 	.short	(.L_595 - .L_594)
.L_594:
        /*0020*/ 	.word	0x00000000
        /*0024*/ 	.short	0x0001
        /*0026*/ 	.short	0x0008
        /*0028*/ 	.byte	0x00, 0xf0, 0x21, 0x00


	//----- nvinfo : EIATTR_KPARAM_INFO
	.align		4
.L_595:
        /*002c*/ 	.byte	0x04, 0x17
        /*002e*/ 	.short	(.L_597 - .L_596)
.L_596:
        /*0030*/ 	.word	0x00000000
        /*0034*/ 	.short	0x0000
        /*0036*/ 	.short	0x0000
        /*0038*/ 	.byte	0x00, 0xf0, 0x21, 0x00


	//----- nvinfo : EIATTR_MAXREG_COUNT
	.align		4
.L_597:
        /*003c*/ 	.byte	0x03, 0x1b
        /*003e*/ 	.short	0x0040


	//----- nvinfo : EIATTR_EXIT_INSTR_OFFSETS
	.align		4
        /*0040*/ 	.byte	0x04, 0x1c
        /*0042*/ 	.short	(.L_599 - .L_598)


	//   ....[0]....
.L_598:
        /*0044*/ 	.word	0x000003d0


	//----- nvinfo : EIATTR_MAX_THREADS
	.align		4
.L_599:
        /*0048*/ 	.byte	0x04, 0x05
        /*004a*/ 	.short	(.L_601 - .L_600)
.L_600:
        /*004c*/ 	.word	0x00000400
        /*0050*/ 	.word	0x00000001
        /*0054*/ 	.word	0x00000001
.L_601:


//--------------------- .nv.info.tvmgen_default_fused_nn_conv2d_add_nn_relu_7_kernel --------------------------
	.section	.nv.info.tvmgen_default_fused_nn_conv2d_add_nn_relu_7_kernel,"",@"SHT_CUDA_INFO"
	.sectionflags	@""
	.align	4


	//----- nvinfo : EIATTR_CUDA_API_VERSION
	.align		4
        /*0000*/ 	.byte	0x04, 0x37
        /*0002*/ 	.short	(.L_603 - .L_602)
.L_602:
        /*0004*/ 	.word	0x0000007e


	//----- nvinfo : EIATTR_SW2861232_WAR
	.align		4
.L_603:
        /*0008*/ 	.byte	0x01, 0x35
	.zero		2


	//----- nvinfo : EIATTR_PARAM_CBANK
	.align		4
        /*000c*/ 	.byte	0x04, 0x0a
        /*000e*/ 	.short	(.L_605 - .L_604)
	.align		4
.L_604:
        /*0010*/ 	.word	index@(.nv.constant0.tvmgen_default_fused_nn_conv2d_add_nn_relu_7_kernel)
        /*0014*/ 	.short	0x0160
        /*0016*/ 	.short	0x0020


	//----- nvinfo : EIATTR_CBANK_PARAM_SIZE
	.align		4
.L_605:
        /*0018*/ 	.byte	0x03, 0x19
        /*001a*/ 	.short	0x0020


	//----- nvinfo : EIATTR_KPARAM_INFO
	.align		4
        /*001c*/ 	.byte	0x04, 0x17
        /*001e*/ 	.short	(.L_607 - .L_606)
.L_606:
        /*0020*/ 	.word	0x00000000
        /*0024*/ 	.short	0x0003
        /*0026*/ 	.short	0x0018
        /*0028*/ 	.byte	0x00, 0xf0, 0x21, 0x00


	//----- nvinfo : EIATTR_KPARAM_INFO
	.align		4
.L_607:
        /*002c*/ 	.byte	0x04, 0x17
        /*002e*/ 	.short	(.L_609 - .L_608)
.L_608:
        /*0030*/ 	.word	0x00000000
        /*0034*/ 	.short	0x0002
        /*0036*/ 	.short	0x0010
        /*0038*/ 	.byte	0x00, 0xf0, 0x21, 0x00


	//----- nvinfo : EIATTR_KPARAM_INFO
	.align		4
.L_609:
        /*003c*/ 	.byte	0x04, 0x17
        /*003e*/ 	.short	(.L_611 - .L_610)
.L_610:
        /*0040*/ 	.word	0x00000000
        /*0044*/ 	.short	0x0001
        /*0046*/ 	.short	0x0008
        /*0048*/ 	.byte	0x00, 0xf0, 0x21, 0x00


	//----- nvinfo : EIATTR_KPARAM_INFO
	.align		4
.L_611:
        /*004c*/ 	.byte	0x04, 0x17
        /*004e*/ 	.short	(.L_613 - .L_612)
.L_612:
        /*0050*/ 	.word	0x00000000
        /*0054*/ 	.short	0x0000
        /*0056*/ 	.short	0x0000
        /*0058*/ 	.byte	0x00, 0xf0, 0x21, 0x00


	//----- nvinfo : EIATTR_MAXREG_COUNT
	.align		4
.L_613:
        /*005c*/ 	.byte	0x03, 0x1b
        /*005e*/ 	.short	0x00ff


	//----- nvinfo : EIATTR_EXIT_INSTR_OFFSETS
	.align		4
        /*0060*/ 	.byte	0x04, 0x1c
        /*0062*/ 	.short	(.L_615 - .L_614)


	//   ....[0]....
.L_614:
        /*0064*/ 	.word	0x00003e20


	//----- nvinfo : EIATTR_CTAIDZ_USED
	.align		4
.L_615:
        /*0068*/ 	.byte	0x01, 0x04
	.zero		2


	//----- nvinfo : EIATTR_MAX_THREADS
	.align		4
        /*006c*/ 	.byte	0x04, 0x05
        /*006e*/ 	.short	(.L_617 - .L_616)
.L_616:
        /*0070*/ 	.word	0x00000070
        /*0074*/ 	.word	0x00000001
        /*0078*/ 	.word	0x00000001


	//----- nvinfo : EIATTR_CRS_STACK_SIZE
	.align		4
.L_617:
        /*007c*/ 	.byte	0x04, 0x1e
        /*007e*/ 	.short	(.L_619 - .L_618)
.L_618:
        /*0080*/ 	.word	0x00000000
.L_619:


//--------------------- .nv.info.tvmgen_default_fused_nn_contrib_conv2d_winograd_without_weight_transform_add_nn_relu_3_kernel --------------------------
	.section	.nv.info.tvmgen_default_fused_nn_contrib_conv2d_winograd_without_weight_transform_add_nn_relu_3_kernel,"",@"SHT_CUDA_INFO"
	.sectionflags	@""
	.align	4


	//----- nvinfo : EIATTR_CUDA_API_VERSION
	.align		4
        /*0000*/ 	.byte	0x04, 0x37
        /*0002*/ 	.short	(.L_621 - .L_620)
.L_620:
        /*0004*/ 	.word	0x0000007e


	//----- nvinfo : EIATTR_SW2861232_WAR
	.align		4
.L_621:
        /*0008*/ 	.byte	0x01, 0x35
	.zero		2


	//----- nvinfo : EIATTR_PARAM_CBANK
	.align		4
        /*000c*/ 	.byte	0x04, 0x0a
        /*000e*/ 	.short	(.L_623 - .L_622)
	.align		4
.L_622:
        /*0010*/ 	.word	index@(.nv.constant0.tvmgen_default_fused_nn_contrib_conv2d_winograd_without_weight_transform_add_nn_relu_3_kernel)
        /*0014*/ 	.short	0x0160
        /*0016*/ 	.short	0x0010


	//----- nvinfo : EIATTR_CBANK_PARAM_SIZE
	.align		4
.L_623:
        /*0018*/ 	.byte	0x03, 0x19
        /*001a*/ 	.short	0x0010


	//----- nvinfo : EIATTR_KPARAM_INFO
	.align		4
        /*001c*/ 	.byte	0x04, 0x17
        /*001e*/ 	.short	(.L_625 - .L_624)
.L_624:
        /*0020*/ 	.word	0x00000000
        /*0024*/ 	.short	0x0001
        /*0026*/ 	.short	0x0008
        /*0028*/ 	.byte	0x00, 0xf0, 0x21, 0x00


	//----- nvinfo : EIATTR_KPARAM_INFO
	.align		4
.L_625:
        /*002c*/ 	.byte	0x04, 0x17
        /*002e*/ 	.short	(.L_627 - .L_626)
.L_626:
        /*0030*/ 	.word	0x00000000
        /*0034*/ 	.short	0x0000
        /*0036*/ 	.short	0x0000
        /*0038*/ 	.byte	0x00, 0xf0, 0x21, 0x00


	//----- nvinfo : EIATTR_MAXREG_COUNT
	.align		4
.L_627:
        /*003c*/ 	.byte	0x03, 0x1b
        /*003e*/ 	.short	0x00ff


	//----- nvinfo : EIATTR_EXIT_INSTR_OFFSETS
	.align		4
        /*0040*/ 	.byte	0x04, 0x1c
        /*0042*/ 	.short	(.L_629 - .L_628)


	//   ....[0]....
.L_628:
        /*0044*/ 	.word	0x000007a0


	//----- nvinfo : EIATTR_MAX_THREADS
	.align		4
.L_629:
        /*0048*/ 	.byte	0x04, 0x05
        /*004a*/ 	.short	(.L_631 - .L_630)
.L_630:
        /*004c*/ 	.word	0x00000080
        /*0050*/ 	.word	0x00000001
        /*0054*/ 	.word	0x00000001
.L_631:


//--------------------- .nv.info.tvmgen_default_fused_nn_contrib_conv2d_winograd_without_weight_transform_add_nn_relu_kernel_2 --------------------------
	.section	.nv.info.tvmgen_default_fused_nn_contrib_conv2d_winograd_without_weight_transform_add_nn_relu_kernel_2,"",@"SHT_CUDA_INFO"
	.sectionflags	@""
	.align	4


	//----- nvinfo : EIATTR_CUDA_API_VERSION
	.align		4
        /*0000*/ 	.byte	0x04, 0x37
        /*0002*/ 	.short	(.L_633 - .L_632)
.L_632:
        /*0004*/ 	.word	0x0000007e


	//----- nvinfo : EIATTR_SW2861232_WAR
	.align		4
.L_633:
        /*0008*/ 	.byte	0x01, 0x35
	.zero		2


	//----- nvinfo : EIATTR_PARAM_CBANK
	.align		4
        /*000c*/ 	.byte	0x04, 0x0a
        /*000e*/ 	.short	(.L_635 - .L_634)
	.align		4
.L_634:
        /*0010*/ 	.word	index@(.nv.constant0.tvmgen_default_fused_nn_contrib_conv2d_winograd_without_weight_transform_add_nn_relu_kernel_2)
        /*0014*/ 	.short	0x0160
        /*0016*/ 	.short	0x0018


	//----- nvinfo : EIATTR_CBANK_PARAM_SIZE
	.align		4
.L_635:
        /*0018*/ 	.byte	0x03, 0x19
        /*001a*/ 	.short	0x0018


	//----- nvinfo : EIATTR_KPARAM_INFO
	.align		4
        /*001c*/ 	.byte	0x04, 0x17
        /*001e*/ 	.short	(.L_637 - .L_636)
.L_636:
        /*0020*/ 	.word	0x00000000
        /*0024*/ 	.short	0x0002
        /*0026*/ 	.short	0x0010
        /*0028*/ 	.byte	0x00, 0xf0, 0x21, 0x00


	//----- nvinfo : EIATTR_KPARAM_INFO
	.align		4
.L_637:
        /*002c*/ 	.byte	0x04, 0x17
        /*002e*/ 	.short	(.L_639 - .L_638)
.L_638:
        /*0030*/ 	.word	0x00000000
        /*0034*/ 	.short	0x0001
        /*0036*/ 	.short	0x0008
        /*0038*/ 	.byte	0x00, 0xf0, 0x21, 0x00


	//----- nvinfo : EIATTR_KPARAM_INFO
	.align		4
.L_639:
        /*003c*/ 	.byte	0x04, 0x17
        /*003e*/ 	.short	(.L_641 - .L_640)
.L_640:
        /*0040*/ 	.word	0x00000000
        /*0044*/ 	.short	0x0000
        /*0046*/ 	.short	0x0000
        /*0048*/ 	.byte	0x00, 0xf0, 0x21, 0x00


	//----- nvinfo : EIATTR_MAXREG_COUNT
	.align		4
.L_641:
        /*004c*/ 	.byte	0x03, 0x1b
        /*004e*/ 	.short	0x00ff


	//----- nvinfo : EIATTR_EXIT_INSTR_OFFSETS
	.align		4
        /*0050*/ 	.byte	0x04, 0x1c
        /*0052*/ 	.short	(.L_643 - .L_642)


	//   ....[0]....
.L_642:
        /*0054*/ 	.word	0x00001a60


	//----- nvinfo : EIATTR_MAX_THREADS
	.align		4
.L_643:
        /*0058*/ 	.byte	0x04, 0x05
        /*005a*/ 	.short	(.L_645 - .L_644)
.L_644:
        /*005c*/ 	.word	0x00000080
        /*0060*/ 	.word	0x00000001
        /*0064*/ 	.word	0x00000001
.L_645:


//--------------------- .nv.info.tvmgen_default_fused_nn_conv2d_add_add_nn_relu_kernel --------------------------
	.section	.nv.info.tvmgen_default_fused_nn_conv2d_add_add_nn_relu_kernel,"",@"SHT_CUDA_INFO"
	.sectionflags	@""
	.align	4


	//----- nvinfo : EIATTR_CUDA_API_VERSION
	.align		4
        /*0000*/ 	.byte	0x04, 0x37
        /*0002*/ 	.short	(.L_647 - .L_646)
.L_646:
        /*0004*/ 	.word	0x0000007e


	//----- nvinfo : EIATTR_SW2861232_WAR
	.align		4
.L_647:
        /*0008*/ 	.byte	0x01, 0x35
	.zero		2


	//----- nvinfo : EIATTR_PARAM_CBANK
	.align		4
        /*000c*/ 	.byte	0x04, 0x0a
        /*000e*/ 	.short	(.L_649 - .L_648)
	.align		4
.L_648:
        /*0010*/ 	.word	index@(.nv.constant0.tvmgen_default_fused_nn_conv2d_add_add_nn_relu_kernel)
        /*0014*/ 	.short	0x0160
        /*0016*/ 	.short	0x0028


	//----- nvinfo : EIATTR_CBANK_PARAM_SIZE
	.align		4
.L_649:
        /*0018*/ 	.byte	0x03, 0x19
        /*001a*/ 	.short	0x0028


	//----- nvinfo : EIATTR_KPARAM_INFO
	.align		4
        /*001c*/ 	.byte	0x04, 0x17
        /*001e*/ 	.short	(.L_651 - .L_650)
.L_650:
        /*0020*/ 	.word	0x00000000
        /*0024*/ 	.short	0x0004
        /*0026*/ 	.short	0x0020
        /*0028*/ 	.byte	0x00, 0xf0, 0x21, 0x00


	//----- nvinfo : EIATTR_KPARAM_INFO
	.align		4
.L_651:
        /*002c*/ 	.byte	0x04, 0x17
        /*002e*/ 	.short	(.L_653 - .L_652)
.L_652:
        /*0030*/ 	.word	0x00000000
        /*0034*/ 	.short	0x0003
        /*0036*/ 	.short	0x0018
        /*0038*/ 	.byte	0x00, 0xf0, 0x21, 0x00


	//----- nvinfo : EIATTR_KPARAM_INFO
	.align		4
.L_653:
        /*003c*/ 	.byte	0x04, 0x17
        /*003e*/ 	.short	(.L_655 - .L_654)
.L_654:
        /*0040*/ 	.word	0x00000000
        /*0044*/ 	.short	0x0002
        /*0046*/ 	.short	0x0010
        /*0048*/ 	.byte	0x00, 0xf0, 0x21, 0x00


	//----- nvinfo : EIATTR_KPARAM_INFO
	.align		4
.L_655:
        /*004c*/ 	.byte	0x04, 0x17
        /*004e*/ 	.short	(.L_657 - .L_656)
.L_656:
        /*0050*/ 	.word	0x00000000
        /*0054*/ 	.short	0x0001
        /*0056*/ 	.short	0x0008
        /*0058*/ 	.byte	0x00, 0xf0, 0x21, 0x00


	//----- nvinfo : EIATTR_KPARAM_INFO
	.align		4
.L_657:
        /*005c*/ 	.byte	0x04, 0x17
        /*005e*/ 	.short	(.L_659 - .L_658)
.L_658:
        /*0060*/ 	.word	0x00000000
        /*0064*/ 	.short	0x0000
        /*0066*/ 	.short	0x0000
        /*0068*/ 	.byte	0x00, 0xf0, 0x21, 0x00


	//----- nvinfo : EIATTR_MAXREG_COUNT
	.align		4
.L_659:
        /*006c*/ 	.byte	0x03, 0x1b
        /*006e*/ 	.short	0x0080


	//----- nvinfo : EIATTR_EXIT_INSTR_OFFSETS
	.align		4
        /*0070*/ 	.byte	0x04, 0x1c
        /*0072*/ 	.short	(.L_661 - .L_660)


	//   ....[0]....
.L_660:
        /*0074*/ 	.word	0x000016f0


	//----- nvinfo : EIATTR_CTAIDZ_USED
	.align		4
.L_661:
        /*0078*/ 	.byte	0x01, 0x04
	.zero		2


	//----- nvinfo : EIATTR_MAX_THREADS
	.align		4
        /*007c*/ 	.byte	0x04, 0x05
        /*007e*/ 	.short	(.L_663 - .L_662)
.L_662:
        /*0080*/ 	.word	0x000001c0
        /*0084*/ 	.word	0x00000001
        /*0088*/ 	.word	0x00000001
.L_663:


//--------------------- .nv.info.tvmgen_default_fused_nn_conv2d_add_add_nn_relu_2_kernel --------------------------
	.section	.nv.info.tvmgen_default_fused_nn_conv2d_add_add_nn_relu_2_kernel,"",@"SHT_CUDA_INFO"
	.sectionflags	@""
	.align	4


	//----- nvinfo : EIATTR_CUDA_API_VERSION
	.align		4
        /*0000*/ 	.byte	0x04, 0x37
        /*0002*/ 	.short	(.L_665 - .L_664)
.L_664:
        /*0004*/ 	.word	0x0000007e


	//----- nvinfo : EIATTR_SW2861232_WAR
	.align		4
.L_665:
        /*0008*/ 	.byte	0x01, 0x35
	.zero		2


	//----- nvinfo : EIATTR_PARAM_CBANK
	.align		4
        /*000c*/ 	.byte	0x04, 0x0a
        /*000e*/ 	.short	(.L_667 - .L_666)
	.align		4
.L_666:
        /*0010*/ 	.word	index@(.nv.constant0.tvmgen_default_fused_nn_conv2d_add_add_nn_relu_2_kernel)
        /*0014*/ 	.short	0x0160
        /*0016*/ 	.short	0x0028


	//----- nvinfo : EIATTR_CBANK_PARAM_SIZE
	.align		4
.L_667:
        /*0018*/ 	.byte	0x03, 0x19
        /*001a*/ 	.short	0x0028


	//----- nvinfo : EIATTR_KPARAM_INFO
	.align		4
        /*001c*/ 	.byte	0x04, 0x17
        /*001e*/ 	.short	(.L_669 - .L_668)
.L_668:
        /*0020*/ 	.word	0x00000000
        /*0024*/ 	.short	0x0004
        /*0026*/ 	.short	0x0020
        /*0028*/ 	.byte	0x00, 0xf0, 0x21, 0x00


	//----- nvinfo : EIATTR_KPARAM_INFO
	.align		4
.L_669:
        /*002c*/ 	.byte	0x04, 0x17
        /*002e*/ 	.short	(.L_671 - .L_670)
.L_670:
        /*0030*/ 	.word	0x00000000
        /*0034*/ 	.short	0x0003
        /*0036*/ 	.short	0x0018
        /*0038*/ 	.byte	0x00, 0xf0, 0x21, 0x00


	//----- nvinfo : EIATTR_KPARAM_INFO
	.align		4
.L_671:
        /*003c*/ 	.byte	0x04, 0x17
        /*003e*/ 	.short	(.L_673 - .L_672)
.L_672:
        /*0040*/ 	.word	0x00000000
        /*0044*/ 	.short	0x0002
        /*0046*/ 	.short	0x0010
        /*0048*/ 	.byte	0x00, 0xf0, 0x21, 0x00


	//----- nvinfo : EIATTR_KPARAM_INFO
	.align		4
.L_673:
        /*004c*/ 	.byte	0x04, 0x17
        /*004e*/ 	.short	(.L_675 - .L_674)
.L_674:
        /*0050*/ 	.word	0x00000000
        /*0054*/ 	.short	0x0001
        /*0056*/ 	.short	0x0008
        /*0058*/ 	.byte	0x00, 0xf0, 0x21, 0x00


	//----- nvinfo : EIATTR_KPARAM_INFO
	.align		4
.L_675:
        /*005c*/ 	.byte	0x04, 0x17
        /*005e*/ 	.short	(.L_677 - .L_676)
.L_676:
        /*0060*/ 	.word	0x00000000
        /*0064*/ 	.short	0x0000
        /*0066*/ 	.short	0x0000
        /*0068*/ 	.byte	0x00, 0xf0, 0x21, 0x00


	//----- nvinfo : EIATTR_MAXREG_COUNT
	.align		4
.L_677:
        /*006c*/ 	.byte	0x03, 0x1b
        /*006e*/ 	.short	0x00ff


	//----- nvinfo : EIATTR_EXIT_INSTR_OFFSETS
	.align		4
        /*0070*/ 	.byte	0x04, 0x1c
        /*0072*/ 	.short	(.L_679 - .L_678)


	//   ....[0]....
.L_678:
        /*0074*/ 	.word	0x00000dd0


	//----- nvinfo : EIATTR_CTAIDZ_USED
	.align		4
.L_679:
        /*0078*/ 	.byte	0x01, 0x04
	.zero		2


	//----- nvinfo : EIATTR_MAX_THREADS
	.align		4
        /*007c*/ 	.byte	0x04, 0x05
        /*007e*/ 	.short	(.L_681 - .L_680)
.L_680:
        /*0080*/ 	.word	0x000000e0
        /*0084*/ 	.word	0x00000001
        /*0088*/ 	.word	0x00000001
.L_681:


//--------------------- .nv.info.tvmgen_default_fused_nn_batch_flatten_kernel --------------------------
	.section	.nv.info.tvmgen_default_fused_nn_batch_flatten_kernel,"",@"SHT_CUDA_INFO"
	.sectionflags	@""
	.align	4


	//----- nvinfo : EIATTR_CUDA_API_VERSION
	.align		4
        /*0000*/ 	.byte	0x04, 0x37
        /*0002*/ 	.short	(.L_683 - .L_682)
.L_682:
        /*0004*/ 	.word	0x0000007e


	//----- nvinfo : EIATTR_SW2861232_WAR
	.align		4
.L_683:
        /*0008*/ 	.byte	0x01, 0x35
	.zero		2


	//----- nvinfo : EIATTR_PARAM_CBANK
	.align		4
        /*000c*/ 	.byte	0x04, 0x0a
        /*000e*/ 	.short	(.L_685 - .L_684)
	.align		4
.L_684:
        /*0010*/ 	.word	index@(.nv.constant0.tvmgen_default_fused_nn_batch_flatten_kernel)
        /*0014*/ 	.short	0x0160
        /*0016*/ 	.short	0x0010


	//----- nvinfo : EIATTR_CBANK_PARAM_SIZE
	.align		4
.L_685:
        /*0018*/ 	.byte	0x03, 0x19
        /*001a*/ 	.short	0x0010


	//----- nvinfo : EIATTR_KPARAM_INFO
	.align		4
        /*001c*/ 	.byte	0x04, 0x17
        /*001e*/ 	.short	(.L_687 - .L_686)
.L_686:
        /*0020*/ 	.word	0x00000000
        /*0024*/ 	.short	0x0001
        /*0026*/ 	.short	0x0008
        /*0028*/ 	.byte	0x00, 0xf0, 0x21, 0x00


	//----- nvinfo : EIATTR_KPARAM_INFO
	.align		4
.L_687:
        /*002c*/ 	.byte	0x04, 0x17
        /*002e*/ 	.short	(.L_689 - .L_688)
.L_688:
        /*0030*/ 	.word	0x00000000
        /*0034*/ 	.short	0x0000
        /*0036*/ 	.short	0x0000
        /*0038*/ 	.byte	0x00, 0xf0, 0x21, 0x00


	//----- nvinfo : EIATTR_MAXREG_COUNT
	.align		4
.L_689:
        /*003c*/ 	.byte	0x03, 0x1b
        /*003e*/ 	.short	0x0040


	//----- nvinfo : EIATTR_EXIT_INSTR_OFFSETS
	.align		4
        /*0040*/ 	.byte	0x04, 0x1c
        /*0042*/ 	.short	(.L_691 - .L_690)


	//   ....[0]....
.L_690:
        /*0044*/ 	.word	0x000000a0


	//----- nvinfo : EIATTR_MAX_THREADS
	.align		4
.L_691:
        /*0048*/ 	.byte	0x04, 0x05
        /*004a*/ 	.short	(.L_693 - .L_692)
.L_692:
        /*004c*/ 	.word	0x00000400
        /*0050*/ 	.word	0x00000001
        /*0054*/ 	.word	0x00000001
.L_693:


//--------------------- .nv.info.tvmgen_default_fused_nn_global_avg_pool2d_kernel --------------------------
	.section	.nv.info.tvmgen_default_fused_nn_global_avg_pool2d_kernel,"",@"SHT_CUDA_INFO"
	.sectionflags	@""
	.align	4


	//----- nvinfo : EIATTR_CUDA_API_VERSION
	.align		4
        /*0000*/ 	.byte	0x04, 0x37
        /*0002*/ 	.short	(.L_695 - .L_694)
.L_694:
        /*0004*/ 	.word	0x0000007e


	//----- nvinfo : EIATTR_SW2861232_WAR
	.align		4
.L_695:
        /*0008*/ 	.byte	0x01, 0x35
	.zero		2


	//----- nvinfo : EIATTR_PARAM_CBANK
	.align		4
        /*000c*/ 	.byte	0x04, 0x0a
        /*000e*/ 	.short	(.L_697 - .L_696)
	.align		4
.L_696:
        /*0010*/ 	.word	index@(.nv.constant0.tvmgen_default_fused_nn_global_avg_pool2d_kernel)
        /*0014*/ 	.short	0x0160
        /*0016*/ 	.short	0x0010


	//----- nvinfo : EIATTR_CBANK_PARAM_SIZE
	.align		4
.L_697:
        /*0018*/ 	.byte	0x03, 0x19
        /*001a*/ 	.short	0x0010


	//----- nvinfo : EIATTR_KPARAM_INFO
	.align		4
        /*001c*/ 	.byte	0x04, 0x17
        /*001e*/ 	.short	(.L_699 - .L_698)
.L_698:
        /*0020*/ 	.word	0x00000000
        /*0024*/ 	.short	0x0001
        /*0026*/ 	.short	0x0008
        /*0028*/ 	.byte	0x00, 0xf0, 0x21, 0x00


	//----- nvinfo : EIATTR_KPARAM_INFO
	.align		4
.L_699:
        /*002c*/ 	.byte	0x04, 0x17
        /*002e*/ 	.short	(.L_701 - .L_700)
.L_700:
        /*0030*/ 	.word	0x00000000
        /*0034*/ 	.short	0x0000
        /*0036*/ 	.short	0x0000
        /*0038*/ 	.byte	0x00, 0xf0, 0x21, 0x00


	//----- nvinfo : EIATTR_MAXREG_COUNT
	.align		4
.L_701:
        /*003c*/ 	.byte	0x03, 0x1b
        /*003e*/ 	.short	0x0040


	//----- nvinfo : EIATTR_COOP_GROUP_MASK_REGIDS
	.align		4
        /*0040*/ 	.byte	0x04, 0x29
        /*0042*/ 	.short	(.L_703 - .L_702)


	//   ....[0]....
.L_702:
        /*0044*/ 	.word	0x05000007


	//   ....[1]....
        /*0048*/ 	.word	0x05000007


	//   ....[2]....
        /*004c*/ 	.word	0x05000007


	//   ....[3]....
        /*0050*/ 	.word	0x05000007


	//   ....[4]....
        /*0054*/ 	.word	0x05000007


	//   ....[5]....
        /*0058*/ 	.word	0x05000007


	//----- nvinfo : EIATTR_COOP_GROUP_INSTR_OFFSETS
	.align		4
.L_703:
        /*005c*/ 	.byte	0x04, 0x28
        /*005e*/ 	.short	(.L_705 - .L_704)


	//   ....[0]....
.L_704:
        /*0060*/ 	.word	0x00000120


	//   ....[1]....
        /*0064*/ 	.word	0x00000140


	//   ....[2]....
        /*0068*/ 	.word	0x00000160


	//   ....[3]....
        /*006c*/ 	.word	0x00000190


	//   ....[4]....
        /*0070*/ 	.word	0x000001b0


	//   ....[5]....
        /*0074*/ 	.word	0x000001d0


	//----- nvinfo : EIATTR_EXIT_INSTR_OFFSETS
	.align		4
.L_705:
        /*0078*/ 	.byte	0x04, 0x1c
        /*007a*/ 	.short	(.L_707 - .L_706)


	//   ....[0]....
.L_706:
        /*007c*/ 	.word	0x000001e0


	//   ....[1]....
        /*0080*/ 	.word	0x00000220


	//----- nvinfo : EIATTR_MAX_THREADS
	.align		4
.L_707:
        /*0084*/ 	.byte	0x04, 0x05
        /*0086*/ 	.short	(.L_709 - .L_708)
.L_708:
        /*0088*/ 	.word	0x00000400
        /*008c*/ 	.word	0x00000001
        /*0090*/ 	.word	0x00000001
.L_709:


//--------------------- .nv.info.tvmgen_default_fused_nn_conv2d_add_nn_relu_11_kernel --------------------------
	.section	.nv.info.tvmgen_default_fused_nn_conv2d_add_nn_relu_11_kernel,"",@"SHT_CUDA_INFO"
	.sectionflags	@""
	.align	4


	//----- nvinfo : EIATTR_CUDA_API_VERSION
	.align		4
        /*0000*/ 	.byte	0x04, 0x37
        /*0002*/ 	.short	(.L_711 - .L_710)
.L_710:
        /*0004*/ 	.word	0x0000007e


	//----- nvinfo : EIATTR_SW2861232_WAR
	.align		4
.L_711:
        /*0008*/ 	.byte	0x01, 0x35
	.zero		2


	//----- nvinfo : EIATTR_PARAM_CBANK
	.align		4
        /*000c*/ 	.byte	0x04, 0x0a
        /*000e*/ 	.short	(.L_713 - .L_712)
	.align		4
.L_712:
        /*0010*/ 	.word	index@(.nv.constant0.tvmgen_default_fused_nn_conv2d_add_nn_relu_11_kernel)
        /*0014*/ 	.short	0x0160
        /*0016*/ 	.short	0x0020


	//----- nvinfo : EIATTR_CBANK_PARAM_SIZE
	.align		4
.L_713:
        /*0018*/ 	.byte	0x03, 0x19
        /*001a*/ 	.short	0x0020


	//----- nvinfo : EIATTR_KPARAM_INFO
	.align		4
        /*001c*/ 	.byte	0x04, 0x17
        /*001e*/ 	.short	(.L_715 - .L_714)
.L_714:
        /*0020*/ 	.word	0x00000000
        /*0024*/ 	.short	0x0003
        /*0026*/ 	.short	0x0018
        /*0028*/ 	.byte	0x00, 0xf0, 0x21, 0x00


	//----- nvinfo : EIATTR_KPARAM_INFO
	.align		4
.L_715:
        /*002c*/ 	.byte	0x04, 0x17
        /*002e*/ 	.short	(.L_717 - .L_716)
.L_716:
        /*0030*/ 	.word	0x00000000
        /*0034*/ 	.short	0x0002
        /*0036*/ 	.short	0x0010
        /*0038*/ 	.byte	0x00, 0xf0, 0x21, 0x00


	//----- nvinfo : EIATTR_KPARAM_INFO
	.align		4
.L_717:
        /*003c*/ 	.byte	0x04, 0x17
        /*003e*/ 	.short	(.L_719 - .L_718)
.L_718:
        /*0040*/ 	.word	0x00000000
        /*0044*/ 	.short	0x0001
        /*0046*/ 	.short	0x0008
        /*0048*/ 	.byte	0x00, 0xf0, 0x21, 0x00


	//----- nvinfo : EIATTR_KPARAM_INFO
	.align		4
.L_719:
        /*004c*/ 	.byte	0x04, 0x17
        /*004e*/ 	.short	(.L_721 - .L_720)
.L_720:
        /*0050*/ 	.word	0x00000000
        /*0054*/ 	.short	0x0000
        /*0056*/ 	.short	0x0000
        /*0058*/ 	.byte	0x00, 0xf0, 0x21, 0x00


	//----- nvinfo : EIATTR_MAXREG_COUNT
	.align		4
.L_721:
        /*005c*/ 	.byte	0x03, 0x1b
        /*005e*/ 	.short	0x00ff


	//----- nvinfo : EIATTR_EXIT_INSTR_OFFSETS
	.align		4
        /*0060*/ 	.byte	0x04, 0x1c
        /*0062*/ 	.short	(.L_723 - .L_722)


	//   ....[0]....
.L_722:
        /*0064*/ 	.word	0x00000980


	//----- nvinfo : EIATTR_CTAIDZ_USED
	.align		4
.L_723:
        /*0068*/ 	.byte	0x01, 0x04
	.zero		2


	//----- nvinfo : EIATTR_MAX_THREADS
	.align		4
        /*006c*/ 	.byte	0x04, 0x05
        /*006e*/ 	.short	(.L_725 - .L_724)
.L_724:
        /*0070*/ 	.word	0x000000e0
        /*0074*/ 	.word	0x00000001
        /*0078*/ 	.word	0x00000001
.L_725:


//--------------------- .nv.info.tvmgen_default_fused_nn_dense_add_kernel --------------------------
	.section	.nv.info.tvmgen_default_fused_nn_dense_add_kernel,"",@"SHT_CUDA_INFO"
	.sectionflags	@""
	.align	4


	//----- nvinfo : EIATTR_CUDA_API_VERSION
	.align		4
        /*0000*/ 	.byte	0x04, 0x37
        /*0002*/ 	.short	(.L_727 - .L_726)
.L_726:
        /*0004*/ 	.word	0x0000007e


	//----- nvinfo : EIATTR_SW2861232_WAR
	.align		4
.L_727:
        /*0008*/ 	.byte	0x01, 0x35
	.zero		2


	//----- nvinfo : EIATTR_PARAM_CBANK
	.align		4
        /*000c*/ 	.byte	0x04, 0x0a
        /*000e*/ 	.short	(.L_729 - .L_728)
	.align		4
.L_728:
        /*0010*/ 	.word	index@(.nv.constant0.tvmgen_default_fused_nn_dense_add_kernel)
        /*0014*/ 	.short	0x0160
        /*0016*/ 	.short	0x0020


	//----- nvinfo : EIATTR_CBANK_PARAM_SIZE
	.align		4
.L_729:
        /*0018*/ 	.byte	0x03, 0x19
        /*001a*/ 	.short	0x0020


	//----- nvinfo : EIATTR_KPARAM_INFO
	.align		4
        /*001c*/ 	.byte	0x04, 0x17
        /*001e*/ 	.short	(.L_731 - .L_730)
.L_730:
        /*0020*/ 	.word	0x00000000
        /*0024*/ 	.short	0x0003
        /*0026*/ 	.short	0x0018
        /*0028*/ 	.byte	0x00, 0xf0, 0x21, 0x00


	//----- nvinfo : EIATTR_KPARAM_INFO
	.align		4
.L_731:
        /*002c*/ 	.byte	0x04, 0x17
        /*002e*/ 	.short	(.L_733 - .L_732)
.L_732:
        /*0030*/ 	.word	0x00000000
        /*0034*/ 	.short	0x0002
        /*0036*/ 	.short	0x0010
        /*0038*/ 	.byte	0x00, 0xf0, 0x21, 0x00


	//----- nvinfo : EIATTR_KPARAM_INFO
	.align		4
.L_733:
        /*003c*/ 	.byte	0x04, 0x17
        /*003e*/ 	.short	(.L_735 - .L_734)
.L_734:
        /*0040*/ 	.word	0x00000000
        /*0044*/ 	.short	0x0001
        /*0046*/ 	.short	0x0008
        /*0048*/ 	.byte	0x00, 0xf0, 0x21, 0x00


	//----- nvinfo : EIATTR_KPARAM_INFO
	.align		4
.L_735:
        /*004c*/ 	.byte	0x04, 0x17
        /*004e*/ 	.short	(.L_737 - .L_736)
.L_736:
        /*0050*/ 	.word	0x00000000
        /*0054*/ 	.short	0x0000
        /*0056*/ 	.short	0x0000
        /*0058*/ 	.byte	0x00, 0xf0, 0x21, 0x00


	//----- nvinfo : EIATTR_MAXREG_COUNT
	.align		4
.L_737:
        /*005c*/ 	.byte	0x03, 0x1b
        /*005e*/ 	.short	0x00ff


	//----- nvinfo : EIATTR_COOP_GROUP_MASK_REGIDS
	.align		4
        /*0060*/ 	.byte	0x04, 0x29
        /*0062*/ 	.short	(.L_739 - .L_738)


	//   ....[0]....
.L_738:
        /*0064*/ 	.word	0x05000003


	//   ....[1]....
        /*0068*/ 	.word	0x05000003


	//   ....[2]....
        /*006c*/ 	.word	0x05000003


	//   ....[3]....
        /*0070*/ 	.word	0x05000003


	//   ....[4]....
        /*0074*/ 	.word	0x05000003


	//   ....[5]....
        /*0078*/ 	.word	0x05000005


	//----- nvinfo : EIATTR_COOP_GROUP_INSTR_OFFSETS
	.align		4
.L_739:
        /*007c*/ 	.byte	0x04, 0x28
        /*007e*/ 	.short	(.L_741 - .L_740)


	//   ....[0]....
.L_740:
        /*0080*/ 	.word	0x00000690


	//   ....[1]....
        /*0084*/ 	.word	0x000006b0


	//   ....[2]....
        /*0088*/ 	.word	0x000006d0


	//   ....[3]....
        /*008c*/ 	.word	0x000006f0


	//   ....[4]....
        /*0090*/ 	.word	0x00000720


	//   ....[5]....
        /*0094*/ 	.word	0x000007b0


	//----- nvinfo : EIATTR_EXIT_INSTR_OFFSETS
	.align		4
.L_741:
        /*0098*/ 	.byte	0x04, 0x1c
        /*009a*/ 	.short	(.L_743 - .L_742)


	//   ....[0]....
.L_742:
        /*009c*/ 	.word	0x00000820


	//   ....[1]....
        /*00a0*/ 	.word	0x00000890


	//----- nvinfo : EIATTR_MAX_THREADS
	.align		4
.L_743:
        /*00a4*/ 	.byte	0x04, 0x05
        /*00a6*/ 	.short	(.L_745 - .L_744)
.L_744:
        /*00a8*/ 	.word	0x00000040
        /*00ac*/ 	.word	0x00000001
        /*00b0*/ 	.word	0x00000001
.L_745:


//--------------------- .nv.info.tvmgen_default_fused_nn_conv2d_add_nn_relu_9_kernel --------------------------
	.section	.nv.info.tvmgen_default_fused_nn_conv2d_add_nn_relu_9_kernel,"",@"SHT_CUDA_INFO"
	.sectionflags	@""
	.align	4


	//----- nvinfo : EIATTR_CUDA_API_VERSION
	.align		4
        /*0000*/ 	.byte	0x04, 0x37
        /*0002*/ 	.short	(.L_747 - .L_746)
.L_746:
        /*0004*/ 	.word	0x0000007e


	//----- nvinfo : EIATTR_SW2861232_WAR
	.align		4
.L_747:
        /*0008*/ 	.byte	0x01, 0x35
	.zero		2


	//----- nvinfo : EIATTR_PARAM_CBANK
	.align		4
        /*000c*/ 	.byte	0x04, 0x0a
        /*000e*/ 	.short	(.L_749 - .L_748)
	.align		4
.L_748:
        /*0010*/ 	.word	index@(.nv.constant0.tvmgen_default_fused_nn_conv2d_add_nn_relu_9_kernel)
        /*0014*/ 	.short	0x0160
        /*0016*/ 	.short	0x0020


	//----- nvinfo : EIATTR_CBANK_PARAM_SIZE
	.align		4
.L_749:
        /*0018*/ 	.byte	0x03, 0x19
        /*001a*/ 	.short	0x0020


	//----- nvinfo : EIATTR_KPARAM_INFO
	.align		4
        /*001c*/ 	.byte	0x04, 0x17
        /*001e*/ 	.short	(.L_751 - .L_750)
.L_750:
        /*0020*/ 	.word	0x00000000
        /*0024*/ 	.short	0x0003
        /*0026*/ 	.short	0x0018
        /*0028*/ 	.byte	0x00, 0xf0, 0x21, 0x00


	//----- nvinfo : EIATTR_KPARAM_INFO
	.align		4
.L_751:
        /*002c*/ 	.byte	0x04, 0x17
        /*002e*/ 	.short	(.L_753 - .L_752)
.L_752:
        /*0030*/ 	.word	0x00000000
        /*0034*/ 	.short	0x0002
        /*0036*/ 	.short	0x0010
        /*0038*/ 	.byte	0x00, 0xf0, 0x21, 0x00


	//----- nvinfo : EIATTR_KPARAM_INFO
	.align		4
.L_753:
        /*003c*/ 	.byte	0x04, 0x17
        /*003e*/ 	.short	(.L_755 - .L_754)
.L_754:
        /*0040*/ 	.word	0x00000000
        /*0044*/ 	.short	0x0001
        /*0046*/ 	.short	0x0008
        /*0048*/ 	.byte	0x00, 0xf0, 0x21, 0x00


	//----- nvinfo : EIATTR_KPARAM_INFO
	.align		4
.L_755:
        /*004c*/ 	.byte	0x04, 0x17
        /*004e*/ 	.short	(.L_757 - .L_756)
.L_756:
        /*0050*/ 	.word	0x00000000
        /*0054*/ 	.short	0x0000
        /*0056*/ 	.short	0x0000
        /*0058*/ 	.byte	0x00, 0xf0, 0x21, 0x00


	//----- nvinfo : EIATTR_MAXREG_COUNT
	.align		4
.L_757:
        /*005c*/ 	.byte	0x03, 0x1b
        /*005e*/ 	.short	0x00ff


	//----- nvinfo : EIATTR_EXIT_INSTR_OFFSETS
	.align		4
        /*0060*/ 	.byte	0x04, 0x1c
        /*0062*/ 	.short	(.L_759 - .L_758)


	//   ....[0]....
.L_758:
        /*0064*/ 	.word	0x00000dd0


	//----- nvinfo : EIATTR_CTAIDZ_USED
	.align		4
.L_759:
        /*0068*/ 	.byte	0x01, 0x04
	.zero		2


	//----- nvinfo : EIATTR_MAX_THREADS
	.align		4
        /*006c*/ 	.byte	0x04, 0x05
        /*006e*/ 	.short	(.L_761 - .L_760)
.L_760:
        /*0070*/ 	.word	0x000000e0
        /*0074*/ 	.word	0x00000001
        /*0078*/ 	.word	0x00000001
.L_761:


//--------------------- .nv.info.tvmgen_default_fused_nn_contrib_conv2d_winograd_without_weight_transform_add_nn_relu_kernel --------------------------
	.section	.nv.info.tvmgen_default_fused_nn_contrib_conv2d_winograd_without_weight_transform_add_nn_relu_kernel,"",@"SHT_CUDA_INFO"
	.sectionflags	@""
	.align	4


	//----- nvinfo : EIATTR_CUDA_API_VERSION
	.align		4
        /*0000*/ 	.byte	0x04, 0x37
        /*0002*/ 	.short	(.L_763 - .L_762)
.L_762:
        /*0004*/ 	.word	0x0000007e


	//----- nvinfo : EIATTR_SW2861232_WAR
	.align		4
.L_763:
        /*0008*/ 	.byte	0x01, 0x35
	.zero		2


	//----- nvinfo : EIATTR_PARAM_CBANK
	.align		4
        /*000c*/ 	.byte	0x04, 0x0a
        /*000e*/ 	.short	(.L_765 - .L_764)
	.align		4
.L_764:
        /*0010*/ 	.word	index@(.nv.constant0.tvmgen_default_fused_nn_contrib_conv2d_winograd_without_weight_transform_add_nn_relu_kernel)
        /*0014*/ 	.short	0x0160
        /*0016*/ 	.short	0x0010


	//----- nvinfo : EIATTR_CBANK_PARAM_SIZE
	.align		4
.L_765:
        /*0018*/ 	.byte	0x03, 0x19
        /*001a*/ 	.short	0x0010


	//----- nvinfo : EIATTR_KPARAM_INFO
	.align		4
        /*001c*/ 	.byte	0x04, 0x17
        /*001e*/ 	.short	(.L_767 - .L_766)
.L_766:
        /*0020*/ 	.word	0x00000000
        /*0024*/ 	.short	0x0001
        /*0026*/ 	.short	0x0008
        /*0028*/ 	.byte	0x00, 0xf0, 0x21, 0x00


	//----- nvinfo : EIATTR_KPARAM_INFO
	.align		4
.L_767:
        /*002c*/ 	.byte	0x04, 0x17
        /*002e*/ 	.short	(.L_769 - .L_768)
.L_768:
        /*0030*/ 	.word	0x00000000
        /*0034*/ 	.short	0x0000
        /*0036*/ 	.short	0x0000
        /*0038*/ 	.byte	0x00, 0xf0, 0x21, 0x00


	//----- nvinfo : EIATTR_MAXREG_COUNT
	.align		4
.L_769:
        /*003c*/ 	.byte	0x03, 0x1b
        /*003e*/ 	.short	0x00ff


	//----- nvinfo : EIATTR_EXIT_INSTR_OFFSETS
	.align		4
        /*0040*/ 	.byte	0x04, 0x1c
        /*0042*/ 	.short	(.L_771 - .L_770)


	//   ....[0]....
.L_770:
        /*0044*/ 	.word	0x00003ad0


	//----- nvinfo : EIATTR_MAX_THREADS
	.align		4
.L_771:
        /*0048*/ 	.byte	0x04, 0x05
        /*004a*/ 	.short	(.L_773 - .L_772)
.L_772:
        /*004c*/ 	.word	0x00000080
        /*0050*/ 	.word	0x00000001
        /*0054*/ 	.word	0x00000001
.L_773:


//--------------------- .nv.info.tvmgen_default_fused_nn_conv2d_add_nn_relu_2_kernel --------------------------
	.section	.nv.info.tvmgen_default_fused_nn_conv2d_add_nn_relu_2_kernel,"",@"SHT_CUDA_INFO"
	.sectionflags	@""
	.align	4


	//----- nvinfo : EIATTR_CUDA_API_VERSION
	.align		4
        /*0000*/ 	.byte	0x04, 0x37
        /*0002*/ 	.short	(.L_775 - .L_774)
.L_774:
        /*0004*/ 	.word	0x0000007e


	//----- nvinfo : EIATTR_SW2861232_WAR
	.align		4
.L_775:
        /*0008*/ 	.byte	0x01, 0x35
	.zero		2


	//----- nvinfo : EIATTR_PARAM_CBANK
	.align		4
        /*000c*/ 	.byte	0x04, 0x0a
        /*000e*/ 	.short	(.L_777 - .L_776)
	.align		4
.L_776:
        /*0010*/ 	.word	index@(.nv.constant0.tvmgen_default_fused_nn_conv2d_add_nn_relu_2_kernel)
        /*0014*/ 	.short	0x0160
        /*0016*/ 	.short	0x0020


	//----- nvinfo : EIATTR_CBANK_PARAM_SIZE
	.align		4
.L_777:
        /*0018*/ 	.byte	0x03, 0x19
        /*001a*/ 	.short	0x0020


	//----- nvinfo : EIATTR_KPARAM_INFO
	.align		4
        /*001c*/ 	.byte	0x04, 0x17
        /*001e*/ 	.short	(.L_779 - .L_778)
.L_778:
        /*0020*/ 	.word	0x00000000
        /*0024*/ 	.short	0x0003
        /*0026*/ 	.short	0x0018
        /*0028*/ 	.byte	0x00, 0xf0, 0x21, 0x00


	//----- nvinfo : EIATTR_KPARAM_INFO
	.align		4
.L_779:
        /*002c*/ 	.byte	0x04, 0x17
        /*002e*/ 	.short	(.L_781 - .L_780)
.L_780:
        /*0030*/ 	.word	0x00000000
        /*0034*/ 	.short	0x0002
        /*0036*/ 	.short	0x0010
        /*0038*/ 	.byte	0x00, 0xf0, 0x21, 0x00


	//----- nvinfo : EIATTR_KPARAM_INFO
	.align		4
.L_781:
        /*003c*/ 	.byte	0x04, 0x17
        /*003e*/ 	.short	(.L_783 - .L_782)
.L_782:
        /*0040*/ 	.word	0x00000000
        /*0044*/ 	.short	0x0001
        /*0046*/ 	.short	0x0008
        /*0048*/ 	.byte	0x00, 0xf0, 0x21, 0x00


	//----- nvinfo : EIATTR_KPARAM_INFO
	.align		4
.L_783:
        /*004c*/ 	.byte	0x04, 0x17
        /*004e*/ 	.short	(.L_785 - .L_784)
.L_784:
        /*0050*/ 	.word	0x00000000
        /*0054*/ 	.short	0x0000
        /*0056*/ 	.short	0x0000
        /*0058*/ 	.byte	0x00, 0xf0, 0x21, 0x00


	//----- nvinfo : EIATTR_MAXREG_COUNT
	.align		4
.L_785:
        /*005c*/ 	.byte	0x03, 0x1b
        /*005e*/ 	.short	0x00ff


	//----- nvinfo : EIATTR_EXIT_INSTR_OFFSETS
	.align		4
        /*0060*/ 	.byte	0x04, 0x1c
        /*0062*/ 	.short	(.L_787 - .L_786)


	//   ....[0]....
.L_786:
        /*0064*/ 	.word	0x00001240


	//----- nvinfo : EIATTR_CTAIDZ_USED
	.align		4
.L_787:
        /*0068*/ 	.byte	0x01, 0x04
	.zero		2


	//----- nvinfo : EIATTR_MAX_THREADS
	.align		4
        /*006c*/ 	.byte	0x04, 0x05
        /*006e*/ 	.short	(.L_789 - .L_788)
.L_788:
        /*0070*/ 	.word	0x000000e0
        /*0074*/ 	.word	0x00000001
        /*0078*/ 	.word	0x00000001
.L_789:


//--------------------- .nv.callgraph             --------------------------
	.section	.nv.callgraph,"",@"SHT_CUDA_CALLGRAPH"
	.align	4
	.sectionentsize	8
	.align		4
        /*0000*/ 	.word	0x00000000
	.align		4
        /*0004*/ 	.word	0xffffffff
	.align		4
        /*0008*/ 	.word	0x00000000
	.align		4
        /*000c*/ 	.word	0xfffffffe
	.align		4
        /*0010*/ 	.word	0x00000000
	.align		4
        /*0014*/ 	.word	0xfffffffd
	.align		4
        /*0018*/ 	.word	0x00000000
	.align		4
        /*001c*/ 	.word	0xfffffffc


//--------------------- .nv.rel.action            --------------------------
	.section	.nv.rel.action,"",@"SHT_CUDA_RELOCINFO"
	.align	8
	.sectionentsize	8
        /*0000*/ 	.byte	0x73, 0x00, 0x00, 0x00, 0x00, 0x00, 0x00, 0x00, 0x00, 0x00, 0x00, 0x11, 0x25, 0x00, 0x05, 0x36


//--------------------- .nv.constant0.tvmgen_default_fused_nn_conv2d_add_add_nn_relu_1_kernel --------------------------
	.section	.nv.constant0.tvmgen_default_fused_nn_conv2d_add_add_nn_relu_1_kernel,"a",@progbits
	.sectionflags	@""
	.align	4
.nv.constant0.tvmgen_default_fused_nn_conv2d_add_add_nn_relu_1_kernel:
	.zero		392


//--------------------- .nv.constant0.tvmgen_default_fused_nn_conv2d_add_nn_relu_8_kernel --------------------------
	.section	.nv.constant0.tvmgen_default_fused_nn_conv2d_add_nn_relu_8_kernel,"a",@progbits
	.sectionflags	@""
	.align	4
.nv.constant0.tvmgen_default_fused_nn_conv2d_add_nn_relu_8_kernel:
	.zero		384


//--------------------- .nv.constant0.tvmgen_default_fused_nn_contrib_conv2d_winograd_without_weight_transform_add_nn_relu_3_kernel_2 --------------------------
	.section	.nv.constant0.tvmgen_default_fused_nn_contrib_conv2d_winograd_without_weight_transform_add_nn_relu_3_kernel_2,"a",@progbits
	.sectionflags	@""
	.align	4
.nv.constant0.tvmgen_default_fused_nn_contrib_conv2d_winograd_without_weight_transform_add_nn_relu_3_kernel_2:
	.zero		376


//--------------------- .nv.constant0.tvmgen_default_fused_nn_conv2d_add_1_kernel --------------------------
	.section	.nv.constant0.tvmgen_default_fused_nn_conv2d_add_1_kernel,"a",@progbits
	.sectionflags	@""
	.align	4
.nv.constant0.tvmgen_default_fused_nn_conv2d_add_1_kernel:
	.zero		384


//--------------------- .nv.constant0.tvmgen_default_fused_nn_conv2d_add_nn_relu_1_kernel --------------------------
	.section	.nv.constant0.tvmgen_default_fused_nn_conv2d_add_nn_relu_1_kernel,"a",@progbits
	.sectionflags	@""
	.align	4
.nv.constant0.tvmgen_default_fused_nn_conv2d_add_nn_relu_1_kernel:
	.zero		384


//--------------------- .nv.constant0.tvmgen_default_fused_nn_conv2d_add_nn_relu_10_kernel --------------------------
	.section	.nv.constant0.tvmgen_default_fused_nn_conv2d_add_nn_relu_10_kernel,"a",@progbits
	.sectionflags	@""
	.align	4
.nv.constant0.tvmgen_default_fused_nn_conv2d_add_nn_relu_10_kernel:
	.zero		384


//--------------------- .nv.constant0.tvmgen_default_fused_nn_conv2d_add_2_kernel --------------------------
	.section	.nv.constant0.tvmgen_default_fused_nn_conv2d_add_2_kernel,"a",@progbits
	.sectionflags	@""
	.align	4
.nv.constant0.tvmgen_default_fused_nn_conv2d_add_2_kernel:
	.zero		384


//--------------------- .nv.constant0.tvmgen_default_fused_nn_contrib_conv2d_winograd_without_weight_transform_add_nn_relu_2_kernel --------------------------
	.section	.nv.constant0.tvmgen_default_fused_nn_contrib_conv2d_winograd_without_weight_transform_add_nn_relu_2_kernel,"a",@progbits
	.sectionflags	@""
	.align	4
.nv.constant0.tvmgen_default_fused_nn_contrib_conv2d_winograd_without_weight_transform_add_nn_relu_2_kernel:
	.zero		368


//--------------------- .nv.constant0.tvmgen_default_fused_nn_contrib_conv2d_winograd_without_weight_transform_add_nn_relu_kernel_1 --------------------------
	.section	.nv.constant0.tvmgen_default_fused_nn_contrib_conv2d_winograd_without_weight_transform_add_nn_relu_kernel_1,"a",@progbits
	.sectionflags	@""
	.align	4
.nv.constant0.tvmgen_default_fused_nn_contrib_conv2d_winograd_without_weight_transform_add_nn_relu_kernel_1:
	.zero		376


//--------------------- .nv.constant0.tvmgen_default_fused_nn_conv2d_add_add_nn_relu_3_kernel --------------------------
	.section	.nv.constant0.tvmgen_default_fused_nn_conv2d_add_add_nn_relu_3_kernel,"a",@progbits
	.sectionflags	@""
	.align	4
.nv.constant0.tvmgen_default_fused_nn_conv2d_add_add_nn_relu_3_kernel:
	.zero		392


//--------------------- .nv.constant0.tvmgen_default_fused_nn_global_avg_pool2d_kernel_1 --------------------------
	.section	.nv.constant0.tvmgen_default_fused_nn_global_avg_pool2d_kernel_1,"a",@progbits
	.sectionflags	@""
	.align	4
.nv.constant0.tvmgen_default_fused_nn_global_avg_pool2d_kernel_1:
	.zero		368


//--------------------- .nv.constant0.tvmgen_default_fused_nn_contrib_conv2d_winograd_without_weight_transform_add_nn_relu_3_kernel_1 --------------------------
	.section	.nv.constant0.tvmgen_default_fused_nn_contrib_conv2d_winograd_without_weight_transform_add_nn_relu_3_kernel_1,"a",@progbits
	.sectionflags	@""
	.align	4
.nv.constant0.tvmgen_default_fused_nn_contrib_conv2d_winograd_without_weight_transform_add_nn_relu_3_kernel_1:
	.zero		376


//--------------------- .nv.constant0.tvmgen_default_fused_nn_conv2d_add_3_kernel --------------------------
	.section	.nv.constant0.tvmgen_default_fused_nn_conv2d_add_3_kernel,"a",@progbits
	.sectionflags	@""
	.align	4
.nv.constant0.tvmgen_default_fused_nn_conv2d_add_3_kernel:
	.zero		384


//--------------------- .nv.constant0.tvmgen_default_fused_nn_conv2d_add_nn_relu_kernel --------------------------
	.section	.nv.constant0.tvmgen_default_fused_nn_conv2d_add_nn_relu_kernel,"a",@progbits
	.sectionflags	@""
	.align	4
.nv.constant0.tvmgen_default_fused_nn_conv2d_add_nn_relu_kernel:
	.zero		384


//--------------------- .nv.constant0.tvmgen_default_fused_nn_conv2d_add_nn_relu_3_kernel --------------------------
	.section	.nv.constant0.tvmgen_default_fused_nn_conv2d_add_nn_relu_3_kernel,"a",@progbits
	.sectionflags	@""
	.align	4
.nv.constant0.tvmgen_default_fused_nn_conv2d_add_nn_relu_3_kernel:
	.zero		384


//--------------------- .nv.constant0.tvmgen_default_fused_nn_conv2d_add_nn_relu_4_kernel --------------------------
	.section	.nv.constant0.tvmgen_default_fused_nn_conv2d_add_nn_relu_4_kernel,"a",@progbits
	.sectionflags	@""
	.align	4
.nv.constant0.tvmgen_default_fused_nn_conv2d_add_nn_relu_4_kernel:
	.zero		384


//--------------------- .nv.constant0.tvmgen_default_fused_nn_contrib_conv2d_winograd_without_weight_transform_add_nn_relu_2_kernel_2 --------------------------
	.section	.nv.constant0.tvmgen_default_fused_nn_contrib_conv2d_winograd_without_weight_transform_add_nn_relu_2_kernel_2,"a",@progbits
	.sectionflags	@""
	.align	4
.nv.constant0.tvmgen_default_fused_nn_contrib_conv2d_winograd_without_weight_transform_add_nn_relu_2_kernel_2:
	.zero		376


//--------------------- .nv.constant0.tvmgen_default_fused_nn_conv2d_add_nn_relu_5_kernel --------------------------
	.section	.nv.constant0.tvmgen_default_fused_nn_conv2d_add_nn_relu_5_kernel,"a",@progbits
	.sectionflags	@""
	.align	4
.nv.constant0.tvmgen_default_fused_nn_conv2d_add_nn_relu_5_kernel:
	.zero		384


//--------------------- .nv.constant0.tvmgen_default_fused_nn_contrib_conv2d_winograd_without_weight_transform_add_nn_relu_2_kernel_1 --------------------------
	.section	.nv.constant0.tvmgen_default_fused_nn_contrib_conv2d_winograd_without_weight_transform_add_nn_relu_2_kernel_1,"a",@progbits
	.sectionflags	@""
	.align	4
.nv.constant0.tvmgen_default_fused_nn_contrib_conv2d_winograd_without_weight_transform_add_nn_relu_2_kernel_1:
	.zero		376


//--------------------- .nv.constant0.tvmgen_default_fused_nn_conv2d_add_kernel --------------------------
	.section	.nv.constant0.tvmgen_default_fused_nn_conv2d_add_kernel,"a",@progbits
	.sectionflags	@""
	.align	4
.nv.constant0.tvmgen_default_fused_nn_conv2d_add_kernel:
	.zero		384


//--------------------- .nv.constant0.tvmgen_default_fused_nn_contrib_conv2d_winograd_without_weight_transform_add_nn_relu_1_kernel_2 --------------------------
	.section	.nv.constant0.tvmgen_default_fused_nn_contrib_conv2d_winograd_without_weight_transform_add_nn_relu_1_kernel_2,"a",@progbits
	.sectionflags	@""
	.align	4
.nv.constant0.tvmgen_default_fused_nn_contrib_conv2d_winograd_without_weight_transform_add_nn_relu_1_kernel_2:
	.zero		376


//--------------------- .nv.constant0.tvmgen_default_fused_nn_contrib_conv2d_winograd_without_weight_transform_add_nn_relu_1_kernel_1 --------------------------
	.section	.nv.constant0.tvmgen_default_fused_nn_contrib_conv2d_winograd_without_weight_transform_add_nn_relu_1_kernel_1,"a",@progbits
	.sectionflags	@""
	.align	4
.nv.constant0.tvmgen_default_fused_nn_contrib_conv2d_winograd_without_weight_transform_add_nn_relu_1_kernel_1:
	.zero		376


//--------------------- .nv.constant0.tvmgen_default_fused_nn_conv2d_add_nn_relu_6_kernel --------------------------
	.section	.nv.constant0.tvmgen_default_fused_nn_conv2d_add_nn_relu_6_kernel,"a",@progbits
	.sectionflags	@""
	.align	4
.nv.constant0.tvmgen_default_fused_nn_conv2d_add_nn_relu_6_kernel:
	.zero		384


//--------------------- .nv.constant0.tvmgen_default_fused_nn_contrib_conv2d_winograd_without_weight_transform_add_nn_relu_1_kernel --------------------------
	.section	.nv.constant0.tvmgen_default_fused_nn_contrib_conv2d_winograd_without_weight_transform_add_nn_relu_1_kernel,"a",@progbits
	.sectionflags	@""
	.align	4
.nv.constant0.tvmgen_default_fused_nn_contrib_conv2d_winograd_without_weight_transform_add_nn_relu_1_kernel:
	.zero		368


//--------------------- .nv.constant0.tvmgen_default_fused_nn_max_pool2d_kernel --------------------------
	.section	.nv.constant0.tvmgen_default_fused_nn_max_pool2d_kernel,"a",@progbits
	.sectionflags	@""
	.align	4
.nv.constant0.tvmgen_default_fused_nn_max_pool2d_kernel:
	.zero		368


//--------------------- .nv.constant0.tvmgen_default_fused_nn_conv2d_add_nn_relu_7_kernel --------------------------
	.section	.nv.constant0.tvmgen_default_fused_nn_conv2d_add_nn_relu_7_kernel,"a",@progbits
	.sectionflags	@""
	.align	4
.nv.constant0.tvmgen_default_fused_nn_conv2d_add_nn_relu_7_kernel:
	.zero		384


//--------------------- .nv.constant0.tvmgen_default_fused_nn_contrib_conv2d_winograd_without_weight_transform_add_nn_relu_3_kernel --------------------------
	.section	.nv.constant0.tvmgen_default_fused_nn_contrib_conv2d_winograd_without_weight_transform_add_nn_relu_3_kernel,"a",@progbits
	.sectionflags	@""
	.align	4
.nv.constant0.tvmgen_default_fused_nn_contrib_conv2d_winograd_without_weight_transform_add_nn_relu_3_kernel:
	.zero		368


//--------------------- .nv.constant0.tvmgen_default_fused_nn_contrib_conv2d_winograd_without_weight_transform_add_nn_relu_kernel_2 --------------------------
	.section	.nv.constant0.tvmgen_default_fused_nn_contrib_conv2d_winograd_without_weight_transform_add_nn_relu_kernel_2,"a",@progbits
	.sectionflags	@""
	.align	4
.nv.constant0.tvmgen_default_fused_nn_contrib_conv2d_winograd_without_weight_transform_add_nn_relu_kernel_2:
	.zero		376


//--------------------- .nv.constant0.tvmgen_default_fused_nn_conv2d_add_add_nn_relu_kernel --------------------------
	.section	.nv.constant0.tvmgen_default_fused_nn_conv2d_add_add_nn_relu_kernel,"a",@progbits
	.sectionflags	@""
	.align	4
.nv.constant0.tvmgen_default_fused_nn_conv2d_add_add_nn_relu_kernel:
	.zero		392


//--------------------- .nv.constant0.tvmgen_default_fused_nn_conv2d_add_add_nn_relu_2_kernel --------------------------
	.section	.nv.constant0.tvmgen_default_fused_nn_conv2d_add_add_nn_relu_2_kernel,"a",@progbits
	.sectionflags	@""
	.align	4
.nv.constant0.tvmgen_default_fused_nn_conv2d_add_add_nn_relu_2_kernel:
	.zero		392


//--------------------- .nv.constant0.tvmgen_default_fused_nn_batch_flatten_kernel --------------------------
	.section	.nv.constant0.tvmgen_default_fused_nn_batch_flatten_kernel,"a",@progbits
	.sectionflags	@""
	.align	4
.nv.constant0.tvmgen_default_fused_nn_batch_flatten_kernel:
	.zero		368


//--------------------- .nv.constant0.tvmgen_default_fused_nn_global_avg_pool2d_kernel --------------------------
	.section	.nv.constant0.tvmgen_default_fused_nn_global_avg_pool2d_kernel,"a",@progbits
	.sectionflags	@""
	.align	4
.nv.constant0.tvmgen_default_fused_nn_global_avg_pool2d_kernel:
	.zero		368


//--------------------- .nv.constant0.tvmgen_default_fused_nn_conv2d_add_nn_relu_11_kernel --------------------------
	.section	.nv.constant0.tvmgen_default_fused_nn_conv2d_add_nn_relu_11_kernel,"a",@progbits
	.sectionflags	@""
	.align	4
.nv.constant0.tvmgen_default_fused_nn_conv2d_add_nn_relu_11_kernel:
	.zero		384


//--------------------- .nv.constant0.tvmgen_default_fused_nn_dense_add_kernel --------------------------
	.section	.nv.constant0.tvmgen_default_fused_nn_dense_add_kernel,"a",@progbits
	.sectionflags	@""
	.align	4
.nv.constant0.tvmgen_default_fused_nn_dense_add_kernel:
	.zero		384


//--------------------- .nv.constant0.tvmgen_default_fused_nn_conv2d_add_nn_relu_9_kernel --------------------------
	.section	.nv.constant0.tvmgen_default_fused_nn_conv2d_add_nn_relu_9_kernel,"a",@progbits
	.sectionflags	@""
	.align	4
.nv.constant0.tvmgen_default_fused_nn_conv2d_add_nn_relu_9_kernel:
	.zero		384


//--------------------- .nv.constant0.tvmgen_default_fused_nn_contrib_conv2d_winograd_without_weight_transform_add_nn_relu_kernel --------------------------
	.section	.nv.constant0.tvmgen_default_fused_nn_contrib_conv2d_winograd_without_weight_transform_add_nn_relu_kernel,"a",@progbits
	.sectionflags	@""
	.align	4
.nv.constant0.tvmgen_default_fused_nn_contrib_conv2d_winograd_without_weight_transform_add_nn_relu_kernel:
	.zero		368


//--------------------- .nv.constant0.tvmgen_default_fused_nn_conv2d_add_nn_relu_2_kernel --------------------------
	.section	.nv.constant0.tvmgen_default_fused_nn_conv2d_add_nn_relu_2_kernel,"a",@progbits
	.sectionflags	@""
	.align	4
.nv.constant0.tvmgen_default_fused_nn_conv2d_add_nn_relu_2_kernel:
	.zero		384


//--------------------- .text.tvmgen_default_fused_nn_conv2d_add_add_nn_relu_1_kernel --------------------------
	.section	.text.tvmgen_default_fused_nn_conv2d_add_add_nn_relu_1_kernel,"ax",@progbits
	.sectionflags	@"SHF_BARRIERS=1"
	.sectioninfo	@"SHI_REGISTERS=65"
	.align	128
        .global         tvmgen_default_fused_nn_conv2d_add_add_nn_relu_1_kernel
        .type           tvmgen_default_fused_nn_conv2d_add_add_nn_relu_1_kernel,@function
        .size           tvmgen_default_fused_nn_conv2d_add_add_nn_relu_1_kernel,(.L_x_111 - tvmgen_default_fused_nn_conv2d_add_add_nn_relu_1_kernel)
        .other          tvmgen_default_fused_nn_conv2d_add_add_nn_relu_1_kernel,@"STO_CUDA_ENTRY STV_DEFAULT"
tvmgen_default_fused_nn_conv2d_add_add_nn_relu_1_kernel:
.text.tvmgen_default_fused_nn_conv2d_add_add_nn_relu_1_kernel:
[----:B------:R-:W-:Y:S02]  /*0000*/  MOV R1, c[0x0][0x28] ;  /* 0x00000a0000017a02 */ /* 0x000fe40000000f00 */
[----:B------:R-:W0:Y:S01]  /*0010*/  S2R R37, SR_TID.Z ;  /* 0x0000000000257919 */ /* 0x000e220000002300 */
[----:B------:R-:W-:Y:S01]  /*0020*/  MOV R35, RZ ;  /* 0x000000ff00237202 */ /* 0x000fe20000000f00 */
[----:B------:R-:W-:Y:S01]  /*0030*/  ULDC.64 UR4, c[0x0][0x118] ;  /* 0x0000460000047ab9 */ /* 0x000fe20000000a00 */
[----:B------:R-:W-:Y:S01]  /*0040*/  MOV R25, RZ ;  /* 0x000000ff00197202 */ /* 0x000fe20000000f00 */
[----:B------:R-:W1:Y:S01]  /*0050*/  S2R R39, SR_CTAID.Y ;  /* 0x0000000000277919 */ /* 0x000e620000002600 */
[----:B------:R-:W-:Y:S02]  /*0060*/  MOV R21, RZ ;  /* 0x000000ff00157202 */ /* 0x000fe40000000f00 */
[----:B------:R-:W-:Y:S01]  /*0070*/  MOV R33, RZ ;  /* 0x000000ff00217202 */ /* 0x000fe20000000f00 */
[----:B------:R-:W1:Y:S01]  /*0080*/  S2R R2, SR_TID.X ;  /* 0x0000000000027919 */ /* 0x000e620000002100 */
[----:B------:R-:W-:Y:S02]  /*0090*/  MOV R31, RZ ;  /* 0x000000ff001f7202 */ /* 0x000fe40000000f00 */
[----:B------:R-:W-:-:S02]  /*00a0*/  MOV R47, RZ ;  /* 0x000000ff002f7202 */ /* 0x000fc40000000f00 */
[----:B------:R-:W-:Y:S02]  /*00b0*/  MOV R45, RZ ;  /* 0x000000ff002d7202 */ /* 0x000fe40000000f00 */
[----:B------:R-:W-:Y:S02]  /*00c0*/  MOV R43, RZ ;  /* 0x000000ff002b7202 */ /* 0x000fe40000000f00 */
[----:B------:R-:W-:Y:S02]  /*00d0*/  MOV R27, RZ ;  /* 0x000000ff001b7202 */ /* 0x000fe40000000f00 */
[----:B------:R-:W-:Y:S02]  /*00e0*/  MOV R57, RZ ;  /* 0x000000ff00397202 */ /* 0x000fe40000000f00 */
[----:B------:R-:W-:Y:S02]  /*00f0*/  MOV R53, RZ ;  /* 0x000000ff00357202 */ /* 0x000fe40000000f00 */
[----:B------:R-:W-:-:S02]  /*0100*/  MOV R51, RZ ;  /* 0x000000ff00337202 */ /* 0x000fc40000000f00 */
[----:B0-----:R-:W-:Y:S02]  /*0110*/  SHF.R.S32.HI R3, RZ, 0x2, R37 ;  /* 0x00000002ff037819 */ /* 0x001fe40000011425 */
[C---:B------:R-:W-:Y:S02]  /*0120*/  LOP3.LUT R5, R37.reuse, 0x3, RZ, 0xc0, !PT ;  /* 0x0000000325057812 */ /* 0x040fe400078ec0ff */
[----:B------:R-:W-:Y:S02]  /*0130*/  SHF.L.U32 R41, R37, 0x5, RZ ;  /* 0x0000000525297819 */ /* 0x000fe400000006ff */
[----:B------:R-:W-:Y:S01]  /*0140*/  MOV R59, RZ ;  /* 0x000000ff003b7202 */ /* 0x000fe20000000f00 */
[--C-:B-1----:R-:W-:Y:S01]  /*0150*/  IMAD R0, R39, 0x70, R2.reuse ;  /* 0x0000007027007824 */ /* 0x102fe200078e0202 */
[C---:B------:R-:W-:Y:S01]  /*0160*/  LEA.HI.SX32 R4, R2.reuse, R37, 0x1c ;  /* 0x0000002502047211 */ /* 0x040fe200078fe2ff */
[----:B------:R-:W-:Y:S01]  /*0170*/  IMAD R38, R37, 0x1c, R2 ;  /* 0x0000001c25267824 */ /* 0x000fe200078e0202 */
[----:B------:R-:W-:Y:S01]  /*0180*/  SHF.L.U32 R36, R2, 0x1, RZ ;  /* 0x0000000102247819 */ /* 0x000fe200000006ff */
[----:B------:R-:W-:Y:S01]  /*0190*/  IMAD R0, R3, 0x310, R0 ;  /* 0x0000031003007824 */ /* 0x000fe200078e0200 */
[----:B------:R-:W-:-:S02]  /*01a0*/  ISETP.GT.AND P0, PT, R4, 0x1f, PT ;  /* 0x0000001f0400780c */ /* 0x000fc40003f04270 */
[----:B------:R-:W-:Y:S01]  /*01b0*/  MOV R3, RZ ;  /* 0x000000ff00037202 */ /* 0x000fe20000000f00 */
[----:B------:R-:W-:Y:S01]  /*01c0*/  IMAD R0, R5, 0x1c, R0 ;  /* 0x0000001c05007824 */ /* 0x000fe200078e0200 */
[----:B------:R-:W-:Y:S02]  /*01d0*/  MOV R29, RZ ;  /* 0x000000ff001d7202 */ /* 0x000fe40000000f00 */
[----:B------:R-:W-:Y:S02]  /*01e0*/  ISETP.GT.OR P0, PT, R2, 0xf, P0 ;  /* 0x0000000f0200780c */ /* 0x000fe40000704670 */
[----:B------:R-:W-:Y:S02]  /*01f0*/  MOV R49, RZ ;  /* 0x000000ff00317202 */ /* 0x000fe40000000f00 */
[----:B------:R-:W-:Y:S02]  /*0200*/  MOV R55, RZ ;  /* 0x000000ff00377202 */ /* 0x000fe40000000f00 */
[----:B------:R-:W-:-:S07]  /*0210*/  IADD3 R40, R36, R41, RZ ;  /* 0x0000002924287210 */ /* 0x000fce0007ffe0ff */
.L_x_0:
[----:B------:R-:W0:Y:S01]  /*0220*/  @!P0 S2R R6, SR_CTAID.Z ;  /* 0x0000000000068919 */ /* 0x000e220000002700 */
[----:B------:R-:W-:Y:S01]  /*0230*/  @!P0 SHF.L.U32 R4, R2, 0x5, RZ ;  /* 0x0000000502048819 */ /* 0x000fe200000006ff */
[----:B------:R-:W-:Y:S01]  /*0240*/  IMAD R9, R3, 0x1880, R0 ;  /* 0x0000188003097824 */ /* 0x000fe200078e0200 */
[----:B------:R-:W-:Y:S01]  /*0250*/  @!P0 LOP3.LUT R5, R36, 0x6, RZ, 0xc0, !PT ;  /* 0x0000000624058812 */ /* 0x000fe200078ec0ff */
[----:B------:R-:W-:Y:S01]  /*0260*/  BAR.SYNC.DEFER_BLOCKING 0x0 ;  /* 0x0000000000007b1d */ /* 0x000fe20000010000 */
[----:B------:R-:W-:-:S02]  /*0270*/  @!P0 LOP3.LUT R4, R4, 0xffffff80, RZ, 0xc0, !PT ;  /* 0xffffff8004048812 */ /* 0x000fc400078ec0ff */
[----:B------:R-:W-:-:S05]  /*0280*/  MOV R42, 0x4 ;  /* 0x00000004002a7802 */ /* 0x000fca0000000f00 */
[----:B------:R-:W-:-:S05]  /*0290*/  IMAD.WIDE R8, R9, R42, c[0x0][0x168] ;  /* 0x00005a0009087625 */ /* 0x000fca00078e022a */
[----:B------:R-:W2:Y:S01]  /*02a0*/  LDG.E.CONSTANT R23, [R8.64] ;  /* 0x0000000408177981 */ /* 0x000ea2000c1e9900 */
[----:B0-----:R-:W-:-:S04]  /*02b0*/  @!P0 LEA R7, R6, R37, 0x5 ;  /* 0x0000002506078211 */ /* 0x001fc800078e28ff */
[----:B------:R-:W-:-:S04]  /*02c0*/  @!P0 LEA R4, R7, R4, 0x9 ;  /* 0x0000000407048211 */ /* 0x000fc800078e48ff */
[----:B------:R-:W-:-:S04]  /*02d0*/  @!P0 IADD3 R4, R4, R5, RZ ;  /* 0x0000000504048210 */ /* 0x000fc80007ffe0ff */
[----:B------:R-:W-:-:S05]  /*02e0*/  @!P0 LEA R13, R3, R4, 0x3 ;  /* 0x00000004030d8211 */ /* 0x000fca00078e18ff */
[----:B------:R-:W-:-:S05]  /*02f0*/  @!P0 IMAD.WIDE R12, R13, R42, c[0x0][0x170] ;  /* 0x00005c000d0c8625 */ /* 0x000fca00078e022a */
[----:B------:R-:W3:Y:S04]  /*0300*/  @!P0 LDG.E.CONSTANT R60, [R12.64] ;  /* 0x000000040c3c8981 */ /* 0x000ee8000c1e9900 */
[----:B------:R-:W3:Y:S01]  /*0310*/  @!P0 LDG.E.CONSTANT R61, [R12.64+0x4] ;  /* 0x000004040c3d8981 */ /* 0x000ee2000c1e9900 */
[----:B------:R-:W-:-:S04]  /*0320*/  IADD3 R3, R3, 0x1, RZ ;  /* 0x0000000103037810 */ /* 0x000fc80007ffe0ff */
[----:B------:R-:W-:Y:S01]  /*0330*/  ISETP.GE.U32.AND P1, PT, R3, 0x10, PT ;  /* 0x000000100300780c */ /* 0x000fe20003f26070 */
[----:B--2---:R-:W-:Y:S04]  /*0340*/  STS [R38.X4], R23 ;  /* 0x0000001726007388 */ /* 0x004fe80000004800 */
[----:B---3--:R-:W-:Y:S04]  /*0350*/  @!P0 STS.64 [R40.X4+0xe00], R60 ;  /* 0x000e003c28008388 */ /* 0x008fe80000004a00 */
[----:B------:R-:W-:Y:S06]  /*0360*/  BAR.SYNC.DEFER_BLOCKING 0x0 ;  /* 0x0000000000007b1d */ /* 0x000fec0000010000 */
[----:B------:R-:W-:Y:S04]  /*0370*/  LDS R32, [R2.X4] ;  /* 0x0000000002207984 */ /* 0x000fe80000004800 */
[----:B------:R-:W0:Y:S04]  /*0380*/  LDS.128 R4, [R41+0xe00] ;  /* 0x000e000029047984 */ /* 0x000e280000000c00 */
[----:B------:R-:W1:Y:S04]  /*0390*/  LDS R34, [R2.X4+0x70] ;  /* 0x0000700002227984 */ /* 0x000e680000004800 */
[----:B------:R-:W2:Y:S04]  /*03a0*/  LDS R50, [R2.X4+0xe0] ;  /* 0x0000e00002327984 */ /* 0x000ea80000004800 */
[----:B------:R-:W3:Y:S04]  /*03b0*/  LDS R54, [R2.X4+0x150] ;  /* 0x0001500002367984 */ /* 0x000ee80000004800 */
[----:B------:R-:W4:Y:S04]  /*03c0*/  LDS.128 R8, [R41+0x1200] ;  /* 0x0012000029087984 */ /* 0x000f280000000c00 */
[----:B------:R-:W5:Y:S04]  /*03d0*/  LDS.128 R12, [R41+0x1600] ;  /* 0x00160000290c7984 */ /* 0x000f680000000c00 */
[----:B------:R-:W5:Y:S04]  /*03e0*/  LDS.128 R16, [R41+0x1a00] ;  /* 0x001a000029107984 */ /* 0x000f680000000c00 */
[----:B------:R-:W5:Y:S04]  /*03f0*/  LDS R28, [R2.X4+0x1c0] ;  /* 0x0001c000021c7984 */ /* 0x000f680000004800 */
[----:B------:R-:W5:Y:S04]  /*0400*/  LDS R24, [R2.X4+0x230] ;  /* 0x0002300002187984 */ /* 0x000f680000004800 */
[----:B------:R-:W5:Y:S01]  /*0410*/  LDS R22, [R2.X4+0x2a0] ;  /* 0x0002a00002167984 */ /* 0x000f620000004800 */
[----:B0-----:R-:W-:-:S03]  /*0420*/  FFMA R61, R32, R4, R55 ;  /* 0x00000004203d7223 */ /* 0x001fc60000000037 */
[----:B------:R-:W0:Y:S01]  /*0430*/  LDS R20, [R2.X4+0x310] ;  /* 0x0003100002147984 */ /* 0x000e220000004800 */
[----:B-1----:R-:W-:-:S03]  /*0440*/  FFMA R55, R4, R34, R49 ;  /* 0x0000002204377223 */ /* 0x002fc60000000031 */
[----:B------:R-:W1:Y:S01]  /*0450*/  LDS R23, [R2.X4+0x380] ;  /* 0x0003800002177984 */ /* 0x000e620000004800 */
[----:B--2---:R-:W-:-:S03]  /*0460*/  FFMA R49, R4, R50, R29 ;  /* 0x0000003204317223 */ /* 0x004fc6000000001d */
[----:B------:R-:W2:Y:S01]  /*0470*/  LDS R29, [R2.X4+0x3f0] ;  /* 0x0003f000021d7984 */ /* 0x000ea20000004800 */
[----:B---3--:R-:W-:Y:S01]  /*0480*/  FFMA R59, R4, R54, R59 ;  /* 0x00000036043b7223 */ /* 0x008fe2000000003b */
[----:B----4-:R-:W-:Y:S01]  /*0490*/  FFMA R4, R32, R8, R51 ;  /* 0x0000000820047223 */ /* 0x010fe20000000033 */
[C---:B------:R-:W-:Y:S01]  /*04a0*/  FFMA R46, R8.reuse, R34, R53 ;  /* 0x00000022082e7223 */ /* 0x040fe20000000035 */
[C---:B------:R-:W-:Y:S01]  /*04b0*/  FFMA R30, R8.reuse, R50, R57 ;  /* 0x00000032081e7223 */ /* 0x040fe20000000039 */
[----:B------:R-:W-:Y:S01]  /*04c0*/  FFMA R26, R8, R54, R27 ;  /* 0x00000036081a7223 */ /* 0x000fe2000000001b */
[C---:B-----5:R-:W-:Y:S02]  /*04d0*/  FFMA R8, R32.reuse, R12, R43 ;  /* 0x0000000c20087223 */ /* 0x060fe4000000002b */
[----:B------:R-:W-:Y:S01]  /*04e0*/  LDS R43, [R2.X4+0x4d0] ;  /* 0x0004d000022b7984 */ /* 0x000fe20000004800 */
[----:B------:R-:W-:-:S03]  /*04f0*/  FFMA R32, R32, R16, R33 ;  /* 0x0000001020207223 */ /* 0x000fc60000000021 */
[----:B------:R-:W3:Y:S01]  /*0500*/  LDS R33, [R2.X4+0x460] ;  /* 0x0004600002217984 */ /* 0x000ee20000004800 */
[C---:B------:R-:W-:Y:S01]  /*0510*/  FFMA R48, R12.reuse, R34, R45 ;  /* 0x000000220c307223 */ /* 0x040fe2000000002d */
[----:B------:R-:W-:Y:S01]  /*0520*/  FFMA R52, R12, R50, R47 ;  /* 0x000000320c347223 */ /* 0x000fe2000000002f */
[C---:B------:R-:W-:Y:S01]  /*0530*/  FFMA R34, R16.reuse, R34, R21 ;  /* 0x0000002210227223 */ /* 0x040fe20000000015 */
[----:B------:R-:W-:Y:S01]  /*0540*/  FFMA R50, R16, R50, R25 ;  /* 0x0000003210327223 */ /* 0x000fe20000000019 */
[-C--:B------:R-:W-:Y:S01]  /*0550*/  FFMA R44, R12, R54.reuse, R31 ;  /* 0x000000360c2c7223 */ /* 0x080fe2000000001f */
[----:B------:R-:W-:Y:S01]  /*0560*/  FFMA R16, R16, R54, R35 ;  /* 0x0000003610107223 */ /* 0x000fe20000000023 */
[C---:B------:R-:W-:Y:S01]  /*0570*/  FFMA R54, R28.reuse, R5, R61 ;  /* 0x000000051c367223 */ /* 0x040fe2000000003d */
[C---:B------:R-:W-:Y:S01]  /*0580*/  FFMA R21, R28.reuse, R9, R4 ;  /* 0x000000091c157223 */ /* 0x040fe20000000004 */
[C---:B------:R-:W-:Y:S01]  /*0590*/  FFMA R25, R28.reuse, R13, R8 ;  /* 0x0000000d1c197223 */ /* 0x040fe20000000008 */
[----:B------:R-:W-:Y:S01]  /*05a0*/  FFMA R27, R28, R17, R32 ;  /* 0x000000111c1b7223 */ /* 0x000fe20000000020 */
[C---:B------:R-:W-:Y:S01]  /*05b0*/  FFMA R28, R24.reuse, R5, R55 ;  /* 0x00000005181c7223 */ /* 0x040fe20000000037 */
[C---:B------:R-:W-:Y:S01]  /*05c0*/  FFMA R31, R24.reuse, R9, R46 ;  /* 0x00000009181f7223 */ /* 0x040fe2000000002e */
[----:B------:R-:W4:Y:S01]  /*05d0*/  LDS R4, [R2.X4+0x540] ;  /* 0x0005400002047984 */ /* 0x000f220000004800 */
[C---:B------:R-:W-:Y:S01]  /*05e0*/  FFMA R51, R24.reuse, R13, R48 ;  /* 0x0000000d18337223 */ /* 0x040fe20000000030 */
[----:B------:R-:W-:Y:S01]  /*05f0*/  FFMA R61, R24, R17, R34 ;  /* 0x00000011183d7223 */ /* 0x000fe20000000022 */
[C---:B------:R-:W-:Y:S01]  /*0600*/  FFMA R34, R22.reuse, R5, R49 ;  /* 0x0000000516227223 */ /* 0x040fe20000000031 */
[----:B------:R-:W5:Y:S01]  /*0610*/  LDS R8, [R2.X4+0x5b0] ;  /* 0x0005b00002087984 */ /* 0x000f620000004800 */
[C---:B------:R-:W-:Y:S01]  /*0620*/  FFMA R35, R22.reuse, R13, R52 ;  /* 0x0000000d16237223 */ /* 0x040fe20000000034 */
[----:B------:R-:W-:Y:S01]  /*0630*/  FFMA R53, R22, R17, R50 ;  /* 0x0000001116357223 */ /* 0x000fe20000000032 */
[----:B0-----:R-:W-:Y:S01]  /*0640*/  FFMA R32, R20, R5, R59 ;  /* 0x0000000514207223 */ /* 0x001fe2000000003b */
[-C--:B------:R-:W-:Y:S01]  /*0650*/  FFMA R57, R22, R9.reuse, R30 ;  /* 0x0000000916397223 */ /* 0x080fe2000000001e */
[----:B------:R-:W0:Y:S01]  /*0660*/  LDS R12, [R2.X4+0x620] ;  /* 0x00062000020c7984 */ /* 0x000e220000004800 */
[C---:B------:R-:W-:Y:S01]  /*0670*/  FFMA R59, R20.reuse, R9, R26 ;  /* 0x00000009143b7223 */ /* 0x040fe2000000001a */
[C---:B------:R-:W-:Y:S01]  /*0680*/  FFMA R13, R20.reuse, R13, R44 ;  /* 0x0000000d140d7223 */ /* 0x040fe2000000002c */
[----:B------:R-:W-:Y:S01]  /*0690*/  FFMA R55, R20, R17, R16 ;  /* 0x0000001114377223 */ /* 0x000fe20000000010 */
[----:B------:R-:W0:Y:S01]  /*06a0*/  LDS R46, [R2.X4+0x690] ;  /* 0x00069000022e7984 */ /* 0x000e220000004800 */
[-C--:B-1----:R-:W-:Y:S01]  /*06b0*/  FFMA R5, R23, R6.reuse, R54 ;  /* 0x0000000617057223 */ /* 0x082fe20000000036 */
[C---:B--2---:R-:W-:Y:S01]  /*06c0*/  FFMA R49, R29.reuse, R6, R28 ;  /* 0x000000061d317223 */ /* 0x044fe2000000001c */
[C---:B------:R-:W-:Y:S01]  /*06d0*/  FFMA R50, R29.reuse, R10, R31 ;  /* 0x0000000a1d327223 */ /* 0x040fe2000000001f */
[C---:B------:R-:W-:Y:S01]  /*06e0*/  FFMA R48, R29.reuse, R14, R51 ;  /* 0x0000000e1d307223 */ /* 0x040fe20000000033 */
[----:B------:R-:W-:Y:S01]  /*06f0*/  FFMA R52, R29, R18, R61 ;  /* 0x000000121d347223 */ /* 0x000fe2000000003d */
[C---:B------:R-:W-:Y:S01]  /*0700*/  FFMA R44, R23.reuse, R10, R21 ;  /* 0x0000000a172c7223 */ /* 0x040fe20000000015 */
[C---:B------:R-:W-:Y:S01]  /*0710*/  FFMA R16, R23.reuse, R14, R25 ;  /* 0x0000000e17107223 */ /* 0x040fe20000000019 */
[-C--:B------:R-:W-:Y:S01]  /*0720*/  FFMA R54, R23, R18.reuse, R27 ;  /* 0x0000001217367223 */ /* 0x080fe2000000001b */
[----:B------:R-:W-:Y:S04]  /*0730*/  LDS R9, [R2.X4+0x700] ;  /* 0x0007000002097984 */ /* 0x000fe80000004800 */
[----:B------:R-:W1:Y:S01]  /*0740*/  LDS.128 R28, [R41+0x1610] ;  /* 0x00161000291c7984 */ /* 0x000e620000000c00 */
[C---:B---3--:R-:W-:Y:S01]  /*0750*/  FFMA R60, R33.reuse, R18, R53 ;  /* 0x00000012213c7223 */ /* 0x048fe20000000035 */
[C---:B------:R-:W-:Y:S01]  /*0760*/  FFMA R51, R33.reuse, R6, R34 ;  /* 0x0000000621337223 */ /* 0x040fe20000000022 */
[C---:B------:R-:W-:Y:S01]  /*0770*/  FFMA R56, R33.reuse, R10, R57 ;  /* 0x0000000a21387223 */ /* 0x040fe20000000039 */
[----:B------:R-:W2:Y:S01]  /*0780*/  LDS.128 R20, [R41+0xe10] ;  /* 0x000e100029147984 */ /* 0x000ea20000000c00 */
[----:B------:R-:W-:Y:S01]  /*0790*/  FFMA R58, R33, R14, R35 ;  /* 0x0000000e213a7223 */ /* 0x000fe20000000023 */
[----:B------:R-:W-:-:S02]  /*07a0*/  FFMA R53, R43, R6, R32 ;  /* 0x000000062b357223 */ /* 0x000fc40000000020 */
[----:B------:R-:W-:Y:S04]  /*07b0*/  LDS R17, [R2.X4+0x770] ;  /* 0x0007700002117984 */ /* 0x000fe80000004800 */
[----:B------:R-:W3:Y:S04]  /*07c0*/  LDS.128 R24, [R41+0x1210] ;  /* 0x0012100029187984 */ /* 0x000ee80000000c00 */
[----:B------:R-:W3:Y:S04]  /*07d0*/  LDS.128 R32, [R41+0x1a10] ;  /* 0x001a100029207984 */ /* 0x000ee80000000c00 */
[----:B------:R-:W3:Y:S04]  /*07e0*/  LDS R47, [R2.X4+0x7e0] ;  /* 0x0007e000022f7984 */ /* 0x000ee80000004800 */
[----:B------:R-:W3:Y:S04]  /*07f0*/  LDS R45, [R2.X4+0x850] ;  /* 0x00085000022d7984 */ /* 0x000ee80000004800 */
[----:B------:R-:W3:Y:S01]  /*0800*/  LDS R6, [R2.X4+0x8c0] ;  /* 0x0008c00002067984 */ /* 0x000ee20000004800 */
[C---:B------:R-:W-:Y:S01]  /*0810*/  FFMA R62, R43.reuse, R18, R55 ;  /* 0x000000122b3e7223 */ /* 0x040fe20000000037 */
[C---:B------:R-:W-:Y:S01]  /*0820*/  FFMA R10, R43.reuse, R10, R59 ;  /* 0x0000000a2b0a7223 */ /* 0x040fe2000000003b */
[----:B------:R-:W-:Y:S01]  /*0830*/  FFMA R14, R43, R14, R13 ;  /* 0x0000000e2b0e7223 */ /* 0x000fe2000000000d */
[C---:B----4-:R-:W-:Y:S01]  /*0840*/  FFMA R18, R4.reuse, R7, R5 ;  /* 0x0000000704127223 */ /* 0x050fe20000000005 */
[C---:B------:R-:W-:Y:S01]  /*0850*/  FFMA R44, R4.reuse, R11, R44 ;  /* 0x0000000b042c7223 */ /* 0x040fe2000000002c */
[C---:B------:R-:W-:Y:S01]  /*0860*/  FFMA R16, R4.reuse, R15, R16 ;  /* 0x0000000f04107223 */ /* 0x040fe20000000010 */
[----:B------:R-:W-:Y:S01]  /*0870*/  FFMA R54, R4, R19, R54 ;  /* 0x0000001304367223 */ /* 0x000fe20000000036 */
[C---:B-----5:R-:W-:Y:S01]  /*0880*/  FFMA R49, R8.reuse, R7, R49 ;  /* 0x0000000708317223 */ /* 0x060fe20000000031 */
[----:B------:R-:W4:Y:S01]  /*0890*/  LDS R4, [R2.X4+0x930] ;  /* 0x0009300002047984 */ /* 0x000f220000004800 */
[C---:B------:R-:W-:Y:S01]  /*08a0*/  FFMA R13, R8.reuse, R11, R50 ;  /* 0x0000000b080d7223 */ /* 0x040fe20000000032 */
[C---:B------:R-:W-:Y:S01]  /*08b0*/  FFMA R5, R8.reuse, R15, R48 ;  /* 0x0000000f08057223 */ /* 0x040fe20000000030 */
[----:B------:R-:W-:Y:S01]  /*08c0*/  FFMA R43, R8, R19, R52 ;  /* 0x00000013082b7223 */ /* 0x000fe20000000034 */
[C---:B0-----:R-:W-:Y:S01]  /*08d0*/  FFMA R48, R12.reuse, R7, R51 ;  /* 0x000000070c307223 */ /* 0x041fe20000000033 */
[----:B------:R-:W0:Y:S01]  /*08e0*/  LDS R8, [R2.X4+0x9a0] ;  /* 0x0009a00002087984 */ /* 0x000e220000004800 */
[C---:B------:R-:W-:Y:S01]  /*08f0*/  FFMA R56, R12.reuse, R11, R56 ;  /* 0x0000000b0c387223 */ /* 0x040fe20000000038 */
[C---:B------:R-:W-:Y:S01]  /*0900*/  FFMA R58, R12.reuse, R15, R58 ;  /* 0x0000000f0c3a7223 */ /* 0x040fe2000000003a */
[----:B------:R-:W-:Y:S01]  /*0910*/  FFMA R60, R12, R19, R60 ;  /* 0x000000130c3c7223 */ /* 0x000fe2000000003c */
[C---:B------:R-:W-:Y:S01]  /*0920*/  FFMA R50, R46.reuse, R7, R53 ;  /* 0x000000072e327223 */ /* 0x040fe20000000035 */
[----:B------:R-:W5:Y:S01]  /*0930*/  LDS R12, [R2.X4+0xa10] ;  /* 0x000a1000020c7984 */ /* 0x000f620000004800 */
[C---:B------:R-:W-:Y:S01]  /*0940*/  FFMA R10, R46.reuse, R11, R10 ;  /* 0x0000000b2e0a7223 */ /* 0x040fe2000000000a */
[C---:B------:R-:W-:Y:S01]  /*0950*/  FFMA R14, R46.reuse, R15, R14 ;  /* 0x0000000f2e0e7223 */ /* 0x040fe2000000000e */
[C---:B-1----:R-:W-:Y:S01]  /*0960*/  FFMA R16, R9.reuse, R28, R16 ;  /* 0x0000001c09107223 */ /* 0x042fe20000000010 */
[----:B------:R-:W-:Y:S01]  /*0970*/  FFMA R62, R46, R19, R62 ;  /* 0x000000132e3e7223 */ /* 0x000fe2000000003e */
[----:B------:R-:W1:Y:S01]  /*0980*/  LDS R15, [R2.X4+0xa80] ;  /* 0x000a8000020f7984 */ /* 0x000e620000004800 */
[C---:B--2---:R-:W-:Y:S01]  /*0990*/  FFMA R51, R9.reuse, R20, R18 ;  /* 0x0000001409337223 */ /* 0x044fe20000000012 */
[C---:B---3--:R-:W-:Y:S01]  /*09a0*/  FFMA R44, R9.reuse, R24, R44 ;  /* 0x00000018092c7223 */ /* 0x048fe2000000002c */
[-C--:B------:R-:W-:Y:S01]  /*09b0*/  FFMA R18, R24, R17.reuse, R13 ;  /* 0x0000001118127223 */ /* 0x080fe2000000000d */
[----:B------:R-:W2:Y:S01]  /*09c0*/  LDS R7, [R2.X4+0xaf0] ;  /* 0x000af00002077984 */ /* 0x000ea20000004800 */
[----:B------:R-:W-:Y:S01]  /*09d0*/  FFMA R54, R9, R32, R54 ;  /* 0x0000002009367223 */ /* 0x000fe20000000036 */
[----:B------:R-:W-:-:S02]  /*09e0*/  FFMA R49, R20, R17, R49 ;  /* 0x0000001114317223 */ /* 0x000fc40000000031 */
[----:B------:R-:W3:Y:S01]  /*09f0*/  LDS R11, [R2.X4+0xb60] ;  /* 0x000b6000020b7984 */ /* 0x000ee20000004800 */
[-C--:B------:R-:W-:Y:S01]  /*0a00*/  FFMA R19, R20, R47.reuse, R48 ;  /* 0x0000002f14137223 */ /* 0x080fe20000000030 */
[-C--:B------:R-:W-:Y:S01]  /*0a10*/  FFMA R56, R24, R47.reuse, R56 ;  /* 0x0000002f18387223 */ /* 0x080fe20000000038 */
[----:B------:R-:W-:Y:S01]  /*0a20*/  FFMA R58, R28, R47, R58 ;  /* 0x0000002f1c3a7223 */ /* 0x000fe2000000003a */
[----:B------:R-:W-:Y:S01]  /*0a30*/  FFMA R53, R20, R45, R50 ;  /* 0x0000002d14357223 */ /* 0x000fe20000000032 */
[----:B------:R-:W3:Y:S01]  /*0a40*/  LDS R13, [R2.X4+0xbd0] ;  /* 0x000bd000020d7984 */ /* 0x000ee20000004800 */
[----:B------:R-:W-:Y:S01]  /*0a50*/  FFMA R20, R28, R17, R5 ;  /* 0x000000111c147223 */ /* 0x000fe20000000005 */
[-C--:B------:R-:W-:Y:S01]  /*0a60*/  FFMA R24, R24, R45.reuse, R10 ;  /* 0x0000002d18187223 */ /* 0x080fe2000000000a */
[----:B------:R-:W-:Y:S01]  /*0a70*/  FFMA R28, R28, R45, R14 ;  /* 0x0000002d1c1c7223 */ /* 0x000fe2000000000e */
[C---:B------:R-:W-:Y:S01]  /*0a80*/  FFMA R46, R32.reuse, R17, R43 ;  /* 0x00000011202e7223 */ /* 0x040fe2000000002b */
[C---:B------:R-:W-:Y:S01]  /*0a90*/  FFMA R60, R32.reuse, R47, R60 ;  /* 0x0000002f203c7223 */ /* 0x040fe2000000003c */
[----:B------:R-:W-:Y:S01]  /*0aa0*/  FFMA R62, R32, R45, R62 ;  /* 0x0000002d203e7223 */ /* 0x000fe2000000003e */
[C---:B------:R-:W-:Y:S01]  /*0ab0*/  FFMA R9, R6.reuse, R29, R16 ;  /* 0x0000001d06097223 */ /* 0x040fe20000000010 */
[----:B------:R-:W3:Y:S01]  /*0ac0*/  LDS R10, [R2.X4+0xc40] ;  /* 0x000c4000020a7984 */ /* 0x000ee20000004800 */
[C---:B------:R-:W-:Y:S01]  /*0ad0*/  FFMA R32, R6.reuse, R21, R51 ;  /* 0x0000001506207223 */ /* 0x040fe20000000033 */
[C---:B------:R-:W-:Y:S01]  /*0ae0*/  FFMA R5, R6.reuse, R25, R44 ;  /* 0x0000001906057223 */ /* 0x040fe2000000002c */
[-C--:B------:R-:W-:Y:S01]  /*0af0*/  FFMA R17, R6, R33.reuse, R54 ;  /* 0x0000002106117223 */ /* 0x080fe20000000036 */
[----:B------:R-:W3:Y:S04]  /*0b00*/  LDS R14, [R2.X4+0xcb0] ;  /* 0x000cb000020e7984 */ /* 0x000ee80000004800 */
[----:B------:R-:W3:Y:S04]  /*0b10*/  LDS R16, [R2.X4+0xd20] ;  /* 0x000d200002107984 */ /* 0x000ee80000004800 */
[----:B------:R-:W3:Y:S01]  /*0b20*/  LDS R6, [R2.X4+0xd90] ;  /* 0x000d900002067984 */ /* 0x000ee20000004800 */
[C---:B----4-:R-:W-:Y:S01]  /*0b30*/  FFMA R47, R4.reuse, R33, R46 ;  /* 0x00000021042f7223 */ /* 0x050fe2000000002e */
[-C--:B------:R-:W-:Y:S01]  /*0b40*/  FFMA R44, R4, R21.reuse, R49 ;  /* 0x00000015042c7223 */ /* 0x080fe20000000031 */
[----:B0-----:R-:W-:Y:S01]  /*0b50*/  FFMA R46, R8, R21, R19 ;  /* 0x00000015082e7223 */ /* 0x001fe20000000013 */
[C---:B------:R-:W-:Y:S01]  /*0b60*/  FFMA R43, R4.reuse, R25, R18 ;  /* 0x00000019042b7223 */ /* 0x040fe20000000012 */
[----:B------:R-:W-:Y:S01]  /*0b70*/  FFMA R45, R4, R29, R20 ;  /* 0x0000001d042d7223 */ /* 0x000fe20000000014 */
[C---:B------:R-:W-:Y:S01]  /*0b80*/  FFMA R19, R8.reuse, R25, R56 ;  /* 0x0000001908137223 */ /* 0x040fe20000000038 */
[C---:B------:R-:W-:Y:S01]  /*0b90*/  FFMA R51, R8.reuse, R29, R58 ;  /* 0x0000001d08337223 */ /* 0x040fe2000000003a */
[----:B------:R-:W-:Y:S01]  /*0ba0*/  FFMA R57, R8, R33, R60 ;  /* 0x0000002108397223 */ /* 0x000fe2000000003c */
[C---:B-----5:R-:W-:Y:S01]  /*0bb0*/  FFMA R48, R12.reuse, R21, R53 ;  /* 0x000000150c307223 */ /* 0x060fe20000000035 */
[C---:B------:R-:W-:Y:S01]  /*0bc0*/  FFMA R25, R12.reuse, R25, R24 ;  /* 0x000000190c197223 */ /* 0x040fe20000000018 */
[C---:B------:R-:W-:Y:S01]  /*0bd0*/  FFMA R21, R12.reuse, R29, R28 ;  /* 0x0000001d0c157223 */ /* 0x040fe2000000001c */
[----:B------:R-:W-:Y:S01]  /*0be0*/  FFMA R33, R12, R33, R62 ;  /* 0x000000210c217223 */ /* 0x000fe2000000003e */
[-C--:B-1----:R-:W-:Y:S01]  /*0bf0*/  FFMA R55, R15, R22.reuse, R32 ;  /* 0x000000160f377223 */ /* 0x082fe20000000020 */
[----:B--2---:R-:W-:Y:S01]  /*0c00*/  FFMA R49, R7, R22, R44 ;  /* 0x0000001607317223 */ /* 0x004fe2000000002c */
[C---:B------:R-:W-:Y:S01]  /*0c10*/  FFMA R4, R15.reuse, R26, R5 ;  /* 0x0000001a0f047223 */ /* 0x040fe20000000005 */
[C---:B------:R-:W-:Y:S01]  /*0c20*/  FFMA R8, R15.reuse, R30, R9 ;  /* 0x0000001e0f087223 */ /* 0x040fe20000000009 */
[----:B------:R-:W-:Y:S01]  /*0c30*/  FFMA R12, R15, R34, R17 ;  /* 0x000000220f0c7223 */ /* 0x000fe20000000011 */
[C---:B------:R-:W-:Y:S01]  /*0c40*/  FFMA R18, R7.reuse, R26, R43 ;  /* 0x0000001a07127223 */ /* 0x040fe2000000002b */
[C---:B------:R-:W-:Y:S01]  /*0c50*/  FFMA R20, R7.reuse, R30, R45 ;  /* 0x0000001e07147223 */ /* 0x040fe2000000002d */
[----:B------:R-:W-:Y:S01]  /*0c60*/  FFMA R24, R7, R34, R47 ;  /* 0x0000002207187223 */ /* 0x000fe2000000002f */
[C---:B---3--:R-:W-:Y:S01]  /*0c70*/  FFMA R28, R11.reuse, R26, R19 ;  /* 0x0000001a0b1c7223 */ /* 0x048fe20000000013 */
[C---:B------:R-:W-:Y:S01]  /*0c80*/  FFMA R32, R11.reuse, R30, R51 ;  /* 0x0000001e0b207223 */ /* 0x040fe20000000033 */
[C---:B------:R-:W-:Y:S01]  /*0c90*/  FFMA R44, R11.reuse, R34, R57 ;  /* 0x000000220b2c7223 */ /* 0x040fe20000000039 */
[-C--:B------:R-:W-:Y:S01]  /*0ca0*/  FFMA R29, R11, R22.reuse, R46 ;  /* 0x000000160b1d7223 */ /* 0x080fe2000000002e */
[C---:B------:R-:W-:Y:S01]  /*0cb0*/  FFMA R59, R13.reuse, R22, R48 ;  /* 0x000000160d3b7223 */ /* 0x040fe20000000030 */
[C---:B------:R-:W-:Y:S01]  /*0cc0*/  FFMA R26, R13.reuse, R26, R25 ;  /* 0x0000001a0d1a7223 */ /* 0x040fe20000000019 */
[C---:B------:R-:W-:Y:S01]  /*0cd0*/  FFMA R30, R13.reuse, R30, R21 ;  /* 0x0000001e0d1e7223 */ /* 0x040fe20000000015 */
[----:B------:R-:W-:Y:S01]  /*0ce0*/  FFMA R34, R13, R34, R33 ;  /* 0x000000220d227223 */ /* 0x000fe20000000021 */
[C---:B------:R-:W-:Y:S01]  /*0cf0*/  FFMA R51, R10.reuse, R27, R4 ;  /* 0x0000001b0a337223 */ /* 0x040fe20000000004 */
[C---:B------:R-:W-:Y:S01]  /*0d00*/  FFMA R43, R10.reuse, R31, R8 ;  /* 0x0000001f0a2b7223 */ /* 0x040fe20000000008 */
[----:B------:R-:W-:Y:S01]  /*0d10*/  FFMA R33, R10, R35, R12 ;  /* 0x000000230a217223 */ /* 0x000fe2000000000c */
[C---:B------:R-:W-:Y:S01]  /*0d20*/  FFMA R53, R14.reuse, R27, R18 ;  /* 0x0000001b0e357223 */ /* 0x040fe20000000012 */
[C---:B------:R-:W-:Y:S01]  /*0d30*/  FFMA R45, R14.reuse, R31, R20 ;  /* 0x0000001f0e2d7223 */ /* 0x040fe20000000014 */
[----:B------:R-:W-:Y:S01]  /*0d40*/  FFMA R21, R14, R35, R24 ;  /* 0x000000230e157223 */ /* 0x000fe20000000018 */
[----:B------:R-:W-:Y:S01]  /*0d50*/  FFMA R55, R10, R23, R55 ;  /* 0x000000170a377223 */ /* 0x000fe20000000037 */
[C---:B------:R-:W-:Y:S01]  /*0d60*/  FFMA R57, R16.reuse, R27, R28 ;  /* 0x0000001b10397223 */ /* 0x040fe2000000001c */
[C---:B------:R-:W-:Y:S01]  /*0d70*/  FFMA R47, R16.reuse, R31, R32 ;  /* 0x0000001f102f7223 */ /* 0x040fe20000000020 */
[----:B------:R-:W-:Y:S01]  /*0d80*/  FFMA R25, R16, R35, R44 ;  /* 0x0000002310197223 */ /* 0x000fe2000000002c */
[-C--:B------:R-:W-:Y:S01]  /*0d90*/  FFMA R49, R14, R23.reuse, R49 ;  /* 0x000000170e317223 */ /* 0x080fe20000000031 */
[-C--:B------:R-:W-:Y:S01]  /*0da0*/  FFMA R29, R16, R23.reuse, R29 ;  /* 0x00000017101d7223 */ /* 0x080fe2000000001d */
[C---:B------:R-:W-:Y:S01]  /*0db0*/  FFMA R59, R6.reuse, R23, R59 ;  /* 0x00000017063b7223 */ /* 0x040fe2000000003b */
[C---:B------:R-:W-:Y:S01]  /*0dc0*/  FFMA R27, R6.reuse, R27, R26 ;  /* 0x0000001b061b7223 */ /* 0x040fe2000000001a */
[C---:B------:R-:W-:Y:S01]  /*0dd0*/  FFMA R31, R6.reuse, R31, R30 ;  /* 0x0000001f061f7223 */ /* 0x040fe2000000001e */
[----:B------:R-:W-:Y:S01]  /*0de0*/  FFMA R35, R6, R35, R34 ;  /* 0x0000002306237223 */ /* 0x000fe20000000022 */
[----:B------:R-:W-:Y:S05]  /*0df0*/  @!P1 BRA `(.L_x_0) ;  /* 0xfffff42000009947 */ /* 0x000fea000383ffff */
[----:B------:R-:W0:Y:S01]  /*0e00*/  S2R R0, SR_CTAID.Z ;  /* 0x0000000000007919 */ /* 0x000e220000002700 */
[----:B------:R-:W-:Y:S01]  /*0e10*/  IMAD R2, R37, 0x310, R2 ;  /* 0x0000031025027824 */ /* 0x000fe200078e0202 */
[----:B0-----:R-:W-:-:S03]  /*0e20*/  LEA R5, R0, R37, 0x7 ;  /* 0x0000002500057211 */ /* 0x001fc600078e38ff */
[----:B------:R-:W-:Y:S02]  /*0e30*/  IMAD R2, R0, 0x18800, R2 ;  /* 0x0001880000027824 */ /* 0x000fe400078e0202 */
[----:B------:R-:W-:-:S04]  /*0e40*/  IMAD.WIDE R4, R5, R42, c[0x0][0x178] ;  /* 0x00005e0005047625 */ /* 0x000fc800078e022a */
[----:B------:R-:W-:Y:S01]  /*0e50*/  IMAD R39, R39, 0x70, R2 ;  /* 0x0000007027277824 */ /* 0x000fe200078e0202 */
[----:B------:R0:W2:Y:S03]  /*0e60*/  LDG.E.CONSTANT R18, [R4.64] ;  /* 0x0000000404127981 */ /* 0x0000a6000c1e9900 */
[----:B------:R-:W-:Y:S01]  /*0e70*/  IMAD.WIDE R2, R39, R42, c[0x0][0x180] ;  /* 0x0000600027027625 */ /* 0x000fe200078e022a */
[----:B------:R0:W3:Y:S04]  /*0e80*/  LDG.E.CONSTANT R12, [R4.64+0x80] ;  /* 0x00008004040c7981 */ /* 0x0000e8000c1e9900 */
[----:B------:R-:W4:Y:S04]  /*0e90*/  LDG.E.CONSTANT R20, [R2.64] ;  /* 0x0000000402147981 */ /* 0x000f28000c1e9900 */
[----:B------:R0:W5:Y:S04]  /*0ea0*/  LDG.E.CONSTANT R16, [R4.64+0x180] ;  /* 0x0001800404107981 */ /* 0x000168000c1e9900 */
        /* <DEDUP_REMOVED lines=12> */
[----:B0-----:R5:W5:Y:S04]  /*0f70*/  LDG.E.CONSTANT R4, [R2.64+0x150] ;  /* 0x0001500402047981 */ /* 0x001b68000c1e9900 */
[----:B------:R5:W5:Y:S04]  /*0f80*/  LDG.E.CONSTANT R0, [R2.64+0x18950] ;  /* 0x0189500402007981 */ /* 0x000b68000c1e9900 */
[----:B------:R5:W5:Y:S04]  /*0f90*/  LDG.E.CONSTANT R5, [R2.64+0x31150] ;  /* 0x0311500402057981 */ /* 0x000b68000c1e9900 */
[----:B------:R5:W5:Y:S01]  /*0fa0*/  LDG.E.CONSTANT R7, [R2.64+0x49950] ;  /* 0x0499500402077981 */ /* 0x000b62000c1e9900 */
[--C-:B--2---:R-:W-:Y:S01]  /*0fb0*/  FADD R55, R55, R18.reuse ;  /* 0x0000001237377221 */ /* 0x104fe20000000000 */
[----:B------:R-:W-:Y:S01]  /*0fc0*/  FADD R29, R29, R18 ;  /* 0x000000121d1d7221 */ /* 0x000fe20000000000 */
[--C-:B---3--:R-:W-:Y:S01]  /*0fd0*/  FADD R51, R51, R12.reuse ;  /* 0x0000000c33337221 */ /* 0x108fe20000000000 */
[----:B------:R-:W-:Y:S01]  /*0fe0*/  FADD R34, R57, R12 ;  /* 0x0000000c39227221 */ /* 0x000fe20000000000 */
[----:B----4-:R-:W-:Y:S01]  /*0ff0*/  FADD R20, R55, R20 ;  /* 0x0000001437147221 */ /* 0x010fe20000000000 */
[----:B-----5:R-:W-:-:S04]  /*1000*/  FADD R2, R21, R16 ;  /* 0x0000001015027221 */ /* 0x020fc80000000000 */
[----:B------:R-:W-:Y:S01]  /*1010*/  FMNMX R3, RZ, R20, !PT ;  /* 0x00000014ff037209 */ /* 0x000fe20007800000 */
[----:B------:R-:W-:Y:S01]  /*1020*/  FADD R15, R43, R14 ;  /* 0x0000000e2b0f7221 */ /* 0x000fe20000000000 */
[----:B------:R-:W-:Y:S01]  /*1030*/  IMAD.WIDE R42, R39, R42, c[0x0][0x160] ;  /* 0x00005800272a7625 */ /* 0x000fe200078e022a */
[--C-:B------:R-:W-:Y:S01]  /*1040*/  FADD R53, R53, R12.reuse ;  /* 0x0000000c35357221 */ /* 0x100fe20000000000 */
[----:B------:R-:W-:Y:S01]  /*1050*/  FADD R27, R27, R12 ;  /* 0x0000000c1b1b7221 */ /* 0x000fe20000000000 */
[----:B------:R-:W-:Y:S01]  /*1060*/  FADD R22, R51, R22 ;  /* 0x0000001633167221 */ /* 0x000fe20000000000 */
[--C-:B------:R-:W-:Y:S01]  /*1070*/  FADD R33, R33, R16.reuse ;  /* 0x0000001021217221 */ /* 0x100fe20000000000 */
[----:B------:R-:W-:Y:S01]  /*1080*/  FADD R25, R25, R16 ;  /* 0x0000001019197221 */ /* 0x000fe20000000000 */
[----:B------:R-:W-:Y:S01]  /*1090*/  FADD R2, R2, R11 ;  /* 0x0000000b02027221 */ /* 0x000fe20000000000 */
[--C-:B------:R-:W-:Y:S01]  /*10a0*/  FADD R32, R45, R14.reuse ;  /* 0x0000000e2d207221 */ /* 0x100fe20000000000 */
[----:B------:R-:W-:Y:S01]  /*10b0*/  FADD R47, R47, R14 ;  /* 0x0000000e2f2f7221 */ /* 0x000fe20000000000 */
[----:B------:R-:W-:Y:S01]  /*10c0*/  FADD R10, R29, R10 ;  /* 0x0000000a1d0a7221 */ /* 0x000fe20000000000 */
[----:B------:R-:W-:Y:S01]  /*10d0*/  FADD R12, R31, R14 ;  /* 0x0000000e1f0c7221 */ /* 0x000fe20000000000 */
[----:B------:R-:W-:Y:S01]  /*10e0*/  FADD R16, R35, R16 ;  /* 0x0000001023107221 */ /* 0x000fe20000000000 */
[----:B------:R-:W-:Y:S01]  /*10f0*/  FADD R34, R34, R9 ;  /* 0x0000000922227221 */ /* 0x000fe20000000000 */
[--C-:B------:R-:W-:Y:S01]  /*1100*/  FADD R49, R49, R18.reuse ;  /* 0x0000001231317221 */ /* 0x100fe20000000000 */
[----:B------:R-:W-:Y:S01]  /*1110*/  FADD R59, R59, R18 ;  /* 0x000000123b3b7221 */ /* 0x000fe20000000000 */
[----:B------:R0:W-:Y:S01]  /*1120*/  STG.E [R42.64], R3 ;  /* 0x000000032a007986 */ /* 0x0001e2000c101904 */
[----:B------:R-:W-:Y:S01]  /*1130*/  FADD R24, R15, R24 ;  /* 0x000000180f187221 */ /* 0x000fe20000000000 */
[----:B------:R-:W-:-:S02]  /*1140*/  FMNMX R15, RZ, R22, !PT ;  /* 0x00000016ff0f7209 */ /* 0x000fc40007800000 */
[----:B------:R-:W-:Y:S01]  /*1150*/  FMNMX R9, RZ, R10, !PT ;  /* 0x0000000aff097209 */ /* 0x000fe20007800000 */
[----:B------:R-:W-:Y:S01]  /*1160*/  FADD R26, R33, R26 ;  /* 0x0000001a211a7221 */ /* 0x000fe20000000000 */
[----:B------:R-:W-:Y:S01]  /*1170*/  FMNMX R11, RZ, R34, !PT ;  /* 0x00000022ff0b7209 */ /* 0x000fe20007800000 */
[----:B------:R-:W-:Y:S01]  /*1180*/  FADD R28, R49, R28 ;  /* 0x0000001c311c7221 */ /* 0x000fe20000000000 */
[----:B0-----:R-:W-:Y:S01]  /*1190*/  FMNMX R3, RZ, R2, !PT ;  /* 0x00000002ff037209 */ /* 0x001fe20007800000 */
[----:B------:R-:W-:Y:S01]  /*11a0*/  FADD R30, R53, R30 ;  /* 0x0000001e351e7221 */ /* 0x000fe20000000000 */
[----:B------:R-:W-:Y:S01]  /*11b0*/  FADD R13, R32, R13 ;  /* 0x0000000d200d7221 */ /* 0x000fe20000000000 */
[----:B------:R-:W-:Y:S01]  /*11c0*/  FADD R8, R47, R8 ;  /* 0x000000082f087221 */ /* 0x000fe20000000000 */
[----:B------:R-:W-:Y:S01]  /*11d0*/  FADD R6, R25, R6 ;  /* 0x0000000619067221 */ /* 0x000fe20000000000 */
[----:B------:R-:W-:Y:S01]  /*11e0*/  FADD R4, R59, R4 ;  /* 0x000000043b047221 */ /* 0x000fe20000000000 */
[----:B------:R-:W-:Y:S01]  /*11f0*/  FADD R0, R27, R0 ;  /* 0x000000001b007221 */ /* 0x000fe20000000000 */
[----:B------:R-:W-:Y:S01]  /*1200*/  FADD R12, R12, R5 ;  /* 0x000000050c0c7221 */ /* 0x000fe20000000000 */
[----:B------:R-:W-:Y:S01]  /*1210*/  FADD R16, R16, R7 ;  /* 0x0000000710107221 */ /* 0x000fe20000000000 */
[----:B------:R0:W-:Y:S01]  /*1220*/  STG.E [R42.64+0x18800], R15 ;  /* 0x0188000f2a007986 */ /* 0x0001e2000c101904 */
[----:B------:R-:W-:-:S02]  /*1230*/  FMNMX R17, RZ, R24, !PT ;  /* 0x00000018ff117209 */ /* 0x000fc40007800000 */
[----:B------:R-:W-:Y:S01]  /*1240*/  FMNMX R19, RZ, R26, !PT ;  /* 0x0000001aff137209 */ /* 0x000fe20007800000 */
[----:B------:R1:W-:Y:S01]  /*1250*/  STG.E [R42.64+0x49870], R3 ;  /* 0x049870032a007986 */ /* 0x0003e2000c101904 */
[----:B------:R-:W-:Y:S02]  /*1260*/  FMNMX R21, RZ, R28, !PT ;  /* 0x0000001cff157209 */ /* 0x000fe40007800000 */
[----:B------:R-:W-:Y:S01]  /*1270*/  FMNMX R23, RZ, R30, !PT ;  /* 0x0000001eff177209 */ /* 0x000fe20007800000 */
[----:B------:R2:W-:Y:S01]  /*1280*/  STG.E [R42.64+0xe0], R9 ;  /* 0x0000e0092a007986 */ /* 0x0005e2000c101904 */
[----:B------:R-:W-:Y:S02]  /*1290*/  FMNMX R13, RZ, R13, !PT ;  /* 0x0000000dff0d7209 */ /* 0x000fe40007800000 */
[----:B------:R-:W-:Y:S01]  /*12a0*/  FMNMX R5, RZ, R6, !PT ;  /* 0x00000006ff057209 */ /* 0x000fe20007800000 */
[----:B------:R3:W-:Y:S01]  /*12b0*/  STG.E [R42.64+0x188e0], R11 ;  /* 0x0188e00b2a007986 */ /* 0x0007e2000c101904 */
[----:B0-----:R-:W-:-:S02]  /*12c0*/  FMNMX R15, RZ, R8, !PT ;  /* 0x00000008ff0f7209 */ /* 0x001fc40007800000 */
[----:B------:R-:W-:Y:S02]  /*12d0*/  FMNMX R7, RZ, R4, !PT ;  /* 0x00000004ff077209 */ /* 0x000fe40007800000 */
[----:B-1----:R-:W-:Y:S02]  /*12e0*/  FMNMX R3, RZ, R0, !PT ;  /* 0x00000000ff037209 */ /* 0x002fe40007800000 */
[----:B--2---:R-:W-:Y:S02]  /*12f0*/  FMNMX R9, RZ, R12, !PT ;  /* 0x0000000cff097209 */ /* 0x004fe40007800000 */
[----:B---3--:R-:W-:Y:S01]  /*1300*/  FMNMX R11, RZ, R16, !PT ;  /* 0x00000010ff0b7209 */ /* 0x008fe20007800000 */
[----:B------:R-:W-:Y:S04]  /*1310*/  STG.E [R42.64+0x31000], R17 ;  /* 0x031000112a007986 */ /* 0x000fe8000c101904 */
        /* <DEDUP_REMOVED lines=9> */
[----:B------:R-:W-:Y:S01]  /*13b0*/  STG.E [R42.64+0x49950], R11 ;  /* 0x0499500b2a007986 */ /* 0x000fe2000c101904 */
[----:B------:R-:W-:Y:S05]  /*13c0*/  EXIT ;  /* 0x000000000000794d */ /* 0x000fea0003800000 */
.L_x_1:
[----:B------:R-:W-:-:S00]  /*13d0*/  BRA `(.L_x_1) ;  /* 0xfffffff000007947 */ /* 0x000fc0000383ffff */
[----:B------:R-:W-:-:S00]  /*13e0*/  NOP ;  /* 0x0000000000007918 */ /* 0x000fc00000000000 */
        /* <DEDUP_REMOVED lines=9> */
.L_x_111:


//--------------------- .text.tvmgen_default_fused_nn_conv2d_add_nn_relu_8_kernel --------------------------
	.section	.text.tvmgen_default_fused_nn_conv2d_add_nn_relu_8_kernel,"ax",@progbits
	.sectionflags	@"SHF_BARRIERS=1"
	.sectioninfo	@"SHI_REGISTERS=40"
	.align	128
        .global         tvmgen_default_fused_nn_conv2d_add_nn_relu_8_kernel
        .type           tvmgen_default_fused_nn_conv2d_add_nn_relu_8_kernel,@function
        .size           tvmgen_default_fused_nn_conv2d_add_nn_relu_8_kernel,(.L_x_112 - tvmgen_default_fused_nn_conv2d_add_nn_relu_8_kernel)
        .other          tvmgen_default_fused_nn_conv2d_add_nn_relu_8_kernel,@"STO_CUDA_ENTRY STV_DEFAULT"
tvmgen_default_fused_nn_conv2d_add_nn_relu_8_kernel:
.text.tvmgen_default_fused_nn_conv2d_add_nn_relu_8_kernel:
[----:B------:R-:W-:Y:S02]  /*0000*/  MOV R1, c[0x0][0x28] ;  /* 0x00000a0000017a02 */ /* 0x000fe40000000f00 */
[----:B------:R-:W0:Y:S01]  /*0010*/  S2R R5, SR_TID.Z ;  /* 0x0000000000057919 */ /* 0x000e220000002300 */
[----:B------:R-:W-:Y:S01]  /*0020*/  MOV R11, RZ ;  /* 0x000000ff000b7202 */ /* 0x000fe20000000f00 */
[----:B------:R-:W-:Y:S02]  /*0030*/  ULDC.64 UR4, c[0x0][0x118] ;  /* 0x0000460000047ab9 */ /* 0x000fe40000000a00 */
[----:B------:R-:W1:Y:S04]  /*0040*/  S2R R4, SR_CTAID.Z ;  /* 0x0000000000047919 */ /* 0x000e680000002700 */
[----:B------:R-:W2:Y:S04]  /*0050*/  S2R R0, SR_TID.Y ;  /* 0x0000000000007919 */ /* 0x000ea80000002200 */
[----:B------:R-:W3:Y:S04]  /*0060*/  S2R R9, SR_TID.X ;  /* 0x0000000000097919 */ /* 0x000ee80000002100 */
[----:B------:R-:W4:Y:S01]  /*0070*/  S2R R6, SR_CTAID.Y ;  /* 0x0000000000067919 */ /* 0x000f220000002600 */
[----:B0-----:R-:W-:-:S02]  /*0080*/  LEA R24, R5, 0x700, 0x6 ;  /* 0x0000070005187811 */ /* 0x001fc400078e30ff */
[----:B-1----:R-:W-:-:S04]  /*0090*/  LEA R3, R4, R5, 0x4 ;  /* 0x0000000504037211 */ /* 0x002fc800078e20ff */
[-C--:B--2---:R-:W-:Y:S02]  /*00a0*/  LEA R8, R3, R0.reuse, 0x1 ;  /* 0x0000000003087211 */ /* 0x084fe400078e08ff */
[----:B------:R-:W-:Y:S01]  /*00b0*/  MOV R3, 0x4 ;  /* 0x0000000400037802 */ /* 0x000fe20000000f00 */
[--C-:B---3--:R-:W-:Y:S01]  /*00c0*/  IMAD R27, R5, 0xc4, R9.reuse ;  /* 0x000000c4051b7824 */ /* 0x108fe200078e0209 */
[----:B------:R-:W-:Y:S01]  /*00d0*/  LEA R8, R8, R9, 0x9 ;  /* 0x0000000908087211 */ /* 0x000fe200078e48ff */
[----:B------:R-:W-:Y:S01]  /*00e0*/  IMAD R26, R0, 0xe, R9 ;  /* 0x0000000e001a7824 */ /* 0x000fe200078e0209 */
[----:B------:R-:W-:Y:S01]  /*00f0*/  LEA.HI.SX32 R2, R9, R0, 0x1d ;  /* 0x0000000009027211 */ /* 0x000fe200078feaff */
[----:B----4-:R-:W-:Y:S01]  /*0100*/  IMAD R27, R6, 0x1c, R27 ;  /* 0x0000001c061b7824 */ /* 0x010fe200078e021b */
[----:B------:R-:W-:Y:S01]  /*0110*/  SHF.L.U32 R6, R8, 0x1, RZ ;  /* 0x0000000108067819 */ /* 0x000fe200000006ff */
[----:B------:R-:W-:Y:S01]  /*0120*/  IMAD R25, R5, 0x1c, R26 ;  /* 0x0000001c05197824 */ /* 0x000fe200078e021a */
[----:B------:R-:W-:-:S02]  /*0130*/  ISETP.GE.AND P0, PT, R2, 0x2, PT ;  /* 0x000000020200780c */ /* 0x000fc40003f06270 */
[----:B------:R-:W-:Y:S01]  /*0140*/  LEA.HI.SX32 R8, R2, R5, 0x1f ;  /* 0x0000000502087211 */ /* 0x000fe200078ffaff */
[----:B------:R-:W-:Y:S01]  /*0150*/  IMAD.WIDE R6, R6, R3, c[0x0][0x170] ;  /* 0x00005c0006067625 */ /* 0x000fe200078e0203 */
[----:B------:R-:W-:-:S03]  /*0160*/  ISETP.LT.AND P0, PT, R9, 0x8, !P0 ;  /* 0x000000080900780c */ /* 0x000fc60004701270 */
[----:B------:R-:W-:Y:S01]  /*0170*/  IMAD R2, R0, 0xe, R27 ;  /* 0x0000000e00027824 */ /* 0x000fe200078e021b */
[----:B------:R-:W-:Y:S02]  /*0180*/  IADD3 R34, P1, R6, 0x4, RZ ;  /* 0x0000000406227810 */ /* 0x000fe40007f3e0ff */
[----:B------:R-:W-:Y:S01]  /*0190*/  LEA R6, R5, R0, 0x1 ;  /* 0x0000000005067211 */ /* 0x000fe200078e08ff */
[----:B------:R-:W-:Y:S01]  /*01a0*/  IMAD.WIDE R2, R2, R3, c[0x0][0x168] ;  /* 0x00005a0002027625 */ /* 0x000fe200078e0203 */
[----:B------:R-:W-:Y:S02]  /*01b0*/  IADD3.X R35, RZ, R7, RZ, P1, !PT ;  /* 0x00000007ff237210 */ /* 0x000fe40000ffe4ff */
[----:B------:R-:W-:Y:S02]  /*01c0*/  LEA R7, R6, R9, 0x3 ;  /* 0x0000000906077211 */ /* 0x000fe400078e18ff */
[----:B------:R-:W-:Y:S02]  /*01d0*/  ISETP.LT.AND P0, PT, R8, 0x10, P0 ;  /* 0x000000100800780c */ /* 0x000fe40000701270 */
[----:B------:R-:W-:-:S02]  /*01e0*/  MOV R6, RZ ;  /* 0x000000ff00067202 */ /* 0x000fc40000000f00 */
[----:B------:R-:W-:Y:S02]  /*01f0*/  MOV R9, RZ ;  /* 0x000000ff00097202 */ /* 0x000fe40000000f00 */
[----:B------:R-:W-:-:S03]  /*0200*/  SHF.L.U32 R7, R7, 0x1, RZ ;  /* 0x0000000107077819 */ /* 0x000fc600000006ff */
.L_x_2:
[----:B------:R0:W2:Y:S04]  /*0210*/  LDG.E.CONSTANT R8, [R2.64] ;  /* 0x0000000402087981 */ /* 0x0000a8000c1e9900 */
[----:B------:R1:W3:Y:S04]  /*0220*/  @P0 LDG.E.CONSTANT R36, [R34.64+-0x4] ;  /* 0xfffffc0422240981 */ /* 0x0002e8000c1e9900 */
[----:B------:R1:W3:Y:S01]  /*0230*/  @P0 LDG.E.CONSTANT R37, [R34.64] ;  /* 0x0000000422250981 */ /* 0x0002e2000c1e9900 */
[----:B------:R-:W-:-:S03]  /*0240*/  IADD3 R6, R6, 0x1, RZ ;  /* 0x0000000106067810 */ /* 0x000fc60007ffe0ff */
[----:B------:R-:W-:Y:S01]  /*0250*/  BAR.SYNC.DEFER_BLOCKING 0x0 ;  /* 0x0000000000007b1d */ /* 0x000fe20000010000 */
[----:B------:R-:W-:Y:S02]  /*0260*/  ISETP.NE.AND P1, PT, R6, 0x40, PT ;  /* 0x000000400600780c */ /* 0x000fe40003f25270 */
[----:B0-----:R-:W-:Y:S02]  /*0270*/  IADD3 R2, P3, R2, 0x3100, RZ ;  /* 0x0000310002027810 */ /* 0x001fe40007f7e0ff */
[----:B-1----:R-:W-:Y:S02]  /*0280*/  IADD3 R34, P2, R34, 0x40, RZ ;  /* 0x0000004022227810 */ /* 0x002fe40007f5e0ff */
[----:B------:R-:W-:Y:S02]  /*0290*/  IADD3.X R3, RZ, R3, RZ, P3, !PT ;  /* 0x00000003ff037210 */ /* 0x000fe40001ffe4ff */
[----:B------:R-:W-:Y:S01]  /*02a0*/  IADD3.X R35, RZ, R35, RZ, P2, !PT ;  /* 0x00000023ff237210 */ /* 0x000fe200017fe4ff */
[----:B--2---:R-:W-:Y:S04]  /*02b0*/  STS [R25.X4], R8 ;  /* 0x0000000819007388 */ /* 0x004fe80000004800 */
[----:B---3--:R-:W-:Y:S04]  /*02c0*/  @P0 STS.64 [R7.X4+0x700], R36 ;  /* 0x0007002407000388 */ /* 0x008fe80000004a00 */
[----:B------:R-:W-:Y:S06]  /*02d0*/  BAR.SYNC.DEFER_BLOCKING 0x0 ;  /* 0x0000000000007b1d */ /* 0x000fec0000010000 */
[----:B------:R-:W-:Y:S04]  /*02e0*/  LDS R10, [R26.X4] ;  /* 0x000000001a0a7984 */ /* 0x000fe80000004800 */
[----:B------:R-:W0:Y:S04]  /*02f0*/  LDS.128 R16, [R24] ;  /* 0x0000000018107984 */ /* 0x000e280000000c00 */
[----:B------:R-:W1:Y:S04]  /*0300*/  LDS.128 R20, [R24+0x400] ;  /* 0x0004000018147984 */ /* 0x000e680000000c00 */
[----:B------:R-:W2:Y:S04]  /*0310*/  LDS R28, [R26.X4+0x70] ;  /* 0x000070001a1c7984 */ /* 0x000ea80000004800 */
[----:B------:R-:W3:Y:S04]  /*0320*/  LDS R33, [R26.X4+0xe0] ;  /* 0x0000e0001a217984 */ /* 0x000ee80000004800 */
[----:B------:R-:W4:Y:S04]  /*0330*/  LDS R30, [R26.X4+0x150] ;  /* 0x000150001a1e7984 */ /* 0x000f280000004800 */
[----:B------:R-:W-:Y:S04]  /*0340*/  LDS R29, [R26.X4+0x1c0] ;  /* 0x0001c0001a1d7984 */ /* 0x000fe80000004800 */
[----:B------:R-:W5:Y:S04]  /*0350*/  LDS.128 R12, [R24+0x10] ;  /* 0x00001000180c7984 */ /* 0x000f680000000c00 */
[----:B------:R-:W-:Y:S01]  /*0360*/  LDS R32, [R26.X4+0x310] ;  /* 0x000310001a207984 */ /* 0x000fe20000004800 */
[----:B0-----:R-:W-:Y:S01]  /*0370*/  FFMA R31, R16, R10, R11 ;  /* 0x0000000a101f7223 */ /* 0x001fe2000000000b */
[----:B-1----:R-:W-:-:S02]  /*0380*/  FFMA R20, R10, R20, R9 ;  /* 0x000000140a147223 */ /* 0x002fc40000000009 */
[----:B------:R-:W0:Y:S01]  /*0390*/  LDS.128 R8, [R24+0x410] ;  /* 0x0004100018087984 */ /* 0x000e220000000c00 */
[C---:B--2---:R-:W-:Y:S01]  /*03a0*/  FFMA R16, R28.reuse, R17, R31 ;  /* 0x000000111c107223 */ /* 0x044fe2000000001f */
[----:B------:R-:W-:Y:S02]  /*03b0*/  FFMA R21, R28, R21, R20 ;  /* 0x000000151c157223 */ /* 0x000fe40000000014 */
[----:B------:R-:W-:Y:S01]  /*03c0*/  LDS R31, [R26.X4+0x2a0] ;  /* 0x0002a0001a1f7984 */ /* 0x000fe20000004800 */
[C---:B---3--:R-:W-:Y:S01]  /*03d0*/  FFMA R17, R33.reuse, R18, R16 ;  /* 0x0000001221117223 */ /* 0x048fe20000000010 */
[----:B------:R-:W-:Y:S02]  /*03e0*/  FFMA R22, R33, R22, R21 ;  /* 0x0000001621167223 */ /* 0x000fe40000000015 */
[----:B------:R-:W1:Y:S01]  /*03f0*/  LDS R28, [R26.X4+0x230] ;  /* 0x000230001a1c7984 */ /* 0x000e620000004800 */
[C---:B----4-:R-:W-:Y:S01]  /*0400*/  FFMA R21, R30.reuse, R19, R17 ;  /* 0x000000131e157223 */ /* 0x050fe20000000011 */
[----:B------:R-:W-:-:S02]  /*0410*/  FFMA R22, R30, R23, R22 ;  /* 0x000000171e167223 */ /* 0x000fc40000000016 */
[----:B------:R-:W-:Y:S04]  /*0420*/  LDS R33, [R26.X4+0x380] ;  /* 0x000380001a217984 */ /* 0x000fe80000004800 */
[----:B------:R-:W2:Y:S01]  /*0430*/  LDS.128 R16, [R24+0x20] ;  /* 0x0000200018107984 */ /* 0x000ea20000000c00 */
[----:B-----5:R-:W-:-:S03]  /*0440*/  FFMA R37, R12, R29, R21 ;  /* 0x0000001d0c257223 */ /* 0x020fc60000000015 */
[----:B------:R-:W3:Y:S01]  /*0450*/  LDS R30, [R26.X4+0x3f0] ;  /* 0x0003f0001a1e7984 */ /* 0x000ee20000004800 */
[----:B0-----:R-:W-:-:S03]  /*0460*/  FFMA R8, R29, R8, R22 ;  /* 0x000000081d087223 */ /* 0x001fc60000000016 */
[----:B------:R-:W0:Y:S04]  /*0470*/  LDS.128 R20, [R24+0x420] ;  /* 0x0004200018147984 */ /* 0x000e280000000c00 */
[----:B------:R-:W4:Y:S01]  /*0480*/  LDS R29, [R26.X4+0x460] ;  /* 0x000460001a1d7984 */ /* 0x000f220000004800 */
[C---:B-1----:R-:W-:Y:S01]  /*0490*/  FFMA R12, R28.reuse, R13, R37 ;  /* 0x0000000d1c0c7223 */ /* 0x042fe20000000025 */
[----:B------:R-:W-:-:S03]  /*04a0*/  FFMA R8, R28, R9, R8 ;  /* 0x000000091c087223 */ /* 0x000fc60000000008 */
[C---:B------:R-:W-:Y:S01]  /*04b0*/  FFMA R13, R31.reuse, R14, R12 ;  /* 0x0000000e1f0d7223 */ /* 0x040fe2000000000c */
[----:B------:R-:W-:-:S03]  /*04c0*/  FFMA R31, R31, R10, R8 ;  /* 0x0000000a1f1f7223 */ /* 0x000fc60000000008 */
[C---:B------:R-:W-:Y:S01]  /*04d0*/  FFMA R13, R32.reuse, R15, R13 ;  /* 0x0000000f200d7223 */ /* 0x040fe2000000000d */
[----:B------:R-:W-:Y:S02]  /*04e0*/  FFMA R32, R32, R11, R31 ;  /* 0x0000000b20207223 */ /* 0x000fe4000000001f */
[----:B------:R-:W-:Y:S01]  /*04f0*/  LDS.128 R8, [R24+0x30] ;  /* 0x0000300018087984 */ /* 0x000fe20000000c00 */
[----:B--2---:R-:W-:-:S03]  /*0500*/  FFMA R13, R16, R33, R13 ;  /* 0x00000021100d7223 */ /* 0x004fc6000000000d */
[----:B------:R-:W1:Y:S01]  /*0510*/  LDS R16, [R26.X4+0x4d0] ;  /* 0x0004d0001a107984 */ /* 0x000e620000004800 */
[----:B---3--:R-:W-:-:S03]  /*0520*/  FFMA R28, R30, R17, R13 ;  /* 0x000000111e1c7223 */ /* 0x008fc6000000000d */
[----:B------:R-:W2:Y:S04]  /*0530*/  LDS R17, [R26.X4+0x540] ;  /* 0x000540001a117984 */ /* 0x000ea80000004800 */
[----:B------:R-:W3:Y:S04]  /*0540*/  LDS.128 R12, [R24+0x430] ;  /* 0x00043000180c7984 */ /* 0x000ee80000000c00 */
[----:B------:R-:W-:Y:S01]  /*0550*/  LDS R31, [R26.X4+0x620] ;  /* 0x000620001a1f7984 */ /* 0x000fe20000004800 */
[----:B0-----:R-:W-:-:S03]  /*0560*/  FFMA R33, R33, R20, R32 ;  /* 0x0000001421217223 */ /* 0x001fc60000000020 */
[----:B------:R-:W0:Y:S01]  /*0570*/  LDS R20, [R26.X4+0x5b0] ;  /* 0x0005b0001a147984 */ /* 0x000e220000004800 */
[----:B------:R-:W-:Y:S01]  /*0580*/  FFMA R21, R30, R21, R33 ;  /* 0x000000151e157223 */ /* 0x000fe20000000021 */
[C---:B----4-:R-:W-:Y:S02]  /*0590*/  FFMA R33, R29.reuse, R18, R28 ;  /* 0x000000121d217223 */ /* 0x050fe4000000001c */
[----:B------:R-:W4:Y:S01]  /*05a0*/  LDS R30, [R26.X4+0x690] ;  /* 0x000690001a1e7984 */ /* 0x000f220000004800 */
[----:B------:R-:W-:Y:S01]  /*05b0*/  FFMA R22, R29, R22, R21 ;  /* 0x000000161d167223 */ /* 0x000fe20000000015 */
[----:B-1----:R-:W-:-:S03]  /*05c0*/  FFMA R19, R16, R19, R33 ;  /* 0x0000001310137223 */ /* 0x002fc60000000021 */
[----:B------:R-:W-:Y:S01]  /*05d0*/  FFMA R22, R16, R23, R22 ;  /* 0x0000001710167223 */ /* 0x000fe20000000016 */
[----:B--2---:R-:W-:-:S03]  /*05e0*/  FFMA R19, R8, R17, R19 ;  /* 0x0000001108137223 */ /* 0x004fc60000000013 */
[----:B---3--:R-:W-:Y:S01]  /*05f0*/  FFMA R12, R17, R12, R22 ;  /* 0x0000000c110c7223 */ /* 0x008fe20000000016 */
[----:B0-----:R-:W-:-:S03]  /*0600*/  FFMA R8, R20, R9, R19 ;  /* 0x0000000914087223 */ /* 0x001fc60000000013 */
[----:B------:R-:W-:Y:S01]  /*0610*/  FFMA R12, R20, R13, R12 ;  /* 0x0000000d140c7223 */ /* 0x000fe2000000000c */
[----:B------:R-:W-:-:S03]  /*0620*/  FFMA R9, R31, R10, R8 ;  /* 0x0000000a1f097223 */ /* 0x000fc60000000008 */
[----:B------:R-:W-:Y:S01]  /*0630*/  FFMA R12, R31, R14, R12 ;  /* 0x0000000e1f0c7223 */ /* 0x000fe2000000000c */
[----:B----4-:R-:W-:-:S03]  /*0640*/  FFMA R11, R30, R11, R9 ;  /* 0x0000000b1e0b7223 */ /* 0x010fc60000000009 */
[----:B------:R-:W-:Y:S01]  /*0650*/  FFMA R9, R30, R15, R12 ;  /* 0x0000000f1e097223 */ /* 0x000fe2000000000c */
[----:B------:R-:W-:Y:S05]  /*0660*/  @P1 BRA `(.L_x_2) ;  /* 0xfffffba000001947 */ /* 0x000fea000383ffff */
[----:B------:R-:W-:Y:S02]  /*0670*/  LEA R2, R4, R5, 0x5 ;  /* 0x0000000504027211 */ /* 0x000fe400078e28ff */
[----:B------:R-:W-:-:S05]  /*0680*/  MOV R5, 0x4 ;  /* 0x0000000400057802 */ /* 0x000fca0000000f00 */
[----:B------:R-:W-:-:S05]  /*0690*/  IMAD.WIDE R2, R2, R5, c[0x0][0x178] ;  /* 0x00005e0002027625 */ /* 0x000fca00078e0205 */
[----:B------:R-:W2:Y:S04]  /*06a0*/  LDG.E.CONSTANT R6, [R2.64] ;  /* 0x0000000402067981 */ /* 0x000ea8000c1e9900 */
[----:B------:R-:W3:Y:S01]  /*06b0*/  LDG.E.CONSTANT R8, [R2.64+0x40] ;  /* 0x0000400402087981 */ /* 0x000ee2000c1e9900 */
[----:B------:R-:W-:-:S04]  /*06c0*/  IMAD R27, R0, 0xe, R27 ;  /* 0x0000000e001b7824 */ /* 0x000fc800078e021b */
[----:B------:R-:W-:-:S04]  /*06d0*/  IMAD R4, R4, 0x1880, R27 ;  /* 0x0000188004047824 */ /* 0x000fc800078e021b */
[----:B------:R-:W-:Y:S01]  /*06e0*/  IMAD.WIDE R4, R4, R5, c[0x0][0x160] ;  /* 0x0000580004047625 */ /* 0x000fe200078e0205 */
[----:B--2---:R-:W-:Y:S01]  /*06f0*/  FADD R6, R11, R6 ;  /* 0x000000060b067221 */ /* 0x004fe20000000000 */
[----:B---3--:R-:W-:-:S04]  /*0700*/  FADD R8, R9, R8 ;  /* 0x0000000809087221 */ /* 0x008fc80000000000 */
[----:B------:R-:W-:Y:S02]  /*0710*/  FMNMX R7, RZ, R6, !PT ;  /* 0x00000006ff077209 */ /* 0x000fe40007800000 */
[----:B------:R-:W-:-:S03]  /*0720*/  FMNMX R9, RZ, R8, !PT ;  /* 0x00000008ff097209 */ /* 0x000fc60007800000 */
[----:B------:R-:W-:Y:S04]  /*0730*/  STG.E [R4.64], R7 ;  /* 0x0000000704007986 */ /* 0x000fe8000c101904 */
[----:B------:R-:W-:Y:S01]  /*0740*/  STG.E [R4.64+0x3100], R9 ;  /* 0x0031000904007986 */ /* 0x000fe2000c101904 */
[----:B------:R-:W-:Y:S05]  /*0750*/  EXIT ;  /* 0x000000000000794d */ /* 0x000fea0003800000 */
.L_x_3:
        /* <DEDUP_REMOVED lines=10> */
.L_x_112:


//--------------------- .text.tvmgen_default_fused_nn_contrib_conv2d_winograd_without_weight_transform_add_nn_relu_3_kernel_2 --------------------------
	.section	.text.tvmgen_default_fused_nn_contrib_conv2d_winograd_without_weight_transform_add_nn_relu_3_kernel_2,"ax",@progbits
	.sectioninfo	@"SHI_REGISTERS=29"
	.align	128
        .global         tvmgen_default_fused_nn_contrib_conv2d_winograd_without_weight_transform_add_nn_relu_3_kernel_2
        .type           tvmgen_default_fused_nn_contrib_conv2d_winograd_without_weight_transform_add_nn_relu_3_kernel_2,@function
        .size           tvmgen_default_fused_nn_contrib_conv2d_winograd_without_weight_transform_add_nn_relu_3_kernel_2,(.L_x_113 - tvmgen_default_fused_nn_contrib_conv2d_winograd_without_weight_transform_add_nn_relu_3_kernel_2)
        .other          tvmgen_default_fused_nn_contrib_conv2d_winograd_without_weight_transform_add_nn_relu_3_kernel_2,@"STO_CUDA_ENTRY STV_DEFAULT"
tvmgen_default_fused_nn_contrib_conv2d_winograd_without_weight_transform_add_nn_relu_3_kernel_2:
.text.tvmgen_default_fused_nn_contrib_conv2d_winograd_without_weight_transform_add_nn_relu_3_kernel_2:
[----:B------:R-:W-:Y:S02]  /*0000*/  MOV R1, c[0x0][0x28] ;  /* 0x00000a0000017a02 */ /* 0x000fe40000000f00 */
[----:B------:R-:W0:Y:S01]  /*0010*/  S2R R26, SR_TID.X ;  /* 0x00000000001a7919 */ /* 0x000e220000002100 */
[----:B------:R-:W-:Y:S01]  /*0020*/  MOV R4, 0x4 ;  /* 0x0000000400047802 */ /* 0x000fe20000000f00 */
[----:B------:R-:W-:Y:S02]  /*0030*/  ULDC.64 UR4, c[0x0][0x118] ;  /* 0x0000460000047ab9 */ /* 0x000fe40000000a00 */
[----:B------:R-:W0:Y:S02]  /*0040*/  S2R R25, SR_CTAID.X ;  /* 0x0000000000197919 */ /* 0x000e240000002500 */
[----:B0-----:R-:W-:-:S05]  /*0050*/  LEA R3, R25, R26, 0x7 ;  /* 0x0000001a19037211 */ /* 0x001fca00078e38ff */
[----:B------:R-:W-:-:S05]  /*0060*/  IMAD.WIDE R2, R3, R4, c[0x0][0x168] ;  /* 0x00005a0003027625 */ /* 0x000fca00078e0204 */
[----:B------:R-:W2:Y:S04]  /*0070*/  LDG.E.CONSTANT R17, [R2.64] ;  /* 0x0000000402117981 */ /* 0x000ea8000c1e9900 */
[----:B------:R-:W3:Y:S04]  /*0080*/  LDG.E.CONSTANT R20, [R2.64+0x8000] ;  /* 0x0080000402147981 */ /* 0x000ee8000c1e9900 */
[----:B------:R-:W4:Y:S04]  /*0090*/  LDG.E.CONSTANT R22, [R2.64+0x10000] ;  /* 0x0100000402167981 */ /* 0x000f28000c1e9900 */
[----:B------:R-:W4:Y:S04]  /*00a0*/  LDG.E.CONSTANT R24, [R2.64+0x18000] ;  /* 0x0180000402187981 */ /* 0x000f28000c1e9900 */
[----:B------:R-:W4:Y:S04]  /*00b0*/  LDG.E.CONSTANT R16, [R2.64+0x20000] ;  /* 0x0200000402107981 */ /* 0x000f28000c1e9900 */
[----:B------:R0:W4:Y:S04]  /*00c0*/  LDG.E.CONSTANT R15, [R2.64+0x28000] ;  /* 0x02800004020f7981 */ /* 0x000128000c1e9900 */
[----:B------:R0:W4:Y:S01]  /*00d0*/  LDG.E.CONSTANT R14, [R2.64+0x30000] ;  /* 0x03000004020e7981 */ /* 0x000122000c1e9900 */
[----:B------:R-:W-:-:S03]  /*00e0*/  SHF.R.S32.HI R0, RZ, 0x4, R26 ;  /* 0x00000004ff007819 */ /* 0x000fc6000001141a */
[----:B------:R0:W4:Y:S01]  /*00f0*/  LDG.E.CONSTANT R10, [R2.64+0x38000] ;  /* 0x03800004020a7981 */ /* 0x000122000c1e9900 */
[----:B------:R-:W-:-:S03]  /*0100*/  LEA R25, R25, R0, 0x3 ;  /* 0x0000000019197211 */ /* 0x000fc600078e18ff */
[----:B------:R0:W4:Y:S04]  /*0110*/  LDG.E.CONSTANT R13, [R2.64+0x40000] ;  /* 0x04000004020d7981 */ /* 0x000128000c1e9900 */
[----:B------:R0:W4:Y:S01]  /*0120*/  LDG.E.CONSTANT R9, [R2.64+0x48000] ;  /* 0x0480000402097981 */ /* 0x000122000c1e9900 */
[----:B------:R-:W-:-:S03]  /*0130*/  IMAD.WIDE R18, R25, R4, c[0x0][0x170] ;  /* 0x00005c0019127625 */ /* 0x000fc600078e0204 */
[----:B------:R0:W4:Y:S04]  /*0140*/  LDG.E.CONSTANT R8, [R2.64+0x50000] ;  /* 0x0500000402087981 */ /* 0x000128000c1e9900 */
[----:B------:R0:W4:Y:S04]  /*0150*/  LDG.E.CONSTANT R0, [R2.64+0x58000] ;  /* 0x0580000402007981 */ /* 0x000128000c1e9900 */
[----:B------:R1:W4:Y:S04]  /*0160*/  LDG.E.CONSTANT R5, [R18.64] ;  /* 0x0000000412057981 */ /* 0x000328000c1e9900 */
[----:B------:R0:W4:Y:S04]  /*0170*/  LDG.E.CONSTANT R12, [R2.64+0x60000] ;  /* 0x06000004020c7981 */ /* 0x000128000c1e9900 */
[----:B------:R0:W4:Y:S04]  /*0180*/  LDG.E.CONSTANT R7, [R2.64+0x68000] ;  /* 0x0680000402077981 */ /* 0x000128000c1e9900 */
[----:B------:R0:W4:Y:S01]  /*0190*/  LDG.E.CONSTANT R6, [R2.64+0x70000] ;  /* 0x0700000402067981 */ /* 0x000122000c1e9900 */
[----:B-1----:R-:W-:-:S02]  /*01a0*/  SHF.L.U32 R19, R26, 0x1, RZ ;  /* 0x000000011a137819 */ /* 0x002fc400000006ff */
[----:B------:R-:W-:Y:S01]  /*01b0*/  LOP3.LUT R18, R26, 0xc, RZ, 0xc0, !PT ;  /* 0x0000000c1a127812 */ /* 0x000fe200078ec0ff */
[----:B------:R0:W5:Y:S01]  /*01c0*/  LDG.E.CONSTANT R11, [R2.64+0x78000] ;  /* 0x07800004020b7981 */ /* 0x000162000c1e9900 */
[----:B------:R-:W-:Y:S02]  /*01d0*/  LOP3.LUT R19, R19, 0x6, RZ, 0xc0, !PT ;  /* 0x0000000613137812 */ /* 0x000fe400078ec0ff */
[----:B------:R-:W-:Y:S02]  /*01e0*/  ISETP.NE.AND P0, PT, R18, 0xc, PT ;  /* 0x0000000c1200780c */ /* 0x000fe40003f05270 */
[----:B------:R-:W-:Y:S01]  /*01f0*/  SHF.R.U32.HI R18, RZ, 0x2, R18 ;  /* 0x00000002ff127819 */ /* 0x000fe20000011612 */
[----:B------:R-:W-:Y:S01]  /*0200*/  IMAD R25, R25, 0x31, R19 ;  /* 0x0000003119197824 */ /* 0x000fe200078e0213 */
[----:B------:R-:W-:-:S04]  /*0210*/  LOP3.LUT R23, R26, 0x3, RZ, 0xc0, !PT ;  /* 0x000000031a177812 */ /* 0x000fc800078ec0ff */
[----:B------:R-:W-:Y:S01]  /*0220*/  ISETP.NE.AND P1, PT, R23, 0x3, PT ;  /* 0x000000031700780c */ /* 0x000fe20003f25270 */
[----:B--2---:R-:W-:Y:S01]  /*0230*/  FADD R17, RZ, R17 ;  /* 0x00000011ff117221 */ /* 0x004fe20000000000 */
[----:B---3--:R-:W-:-:S03]  /*0240*/  FADD R21, RZ, -R20 ;  /* 0x80000014ff157221 */ /* 0x008fc60000000000 */
[----:B------:R-:W-:Y:S01]  /*0250*/  FADD R17, R17, R20 ;  /* 0x0000001411117221 */ /* 0x000fe20000000000 */
[----:B----4-:R-:W-:-:S03]  /*0260*/  FADD R21, R22, R21 ;  /* 0x0000001516157221 */ /* 0x010fc60000000000 */
[----:B------:R-:W-:Y:S01]  /*0270*/  FADD R17, R17, R22 ;  /* 0x0000001611117221 */ /* 0x000fe20000000000 */
[----:B------:R-:W-:-:S03]  /*0280*/  FADD R24, R21, R24 ;  /* 0x0000001815187221 */ /* 0x000fc60000000000 */
[--C-:B0-----:R-:W-:Y:S01]  /*0290*/  FADD R2, R17, R16.reuse ;  /* 0x0000001011027221 */ /* 0x101fe20000000000 */
[----:B------:R-:W-:Y:S01]  /*02a0*/  FADD R16, RZ, -R16 ;  /* 0x80000010ff107221 */ /* 0x000fe20000000000 */
[C---:B------:R-:W-:Y:S02]  /*02b0*/  FADD R3, -R15.reuse, R24 ;  /* 0x000000180f037221 */ /* 0x040fe40000000100 */
[----:B------:R-:W-:Y:S01]  /*02c0*/  FADD R17, R2, R15 ;  /* 0x0000000f02117221 */ /* 0x000fe20000000000 */
[----:B------:R-:W-:Y:S01]  /*02d0*/  FADD R21, -R15, R16 ;  /* 0x000000100f157221 */ /* 0x000fe20000000100 */
[----:B------:R-:W-:Y:S02]  /*02e0*/  FADD R19, R14, R3 ;  /* 0x000000030e137221 */ /* 0x000fe40000000000 */
[----:B------:R-:W-:Y:S01]  /*02f0*/  FADD R2, R17, R14 ;  /* 0x0000000e11027221 */ /* 0x000fe20000000000 */
[----:B------:R-:W-:Y:S01]  /*0300*/  IMAD R3, R18, 0xe, R25 ;  /* 0x0000000e12037824 */ /* 0x000fe200078e0219 */
[----:B------:R-:W-:Y:S01]  /*0310*/  FADD R17, RZ, R15 ;  /* 0x0000000fff117221 */ /* 0x000fe20000000000 */
[----:B------:R-:W-:Y:S01]  /*0320*/  FADD R16, R19, R10 ;  /* 0x0000000a13107221 */ /* 0x000fe20000000000 */
[----:B------:R-:W-:-:S02]  /*0330*/  FADD R18, -R14, R21 ;  /* 0x000000150e127221 */ /* 0x000fc40000000100 */
[----:B------:R-:W-:Y:S01]  /*0340*/  FADD R17, -R14, R17 ;  /* 0x000000110e117221 */ /* 0x000fe20000000100 */
[----:B------:R-:W-:Y:S01]  /*0350*/  FADD R2, R2, R13 ;  /* 0x0000000d02027221 */ /* 0x000fe20000000000 */
[----:B------:R-:W-:Y:S02]  /*0360*/  FADD R18, R13, R18 ;  /* 0x000000120d127221 */ /* 0x000fe40000000000 */
[----:B------:R-:W-:Y:S01]  /*0370*/  FADD R14, -R10, R17 ;  /* 0x000000110a0e7221 */ /* 0x000fe20000000100 */
[C---:B------:R-:W-:Y:S01]  /*0380*/  FADD R15, -R9.reuse, R16 ;  /* 0x00000010090f7221 */ /* 0x040fe20000000100 */
[----:B------:R-:W-:Y:S01]  /*0390*/  FADD R13, R2, R9 ;  /* 0x00000009020d7221 */ /* 0x000fe20000000000 */
[C---:B------:R-:W-:Y:S01]  /*03a0*/  FADD R17, R9.reuse, R18 ;  /* 0x0000001209117221 */ /* 0x040fe20000000000 */
[----:B------:R-:W-:Y:S01]  /*03b0*/  FADD R9, -R9, R14 ;  /* 0x0000000e09097221 */ /* 0x000fe20000000100 */
[C---:B------:R-:W-:Y:S01]  /*03c0*/  FADD R15, R8.reuse, R15 ;  /* 0x0000000f080f7221 */ /* 0x040fe20000000000 */
[----:B------:R-:W-:Y:S01]  /*03d0*/  FADD R2, R13, R8 ;  /* 0x000000080d027221 */ /* 0x000fe20000000000 */
[C---:B------:R-:W-:Y:S01]  /*03e0*/  FADD R17, R8.reuse, R17 ;  /* 0x0000001108117221 */ /* 0x040fe20000000000 */
[----:B------:R-:W-:Y:S01]  /*03f0*/  FADD R9, R8, R9 ;  /* 0x0000000908097221 */ /* 0x000fe20000000000 */
[----:B------:R-:W-:-:S03]  /*0400*/  FADD R10, R15, R0 ;  /* 0x000000000f0a7221 */ /* 0x000fc60000000000 */
[----:B------:R-:W-:Y:S01]  /*0410*/  FADD R0, R0, R9 ;  /* 0x0000000900007221 */ /* 0x000fe20000000000 */
[--C-:B------:R-:W-:Y:S01]  /*0420*/  FADD R13, R2, R5.reuse ;  /* 0x00000005020d7221 */ /* 0x100fe20000000000 */
[----:B------:R-:W-:Y:S01]  /*0430*/  @P1 FADD R10, R10, R5 ;  /* 0x000000050a0a1221 */ /* 0x000fe20000000000 */
[----:B------:R-:W-:Y:S01]  /*0440*/  IMAD.WIDE R2, R3, R4, c[0x0][0x160] ;  /* 0x0000580003027625 */ /* 0x000fe200078e0204 */
[----:B------:R-:W-:Y:S02]  /*0450*/  FADD R12, R17, R12 ;  /* 0x0000000c110c7221 */ /* 0x000fe40000000000 */
[----:B------:R-:W-:Y:S02]  /*0460*/  FMNMX R13, RZ, R13, !PT ;  /* 0x0000000dff0d7209 */ /* 0x000fe40007800000 */
[----:B------:R-:W-:Y:S01]  /*0470*/  @P1 FMNMX R15, RZ, R10, !PT ;  /* 0x0000000aff0f1209 */ /* 0x000fe20007800000 */
[----:B------:R-:W-:Y:S01]  /*0480*/  FADD R9, R12, R7 ;  /* 0x000000070c097221 */ /* 0x000fe20000000000 */
[----:B------:R-:W-:Y:S01]  /*0490*/  FADD R7, -R7, R0 ;  /* 0x0000000007077221 */ /* 0x000fe20000000100 */
[----:B------:R0:W-:Y:S02]  /*04a0*/  STG.E [R2.64], R13 ;  /* 0x0000000d02007986 */ /* 0x0001e4000c101904 */
[----:B------:R-:W-:-:S02]  /*04b0*/  FADD R0, R9, R6 ;  /* 0x0000000609007221 */ /* 0x000fc40000000000 */
[----:B------:R0:W-:Y:S01]  /*04c0*/  @P1 STG.E [R2.64+0x4], R15 ;  /* 0x0000040f02001986 */ /* 0x0001e2000c101904 */
[----:B------:R-:W-:Y:S05]  /*04d0*/  @!P0 EXIT ;  /* 0x000000000000894d */ /* 0x000fea0003800000 */
[----:B------:R-:W-:Y:S01]  /*04e0*/  FADD R0, R0, R5 ;  /* 0x0000000500007221 */ /* 0x000fe20000000000 */
[----:B------:R-:W-:-:S04]  /*04f0*/  FADD R6, R6, R7 ;  /* 0x0000000706067221 */ /* 0x000fc80000000000 */
[----:B------:R-:W-:Y:S01]  /*0500*/  FMNMX R7, RZ, R0, !PT ;  /* 0x00000000ff077209 */ /* 0x000fe20007800000 */
[----:B-----5:R-:W-:-:S04]  /*0510*/  FADD R6, R6, R11 ;  /* 0x0000000b06067221 */ /* 0x020fc80000000000 */
[----:B------:R1:W-:Y:S01]  /*0520*/  STG.E [R2.64+0x1c], R7 ;  /* 0x00001c0702007986 */ /* 0x0003e2000c101904 */
[----:B------:R-:W-:Y:S05]  /*0530*/  @!P1 EXIT ;  /* 0x000000000000994d */ /* 0x000fea0003800000 */
[----:B------:R-:W-:-:S05]  /*0540*/  FADD R6, R6, R5 ;  /* 0x0000000506067221 */ /* 0x000fca0000000000 */
[----:B------:R-:W-:-:S05]  /*0550*/  FMNMX R5, RZ, R6, !PT ;  /* 0x00000006ff057209 */ /* 0x000fca0007800000 */
[----:B------:R-:W-:Y:S01]  /*0560*/  STG.E [R2.64+0x20], R5 ;  /* 0x0000200502007986 */ /* 0x000fe2000c101904 */
[----:B------:R-:W-:Y:S05]  /*0570*/  EXIT ;  /* 0x000000000000794d */ /* 0x000fea0003800000 */
.L_x_4:
        /* <DEDUP_REMOVED lines=16> */
.L_x_113:


//--------------------- .text.tvmgen_default_fused_nn_conv2d_add_1_kernel --------------------------
	.section	.text.tvmgen_default_fused_nn_conv2d_add_1_kernel,"ax",@progbits
	.sectionflags	@"SHF_BARRIERS=1"
	.sectioninfo	@"SHI_REGISTERS=71"
	.align	128
        .global         tvmgen_default_fused_nn_conv2d_add_1_kernel
        .type           tvmgen_default_fused_nn_conv2d_add_1_kernel,@function
        .size           tvmgen_default_fused_nn_conv2d_add_1_kernel,(.L_x_114 - tvmgen_default_fused_nn_conv2d_add_1_kernel)
        .other          tvmgen_default_fused_nn_conv2d_add_1_kernel,@"STO_CUDA_ENTRY STV_DEFAULT"
tvmgen_default_fused_nn_conv2d_add_1_kernel:
.text.tvmgen_default_fused_nn_conv2d_add_1_kernel:
[----:B------:R-:W-:Y:S02]  /*0000*/  MOV R1, c[0x0][0x28] ;  /* 0x00000a0000017a02 */ /* 0x000fe40000000f00 */
[----:B------:R-:W0:Y:S01]  /*0010*/  S2R R7, SR_TID.X ;  /* 0x0000000000077919 */ /* 0x000e220000002100 */
[----:B------:R-:W-:Y:S01]  /*0020*/  CS2R R40, SRZ ;  /* 0x0000000000287805 */ /* 0x000fe2000001ff00 */
[----:B------:R-:W-:Y:S01]  /*0030*/  CS2R R38, SRZ ;  /* 0x0000000000267805 */ /* 0x000fe2000001ff00 */
[----:B------:R-:W-:Y:S01]  /*0040*/  CS2R R28, SRZ ;  /* 0x00000000001c7805 */ /* 0x000fe2000001ff00 */
[----:B------:R-:W1:Y:S01]  /*0050*/  S2R R6, SR_TID.Z ;  /* 0x0000000000067919 */ /* 0x000e620000002300 */
[----:B------:R-:W-:Y:S01]  /*0060*/  CS2R R30, SRZ ;  /* 0x00000000001e7805 */ /* 0x000fe2000001ff00 */
[----:B------:R-:W-:Y:S01]  /*0070*/  CS2R R32, SRZ ;  /* 0x0000000000207805 */ /* 0x000fe2000001ff00 */
[----:B------:R-:W-:Y:S01]  /*0080*/  CS2R R34, SRZ ;  /* 0x0000000000227805 */ /* 0x000fe2000001ff00 */
[----:B------:R-:W-:Y:S01]  /*0090*/  CS2R R42, SRZ ;  /* 0x00000000002a7805 */ /* 0x000fe2000001ff00 */
[----:B------:R-:W-:Y:S01]  /*00a0*/  CS2R R36, SRZ ;  /* 0x0000000000247805 */ /* 0x000fe2000001ff00 */
[----:B------:R-:W-:-:S02]  /*00b0*/  MOV R45, RZ ;  /* 0x000000ff002d7202 */ /* 0x000fc40000000f00 */
[----:B------:R-:W-:Y:S02]  /*00c0*/  MOV R47, RZ ;  /* 0x000000ff002f7202 */ /* 0x000fe40000000f00 */
[----:B------:R-:W-:Y:S02]  /*00d0*/  MOV R49, RZ ;  /* 0x000000ff00317202 */ /* 0x000fe40000000f00 */
[----:B------:R-:W-:Y:S02]  /*00e0*/  MOV R51, RZ ;  /* 0x000000ff00337202 */ /* 0x000fe40000000f00 */
[----:B------:R-:W-:Y:S02]  /*00f0*/  MOV R53, RZ ;  /* 0x000000ff00357202 */ /* 0x000fe40000000f00 */
[----:B------:R-:W-:Y:S02]  /*0100*/  MOV R55, RZ ;  /* 0x000000ff00377202 */ /* 0x000fe40000000f00 */
[----:B------:R-:W-:-:S02]  /*0110*/  MOV R57, RZ ;  /* 0x000000ff00397202 */ /* 0x000fc40000000f00 */
[C---:B0-----:R-:W-:Y:S02]  /*0120*/  SHF.L.U32 R3, R7.reuse, 0x2, RZ ;  /* 0x0000000207037819 */ /* 0x041fe400000006ff */
[C---:B------:R-:W-:Y:S02]  /*0130*/  SHF.L.U32 R9, R7.reuse, 0x1, RZ ;  /* 0x0000000107097819 */ /* 0x040fe400000006ff */
[----:B------:R-:W-:Y:S01]  /*0140*/  ISETP.GT.AND P0, PT, R7, 0x3, PT ;  /* 0x000000030700780c */ /* 0x000fe20003f04270 */
[C---:B-1----:R-:W-:Y:S01]  /*0150*/  IMAD R3, R6.reuse, 0xe, R3 ;  /* 0x0000000e06037824 */ /* 0x042fe200078e0203 */
[----:B------:R-:W-:Y:S01]  /*0160*/  MOV R59, RZ ;  /* 0x000000ff003b7202 */ /* 0x000fe20000000f00 */
[----:B------:R-:W-:Y:S01]  /*0170*/  IMAD R9, R6, 0x7, R9 ;  /* 0x0000000706097824 */ /* 0x000fe200078e0209 */
[----:B------:R-:W-:Y:S02]  /*0180*/  MOV R61, RZ ;  /* 0x000000ff003d7202 */ /* 0x000fe40000000f00 */
[----:B------:R-:W-:-:S02]  /*0190*/  IADD3 R2, R3, 0x2, RZ ;  /* 0x0000000203027810 */ /* 0x000fc40007ffe0ff */
[C---:B------:R-:W-:Y:S02]  /*01a0*/  IADD3 R5, R3.reuse, 0x3, RZ ;  /* 0x0000000303057810 */ /* 0x040fe40007ffe0ff */
[C---:B------:R-:W-:Y:S01]  /*01b0*/  IADD3 R0, R3.reuse, 0x1, RZ ;  /* 0x0000000103007810 */ /* 0x040fe20007ffe0ff */
[----:B------:R-:W-:Y:S01]  /*01c0*/  IMAD.HI R3, R3, 0x94f2095, RZ ;  /* 0x094f209503037827 */ /* 0x000fe200078e02ff */
[----:B------:R-:W-:-:S03]  /*01d0*/  ISETP.GT.OR P0, PT, R9, 0xdb, P0 ;  /* 0x000000db0900780c */ /* 0x000fc60000704670 */
[----:B------:R-:W-:-:S04]  /*01e0*/  IMAD.HI R2, R2, 0x94f2095, RZ ;  /* 0x094f209502027827 */ /* 0x000fc800078e02ff */
[----:B------:R-:W-:Y:S01]  /*01f0*/  IMAD.HI R8, R5, 0x94f2095, RZ ;  /* 0x094f209505087827 */ /* 0x000fe200078e02ff */
[----:B------:R-:W-:-:S03]  /*0200*/  SHF.R.S32.HI R11, RZ, 0x1, R2 ;  /* 0x00000001ff0b7819 */ /* 0x000fc60000011402 */
[----:B------:R-:W-:Y:S01]  /*0210*/  IMAD.HI R4, R0, 0x94f2095, RZ ;  /* 0x094f209500047827 */ /* 0x000fe200078e02ff */
[----:B------:R-:W-:Y:S02]  /*0220*/  SHF.R.S32.HI R0, RZ, 0x1, R3 ;  /* 0x00000001ff007819 */ /* 0x000fe40000011403 */
[----:B------:R-:W-:Y:S02]  /*0230*/  SHF.R.S32.HI R13, RZ, 0x1, R8 ;  /* 0x00000001ff0d7819 */ /* 0x000fe40000011408 */
[----:B------:R-:W-:Y:S02]  /*0240*/  SHF.R.S32.HI R9, RZ, 0x1, R4 ;  /* 0x00000001ff097819 */ /* 0x000fe40000011404 */
[----:B------:R-:W-:Y:S02]  /*0250*/  LEA.HI R5, R3, R0, RZ, 0x1 ;  /* 0x0000000003057211 */ /* 0x000fe400078f08ff */
[----:B------:R-:W-:Y:S02]  /*0260*/  LEA.HI R3, R2, R11, RZ, 0x1 ;  /* 0x0000000b02037211 */ /* 0x000fe400078f08ff */
[----:B------:R-:W-:Y:S01]  /*0270*/  LEA.HI R2, R8, R13, RZ, 0x1 ;  /* 0x0000000d08027211 */ /* 0x000fe200078f08ff */
[----:B------:R-:W-:Y:S01]  /*0280*/  CS2R R10, SRZ ;  /* 0x00000000000a7805 */ /* 0x000fe2000001ff00 */
[----:B------:R-:W-:-:S02]  /*0290*/  LEA.HI R4, R4, R9, RZ, 0x1 ;  /* 0x0000000904047211 */ /* 0x000fc400078f08ff */
[----:B------:R-:W-:Y:S02]  /*02a0*/  MOV R0, RZ ;  /* 0x000000ff00007202 */ /* 0x000fe40000000f00 */
[----:B------:R-:W-:Y:S02]  /*02b0*/  MOV R8, RZ ;  /* 0x000000ff00087202 */ /* 0x000fe40000000f00 */
.L_x_6:
[C---:B------:R-:W-:Y:S01]  /*02c0*/  SHF.L.U32 R9, R7.reuse, 0x1, RZ ;  /* 0x0000000107097819 */ /* 0x040fe200000006ff */
[----:B------:R-:W0:Y:S04]  /*02d0*/  @!P0 S2R R13, SR_CTAID.Y ;  /* 0x00000000000d8919 */ /* 0x000e280000002600 */
[----:B------:R-:W-:Y:S01]  /*02e0*/  BAR.SYNC.DEFER_BLOCKING 0x0 ;  /* 0x0000000000007b1d */ /* 0x000fe20000010000 */
[----:B------:R-:W-:Y:S01]  /*02f0*/  IMAD R9, R6, 0x7, R9 ;  /* 0x0000000706097824 */ /* 0x000fe200078e0209 */
[C---:B------:R-:W-:Y:S02]  /*0300*/  ISETP.GT.AND P1, PT, R7.reuse, 0x2, PT ;  /* 0x000000020700780c */ /* 0x040fe40003f24270 */
[----:B------:R-:W-:-:S02]  /*0310*/  SHF.L.U32 R17, R7, 0x2, RZ ;  /* 0x0000000207117819 */ /* 0x000fc400000006ff */
[----:B------:R-:W-:Y:S01]  /*0320*/  ISETP.GT.OR P1, PT, R9, 0xda, P1 ;  /* 0x000000da0900780c */ /* 0x000fe20000f24670 */
[----:B------:R-:W-:Y:S01]  /*0330*/  ULDC.64 UR4, c[0x0][0x118] ;  /* 0x0000460000047ab9 */ /* 0x000fe20000000a00 */
[----:B------:R-:W1:Y:S01]  /*0340*/  S2R R9, SR_CTAID.Z ;  /* 0x0000000000097919 */ /* 0x000e620000002700 */
[----:B------:R-:W-:-:S05]  /*0350*/  IMAD R44, R6, 0xe, R17 ;  /* 0x0000000e062c7824 */ /* 0x000fca00078e0211 */
[C---:B------:R-:W-:Y:S02]  /*0360*/  IADD3 R17, R44.reuse, 0x1, RZ ;  /* 0x000000012c117810 */ /* 0x040fe40007ffe0ff */
[C---:B------:R-:W-:Y:S02]  /*0370*/  IADD3 R16, R44.reuse, 0x2, RZ ;  /* 0x000000022c107810 */ /* 0x040fe40007ffe0ff */
[----:B------:R-:W-:Y:S01]  /*0380*/  IADD3 R21, R44, 0x3, RZ ;  /* 0x000000032c157810 */ /* 0x000fe20007ffe0ff */
[----:B------:R-:W2:Y:S01]  /*0390*/  @!P1 S2R R15, SR_CTAID.Y ;  /* 0x00000000000f9919 */ /* 0x000ea20000002600 */
[----:B0-----:R-:W-:Y:S02]  /*03a0*/  @!P0 IMAD R12, R0, 0xe0, R13 ;  /* 0x000000e0000c8824 */ /* 0x001fe400078e020d */
[----:B------:R-:W-:Y:S02]  /*03b0*/  IMAD R13, R5, -0x37, R44 ;  /* 0xffffffc9050d7824 */ /* 0x000fe400078e022c */
[----:B------:R-:W-:-:S02]  /*03c0*/  @!P0 IMAD R12, R12, 0x70, RZ ;  /* 0x000000700c0c8824 */ /* 0x000fc400078e02ff */
[----:B------:R-:W-:Y:S02]  /*03d0*/  IMAD R19, R4, -0x37, R17 ;  /* 0xffffffc904137824 */ /* 0x000fe400078e0211 */
[----:B------:R-:W-:Y:S02]  /*03e0*/  IMAD R16, R3, -0x37, R16 ;  /* 0xffffffc903107824 */ /* 0x000fe400078e0210 */
[----:B------:R-:W-:Y:S01]  /*03f0*/  IMAD R18, R2, -0x37, R21 ;  /* 0xffffffc902127824 */ /* 0x000fe200078e0215 */
[----:B-1----:R-:W-:-:S04]  /*0400*/  LEA R14, R9, R6, 0x5 ;  /* 0x00000006090e7211 */ /* 0x002fc800078e28ff */
[----:B------:R-:W-:Y:S02]  /*0410*/  LEA R17, R14, R7, 0x2 ;  /* 0x000000070e117211 */ /* 0x000fe400078e10ff */
[-C--:B------:R-:W-:Y:S02]  /*0420*/  @!P0 IADD3 R14, R13, R12.reuse, RZ ;  /* 0x0000000c0d0e8210 */ /* 0x080fe40007ffe0ff */
[----:B------:R-:W-:Y:S01]  /*0430*/  @!P0 IADD3 R13, R19, R12, RZ ;  /* 0x0000000c130d8210 */ /* 0x000fe20007ffe0ff */
[----:B--2---:R-:W-:Y:S02]  /*0440*/  @!P1 IMAD R15, R0, 0xe0, R15 ;  /* 0x000000e0000f9824 */ /* 0x004fe400078e020f */
[----:B------:R-:W-:Y:S02]  /*0450*/  @!P0 IMAD R14, R5, 0xc40, R14 ;  /* 0x00000c40050e8824 */ /* 0x000fe400078e020e */
[----:B------:R-:W-:Y:S02]  /*0460*/  @!P1 IMAD R15, R15, 0x70, RZ ;  /* 0x000000700f0f9824 */ /* 0x000fe400078e02ff */
[----:B------:R-:W-:-:S03]  /*0470*/  @!P0 IMAD R13, R4, 0xc40, R13 ;  /* 0x00000c40040d8824 */ /* 0x000fc600078e020d */
[-C--:B------:R-:W-:Y:S02]  /*0480*/  @!P1 IADD3 R12, R16, R15.reuse, RZ ;  /* 0x0000000f100c9210 */ /* 0x080fe40007ffe0ff */
[----:B------:R-:W-:Y:S02]  /*0490*/  @!P1 IADD3 R15, R18, R15, RZ ;  /* 0x0000000f120f9210 */ /* 0x000fe40007ffe0ff */
[----:B------:R-:W-:Y:S01]  /*04a0*/  LEA R16, R17, R0, 0x5 ;  /* 0x0000000011107211 */ /* 0x000fe200078e28ff */
[----:B------:R-:W-:Y:S01]  /*04b0*/  @!P1 IMAD R12, R3, 0xc40, R12 ;  /* 0x00000c40030c9824 */ /* 0x000fe200078e020c */
[----:B------:R-:W-:Y:S01]  /*04c0*/  MOV R17, 0x4 ;  /* 0x0000000400117802 */ /* 0x000fe20000000f00 */
[----:B------:R-:W-:Y:S01]  /*04d0*/  @!P1 IMAD R15, R2, 0xc40, R15 ;  /* 0x00000c40020f9824 */ /* 0x000fe200078e020f */
[----:B------:R-:W-:-:S03]  /*04e0*/  SHF.L.U32 R16, R16, 0x3, RZ ;  /* 0x0000000310107819 */ /* 0x000fc600000006ff */
[----:B------:R-:W-:-:S04]  /*04f0*/  @!P0 IMAD.WIDE R66, R14, R17, c[0x0][0x168] ;  /* 0x00005a000e428625 */ /* 0x000fc800078e0211 */
[-C--:B------:R-:W-:Y:S01]  /*0500*/  @!P0 IMAD.WIDE R64, R13, R17.reuse, c[0x0][0x168] ;  /* 0x00005a000d408625 */ /* 0x080fe200078e0211 */
[----:B------:R-:W2:Y:S03]  /*0510*/  @!P0 LDG.E.CONSTANT R24, [R66.64] ;  /* 0x0000000442188981 */ /* 0x000ea6000c1e9900 */
[-C--:B------:R-:W-:Y:S01]  /*0520*/  @!P1 IMAD.WIDE R62, R12, R17.reuse, c[0x0][0x168] ;  /* 0x00005a000c3e9625 */ /* 0x080fe200078e0211 */
[----:B------:R-:W2:Y:S03]  /*0530*/  @!P0 LDG.E.CONSTANT R25, [R64.64] ;  /* 0x0000000440198981 */ /* 0x000ea6000c1e9900 */
[-C--:B------:R-:W-:Y:S01]  /*0540*/  @!P1 IMAD.WIDE R14, R15, R17.reuse, c[0x0][0x168] ;  /* 0x00005a000f0e9625 */ /* 0x080fe200078e0211 */
[----:B------:R0:W3:Y:S03]  /*0550*/  @!P1 LDG.E.CONSTANT R26, [R62.64] ;  /* 0x000000043e1a9981 */ /* 0x0000e6000c1e9900 */
[----:B------:R-:W-:Y:S01]  /*0560*/  IMAD.WIDE R12, R16, R17, c[0x0][0x170] ;  /* 0x00005c00100c7625 */ /* 0x000fe200078e0211 */
[----:B------:R-:W3:Y:S04]  /*0570*/  @!P1 LDG.E.CONSTANT R27, [R14.64] ;  /* 0x000000040e1b9981 */ /* 0x000ee8000c1e9900 */
[----:B------:R-:W4:Y:S04]  /*0580*/  LDG.E.CONSTANT R16, [R12.64] ;  /* 0x000000040c107981 */ /* 0x000f28000c1e9900 */
[----:B------:R-:W4:Y:S04]  /*0590*/  LDG.E.CONSTANT R17, [R12.64+0x4] ;  /* 0x000004040c117981 */ /* 0x000f28000c1e9900 */
[----:B------:R-:W4:Y:S04]  /*05a0*/  LDG.E.CONSTANT R18, [R12.64+0x8] ;  /* 0x000008040c127981 */ /* 0x000f28000c1e9900 */
[----:B------:R-:W4:Y:S04]  /*05b0*/  LDG.E.CONSTANT R19, [R12.64+0xc] ;  /* 0x00000c040c137981 */ /* 0x000f28000c1e9900 */
[----:B------:R-:W5:Y:S04]  /*05c0*/  LDG.E.CONSTANT R20, [R12.64+0x10] ;  /* 0x000010040c147981 */ /* 0x000f68000c1e9900 */
[----:B------:R-:W5:Y:S04]  /*05d0*/  LDG.E.CONSTANT R21, [R12.64+0x14] ;  /* 0x000014040c157981 */ /* 0x000f68000c1e9900 */
[----:B------:R-:W5:Y:S04]  /*05e0*/  LDG.E.CONSTANT R22, [R12.64+0x18] ;  /* 0x000018040c167981 */ /* 0x000f68000c1e9900 */
[----:B------:R-:W5:Y:S01]  /*05f0*/  LDG.E.CONSTANT R23, [R12.64+0x1c] ;  /* 0x00001c040c177981 */ /* 0x000f62000c1e9900 */
[----:B------:R-:W-:-:S02]  /*0600*/  SHF.L.U32 R46, R7, 0x3, RZ ;  /* 0x00000003072e7819 */ /* 0x000fc400000006ff */
[----:B0-----:R-:W-:-:S04]  /*0610*/  SHF.L.U32 R63, R6, 0x5, RZ ;  /* 0x00000005063f7819 */ /* 0x001fc800000006ff */
[----:B------:R-:W-:Y:S02]  /*0620*/  IADD3 R63, R46, R63, RZ ;  /* 0x0000003f2e3f7210 */ /* 0x000fe40007ffe0ff */
[----:B------:R-:W-:Y:S01]  /*0630*/  SHF.L.U32 R60, R6, 0x5, RZ ;  /* 0x00000005063c7819 */ /* 0x000fe200000006ff */
[----:B--2---:R-:W-:Y:S04]  /*0640*/  @!P0 STS.64 [R44.X4], R24 ;  /* 0x000000182c008388 */ /* 0x004fe80000004a00 */
[----:B---3--:R-:W-:Y:S04]  /*0650*/  @!P1 STS.64 [R44.X4+0x8], R26 ;  /* 0x0000081a2c009388 */ /* 0x008fe80000004a00 */
[----:B----4-:R-:W-:Y:S04]  /*0660*/  STS.128 [R63.X4+0x6e0], R16 ;  /* 0x0006e0103f007388 */ /* 0x010fe80000004c00 */
[----:B-----5:R-:W-:Y:S04]  /*0670*/  STS.128 [R63.X4+0x6f0], R20 ;  /* 0x0006f0143f007388 */ /* 0x020fe80000004c00 */
[----:B------:R-:W-:Y:S06]  /*0680*/  BAR.SYNC.DEFER_BLOCKING 0x0 ;  /* 0x0000000000007b1d */ /* 0x000fec0000010000 */
[----:B------:R-:W-:Y:S04]  /*0690*/  LDS R52, [R7.X8] ;  /* 0x0000000007347984 */ /* 0x000fe80000008800 */
[----:B------:R-:W0:Y:S04]  /*06a0*/  LDS.128 R12, [R60+0x6e0] ;  /* 0x0006e0003c0c7984 */ /* 0x000e280000000c00 */
[----:B------:R-:W1:Y:S04]  /*06b0*/  LDS R46, [R7.X8+0x20] ;  /* 0x00002000072e7984 */ /* 0x000e680000008800 */
[----:B------:R-:W2:Y:S04]  /*06c0*/  LDS R48, [R7.X8+0x40] ;  /* 0x0000400007307984 */ /* 0x000ea80000008800 */
[----:B------:R-:W3:Y:S04]  /*06d0*/  LDS R54, [R7.X8+0x60] ;  /* 0x0000600007367984 */ /* 0x000ee80000008800 */
[----:B------:R-:W4:Y:S04]  /*06e0*/  LDS R50, [R7.X8+0x80] ;  /* 0x0000800007327984 */ /* 0x000f280000008800 */
[----:B------:R-:W5:Y:S04]  /*06f0*/  LDS R44, [R7.X8+0xa0] ;  /* 0x0000a000072c7984 */ /* 0x000f680000008800 */
[----:B------:R-:W5:Y:S04]  /*0700*/  LDS R56, [R7.X8+0xc0] ;  /* 0x0000c00007387984 */ /* 0x000f680000008800 */
[----:B------:R-:W5:Y:S04]  /*0710*/  LDS.128 R16, [R60+0xae0] ;  /* 0x000ae0003c107984 */ /* 0x000f680000000c00 */
[----:B------:R-:W5:Y:S04]  /*0720*/  LDS.128 R20, [R60+0xee0] ;  /* 0x000ee0003c147984 */ /* 0x000f680000000c00 */
[----:B------:R1:W5:Y:S01]  /*0730*/  LDS.128 R24, [R60+0x12e0] ;  /* 0x0012e0003c187984 */ /* 0x0003620000000c00 */
[----:B0-----:R-:W-:-:S03]  /*0740*/  FFMA R40, R12, R52, R40 ;  /* 0x000000340c287223 */ /* 0x001fc60000000028 */
[----:B------:R-:W-:Y:S01]  /*0750*/  LDS R63, [R7.X8+0x19c] ;  /* 0x00019c00073f7984 */ /* 0x000fe20000008800 */
[C---:B-1----:R-:W-:Y:S01]  /*0760*/  FFMA R38, R12.reuse, R46, R38 ;  /* 0x0000002e0c267223 */ /* 0x042fe20000000026 */
[C---:B--2---:R-:W-:Y:S01]  /*0770*/  FFMA R28, R12.reuse, R48, R28 ;  /* 0x000000300c1c7223 */ /* 0x044fe2000000001c */
[C---:B---3--:R-:W-:Y:S01]  /*0780*/  FFMA R30, R12.reuse, R54, R30 ;  /* 0x000000360c1e7223 */ /* 0x048fe2000000001e */
[C---:B----4-:R-:W-:Y:S01]  /*0790*/  FFMA R32, R12.reuse, R50, R32 ;  /* 0x000000320c207223 */ /* 0x050fe20000000020 */
[C---:B-----5:R-:W-:Y:S01]  /*07a0*/  FFMA R34, R12.reuse, R44, R34 ;  /* 0x0000002c0c227223 */ /* 0x060fe20000000022 */
[----:B------:R-:W-:Y:S01]  /*07b0*/  FFMA R12, R12, R56, R42 ;  /* 0x000000380c0c7223 */ /* 0x000fe2000000002a */
[C---:B------:R-:W-:Y:S01]  /*07c0*/  FFMA R64, R16.reuse, R46, R29 ;  /* 0x0000002e10407223 */ /* 0x040fe2000000001d */
[----:B------:R-:W-:Y:S01]  /*07d0*/  FFMA R42, R16, R56, R31 ;  /* 0x00000038102a7223 */ /* 0x000fe2000000001f */
[----:B------:R-:W-:Y:S01]  /*07e0*/  FFMA R65, R52, R16, R11 ;  /* 0x0000001034417223 */ /* 0x000fe2000000000b */
[----:B------:R-:W0:Y:S01]  /*07f0*/  LDS R31, [R7.X8+0x11c] ;  /* 0x00011c00071f7984 */ /* 0x000e220000008800 */
[C---:B------:R-:W-:Y:S01]  /*0800*/  FFMA R68, R20.reuse, R48, R45 ;  /* 0x0000003014447223 */ /* 0x040fe2000000002d */
[C---:B------:R-:W-:Y:S01]  /*0810*/  FFMA R29, R20.reuse, R50, R49 ;  /* 0x00000032141d7223 */ /* 0x040fe20000000031 */
[----:B------:R-:W-:Y:S01]  /*0820*/  FFMA R60, R20, R56, R10 ;  /* 0x00000038143c7223 */ /* 0x000fe2000000000a */
[----:B------:R-:W1:Y:S01]  /*0830*/  LDS R45, [R7.X8+0xdc] ;  /* 0x0000dc00072d7984 */ /* 0x000e620000008800 */
[C---:B------:R-:W-:Y:S01]  /*0840*/  FFMA R33, R16.reuse, R48, R33 ;  /* 0x0000003010217223 */ /* 0x040fe20000000021 */
[----:B------:R-:W-:-:S02]  /*0850*/  FFMA R11, R16, R54, R35 ;  /* 0x00000036100b7223 */ /* 0x000fc40000000023 */
[----:B------:R-:W2:Y:S01]  /*0860*/  LDS R49, [R7.X8+0xfc] ;  /* 0x0000fc0007317984 */ /* 0x000ea20000008800 */
[C---:B------:R-:W-:Y:S01]  /*0870*/  FFMA R37, R16.reuse, R50, R37 ;  /* 0x0000003210257223 */ /* 0x040fe20000000025 */
[----:B------:R-:W-:Y:S02]  /*0880*/  FFMA R58, R16, R44, R39 ;  /* 0x0000002c103a7223 */ /* 0x000fe40000000027 */
[----:B------:R-:W3:Y:S01]  /*0890*/  LDS R10, [R7.X8+0x13c] ;  /* 0x00013c00070a7984 */ /* 0x000ee20000008800 */
[----:B------:R-:W-:Y:S01]  /*08a0*/  FFMA R35, R52, R20, R41 ;  /* 0x0000001434237223 */ /* 0x000fe20000000029 */
[C---:B------:R-:W-:Y:S01]  /*08b0*/  FFMA R43, R20.reuse, R46, R43 ;  /* 0x0000002e142b7223 */ /* 0x040fe2000000002b */
[C---:B------:R-:W-:Y:S01]  /*08c0*/  FFMA R47, R20.reuse, R54, R47 ;  /* 0x00000036142f7223 */ /* 0x040fe2000000002f */
[----:B------:R-:W-:Y:S01]  /*08d0*/  FFMA R16, R20, R44, R51 ;  /* 0x0000002c14107223 */ /* 0x000fe20000000033 */
[----:B------:R-:W-:Y:S01]  /*08e0*/  FFMA R53, R52, R24, R53 ;  /* 0x0000001834357223 */ /* 0x000fe20000000035 */
[----:B------:R-:W4:Y:S01]  /*08f0*/  LDS R20, [R7.X8+0x15c] ;  /* 0x00015c0007147984 */ /* 0x000f220000008800 */
[C---:B------:R-:W-:Y:S01]  /*0900*/  FFMA R39, R24.reuse, R54, R59 ;  /* 0x0000003618277223 */ /* 0x040fe2000000003b */
[C---:B------:R-:W-:Y:S01]  /*0910*/  FFMA R46, R24.reuse, R46, R55 ;  /* 0x0000002e182e7223 */ /* 0x040fe20000000037 */
[C---:B------:R-:W-:Y:S01]  /*0920*/  FFMA R62, R24.reuse, R56, R36 ;  /* 0x00000038183e7223 */ /* 0x040fe20000000024 */
[C---:B------:R-:W-:Y:S01]  /*0930*/  FFMA R48, R24.reuse, R48, R57 ;  /* 0x0000003018307223 */ /* 0x040fe20000000039 */
[C---:B------:R-:W-:Y:S01]  /*0940*/  FFMA R59, R24.reuse, R50, R61 ;  /* 0x00000032183b7223 */ /* 0x040fe2000000003d */
[----:B------:R-:W-:Y:S01]  /*0950*/  FFMA R66, R24, R44, R8 ;  /* 0x0000002c18427223 */ /* 0x000fe20000000008 */
[----:B------:R-:W5:Y:S04]  /*0960*/  LDS R41, [R7.X8+0x17c] ;  /* 0x00017c0007297984 */ /* 0x000f680000008800 */
[----:B------:R-:W5:Y:S01]  /*0970*/  LDS R50, [R7.X8+0x218] ;  /* 0x0002180007327984 */ /* 0x000f620000008800 */
[-C--:B0-----:R-:W-:Y:S01]  /*0980*/  FFMA R8, R31, R13.reuse, R28 ;  /* 0x0000000d1f087223 */ /* 0x081fe2000000001c */
[C---:B-1----:R-:W-:Y:S01]  /*0990*/  FFMA R56, R45.reuse, R13, R40 ;  /* 0x0000000d2d387223 */ /* 0x042fe20000000028 */
[C---:B------:R-:W-:Y:S01]  /*09a0*/  FFMA R40, R45.reuse, R25, R53 ;  /* 0x000000192d287223 */ /* 0x040fe20000000035 */
[----:B------:R-:W-:Y:S01]  /*09b0*/  FFMA R55, R45, R21, R35 ;  /* 0x000000152d377223 */ /* 0x000fe20000000023 */
[----:B------:R-:W0:Y:S01]  /*09c0*/  LDS R53, [R7.X8+0x1d8] ;  /* 0x0001d80007357984 */ /* 0x000e220000008800 */
[C---:B--2---:R-:W-:Y:S01]  /*09d0*/  FFMA R24, R49.reuse, R13, R38 ;  /* 0x0000000d31187223 */ /* 0x044fe20000000026 */
[C---:B------:R-:W-:Y:S01]  /*09e0*/  FFMA R57, R49.reuse, R17, R64 ;  /* 0x0000001131397223 */ /* 0x040fe20000000040 */
[C---:B------:R-:W-:Y:S01]  /*09f0*/  FFMA R51, R49.reuse, R21, R43 ;  /* 0x0000001531337223 */ /* 0x040fe2000000002b */
[----:B------:R-:W1:Y:S01]  /*0a00*/  LDS R38, [R7.X8+0x1b8] ;  /* 0x0001b80007267984 */ /* 0x000e620000008800 */
[CC--:B---3--:R-:W-:Y:S01]  /*0a10*/  FFMA R28, R10.reuse, R25.reuse, R39 ;  /* 0x000000190a1c7223 */ /* 0x0c8fe20000000027 */
[----:B------:R-:W-:Y:S01]  /*0a20*/  FFMA R49, R49, R25, R46 ;  /* 0x0000001931317223 */ /* 0x000fe2000000002e */
[C---:B------:R-:W-:Y:S01]  /*0a30*/  FFMA R36, R10.reuse, R13, R30 ;  /* 0x0000000d0a247223 */ /* 0x040fe2000000001e */
[----:B------:R-:W2:Y:S01]  /*0a40*/  LDS R39, [R7.X8+0x238] ;  /* 0x0002380007277984 */ /* 0x000ea20000008800 */
[C---:B------:R-:W-:Y:S01]  /*0a50*/  FFMA R46, R10.reuse, R17, R11 ;  /* 0x000000110a2e7223 */ /* 0x040fe2000000000b */
[----:B------:R-:W-:Y:S01]  /*0a60*/  FFMA R30, R10, R21, R47 ;  /* 0x000000150a1e7223 */ /* 0x000fe2000000002f */
[C---:B----4-:R-:W-:Y:S01]  /*0a70*/  FFMA R10, R20.reuse, R13, R32 ;  /* 0x0000000d140a7223 */ /* 0x050fe20000000020 */
[----:B------:R-:W3:Y:S01]  /*0a80*/  LDS R35, [R7.X8+0x1f8] ;  /* 0x0001f80007237984 */ /* 0x000ee20000008800 */
[C---:B------:R-:W-:Y:S01]  /*0a90*/  FFMA R54, R31.reuse, R17, R33 ;  /* 0x000000111f367223 */ /* 0x040fe20000000021 */
[C---:B------:R-:W-:Y:S01]  /*0aa0*/  FFMA R44, R31.reuse, R21, R68 ;  /* 0x000000151f2c7223 */ /* 0x040fe20000000044 */
[----:B------:R-:W-:Y:S01]  /*0ab0*/  FFMA R48, R31, R25, R48 ;  /* 0x000000191f307223 */ /* 0x000fe20000000030 */
[C---:B------:R-:W-:Y:S01]  /*0ac0*/  FFMA R32, R20.reuse, R21, R29 ;  /* 0x0000001514207223 */ /* 0x040fe2000000001d */
[----:B------:R-:W4:Y:S04]  /*0ad0*/  LDS R31, [R7.X8+0x258] ;  /* 0x00025800071f7984 */ /* 0x000f280000008800 */
[----:B------:R-:W4:Y:S01]  /*0ae0*/  LDS R29, [R7.X8+0x278] ;  /* 0x00027800071d7984 */ /* 0x000f220000008800 */
[----:B------:R-:W-:Y:S01]  /*0af0*/  FFMA R52, R45, R17, R65 ;  /* 0x000000112d347223 */ /* 0x000fe20000000041 */
[C---:B------:R-:W-:Y:S01]  /*0b00*/  FFMA R59, R20.reuse, R25, R59 ;  /* 0x00000019143b7223 */ /* 0x040fe2000000003b */
[----:B------:R-:W-:Y:S01]  /*0b10*/  FFMA R61, R20, R17, R37 ;  /* 0x00000011143d7223 */ /* 0x000fe20000000025 */
[-C--:B------:R-:W-:Y:S01]  /*0b20*/  FFMA R33, R63, R21.reuse, R60 ;  /* 0x000000153f217223 */ /* 0x080fe2000000003c */
[C---:B-----5:R-:W-:Y:S01]  /*0b30*/  FFMA R43, R41.reuse, R21, R16 ;  /* 0x00000015292b7223 */ /* 0x060fe20000000010 */
[C---:B------:R-:W-:Y:S01]  /*0b40*/  FFMA R20, R41.reuse, R13, R34 ;  /* 0x0000000d29147223 */ /* 0x040fe20000000022 */
[----:B------:R-:W-:Y:S01]  /*0b50*/  FFMA R47, R41, R17, R58 ;  /* 0x00000011292f7223 */ /* 0x000fe2000000003a */
[----:B------:R-:W-:Y:S01]  /*0b60*/  FFMA R16, R63, R13, R12 ;  /* 0x0000000d3f107223 */ /* 0x000fe2000000000c */
[----:B------:R-:W-:Y:S01]  /*0b70*/  FFMA R41, R41, R25, R66 ;  /* 0x0000001929297223 */ /* 0x000fe20000000042 */
[C---:B------:R-:W-:Y:S01]  /*0b80*/  FFMA R45, R63.reuse, R17, R42 ;  /* 0x000000113f2d7223 */ /* 0x040fe2000000002a */
[----:B------:R-:W-:Y:S01]  /*0b90*/  FFMA R37, R63, R25, R62 ;  /* 0x000000193f257223 */ /* 0x000fe2000000003e */
[----:B------:R-:W5:Y:S01]  /*0ba0*/  LDS R12, [R7.X8+0x334] ;  /* 0x00033400070c7984 */ /* 0x000f620000008800 */
[C---:B------:R-:W-:Y:S01]  /*0bb0*/  FFMA R42, R50.reuse, R14, R36 ;  /* 0x0000000e322a7223 */ /* 0x040fe20000000024 */
[----:B------:R-:W-:-:S02]  /*0bc0*/  FFMA R46, R50, R18, R46 ;  /* 0x00000012322e7223 */ /* 0x000fc4000000002e */
[----:B------:R-:W-:Y:S01]  /*0bd0*/  LDS R34, [R7.X8+0x294] ;  /* 0x0002940007227984 */ /* 0x000fe20000008800 */
[C---:B0-----:R-:W-:Y:S01]  /*0be0*/  FFMA R24, R53.reuse, R14, R24 ;  /* 0x0000000e35187223 */ /* 0x041fe20000000018 */
[C---:B------:R-:W-:Y:S01]  /*0bf0*/  FFMA R57, R53.reuse, R18, R57 ;  /* 0x0000001235397223 */ /* 0x040fe20000000039 */
[C---:B------:R-:W-:Y:S01]  /*0c00*/  FFMA R51, R53.reuse, R22, R51 ;  /* 0x0000001635337223 */ /* 0x040fe20000000033 */
[----:B------:R-:W-:Y:S01]  /*0c10*/  FFMA R53, R53, R26, R49 ;  /* 0x0000001a35357223 */ /* 0x000fe20000000031 */
[C---:B-1----:R-:W-:Y:S01]  /*0c20*/  FFMA R60, R38.reuse, R18, R52 ;  /* 0x00000012263c7223 */ /* 0x042fe20000000034 */
[----:B------:R-:W-:Y:S01]  /*0c30*/  FFMA R11, R38, R14, R56 ;  /* 0x0000000e260b7223 */ /* 0x000fe20000000038 */
[----:B------:R-:W0:Y:S01]  /*0c40*/  LDS R49, [R7.X8+0x2b4] ;  /* 0x0002b40007317984 */ /* 0x000e220000008800 */
[C---:B--2---:R-:W-:Y:S01]  /*0c50*/  FFMA R52, R39.reuse, R26, R59 ;  /* 0x0000001a27347223 */ /* 0x044fe2000000003b */
[C---:B------:R-:W-:Y:S01]  /*0c60*/  FFMA R10, R39.reuse, R14, R10 ;  /* 0x0000000e270a7223 */ /* 0x040fe2000000000a */
[C---:B------:R-:W-:Y:S01]  /*0c70*/  FFMA R61, R39.reuse, R18, R61 ;  /* 0x00000012273d7223 */ /* 0x040fe2000000003d */
[----:B------:R-:W-:Y:S01]  /*0c80*/  FFMA R32, R39, R22, R32 ;  /* 0x0000001627207223 */ /* 0x000fe20000000020 */
[C---:B---3--:R-:W-:Y:S01]  /*0c90*/  FFMA R8, R35.reuse, R14, R8 ;  /* 0x0000000e23087223 */ /* 0x048fe20000000008 */
[C---:B------:R-:W-:Y:S01]  /*0ca0*/  FFMA R54, R35.reuse, R18, R54 ;  /* 0x0000001223367223 */ /* 0x040fe20000000036 */
[C---:B------:R-:W-:Y:S01]  /*0cb0*/  FFMA R44, R35.reuse, R22, R44 ;  /* 0x00000016232c7223 */ /* 0x040fe2000000002c */
[-C--:B------:R-:W-:Y:S01]  /*0cc0*/  FFMA R48, R35, R26.reuse, R48 ;  /* 0x0000001a23307223 */ /* 0x080fe20000000030 */
[----:B------:R-:W-:Y:S01]  /*0cd0*/  SHF.L.U32 R59, R6, 0x5, RZ ;  /* 0x00000005063b7819 */ /* 0x000fe200000006ff */
[----:B------:R-:W1:Y:S01]  /*0ce0*/  LDS R35, [R7.X8+0x2d4] ;  /* 0x0002d40007237984 */ /* 0x000e620000008800 */
[C---:B------:R-:W-:Y:S01]  /*0cf0*/  FFMA R25, R38.reuse, R26, R40 ;  /* 0x0000001a26197223 */ /* 0x040fe20000000028 */
[----:B------:R-:W-:-:S02]  /*0d00*/  FFMA R55, R38, R22, R55 ;  /* 0x0000001626377223 */ /* 0x000fc40000000037 */
[----:B------:R-:W2:Y:S01]  /*0d10*/  LDS R21, [R7.X8+0x2f4] ;  /* 0x0002f40007157984 */ /* 0x000ea20000008800 */
[C---:B------:R-:W-:Y:S01]  /*0d20*/  FFMA R58, R50.reuse, R22, R30 ;  /* 0x00000016323a7223 */ /* 0x040fe2000000001e */
[C---:B----4-:R-:W-:Y:S02]  /*0d30*/  FFMA R17, R31.reuse, R14, R20 ;  /* 0x0000000e1f117223 */ /* 0x050fe40000000014 */
[----:B------:R-:W3:Y:S01]  /*0d40*/  LDS R39, [R7.X8+0x314] ;  /* 0x0003140007277984 */ /* 0x000ee20000008800 */
[----:B------:R-:W-:Y:S01]  /*0d50*/  FFMA R40, R31, R22, R43 ;  /* 0x000000161f287223 */ /* 0x000fe2000000002b */
[----:B------:R-:W-:Y:S02]  /*0d60*/  FFMA R13, R29, R14, R16 ;  /* 0x0000000e1d0d7223 */ /* 0x000fe40000000010 */
[----:B------:R-:W4:Y:S01]  /*0d70*/  LDS R56, [R7.X8+0x354] ;  /* 0x0003540007387984 */ /* 0x000f220000008800 */
[----:B------:R-:W-:Y:S01]  /*0d80*/  FFMA R50, R50, R26, R28 ;  /* 0x0000001a32327223 */ /* 0x000fe2000000001c */
[C---:B------:R-:W-:Y:S01]  /*0d90*/  FFMA R38, R31.reuse, R18, R47 ;  /* 0x000000121f267223 */ /* 0x040fe2000000002f */
[----:B------:R-:W-:Y:S01]  /*0da0*/  FFMA R20, R31, R26, R41 ;  /* 0x0000001a1f147223 */ /* 0x000fe20000000029 */
[C---:B------:R-:W-:Y:S01]  /*0db0*/  FFMA R36, R29.reuse, R18, R45 ;  /* 0x000000121d247223 */ /* 0x040fe2000000002d */
[C---:B------:R-:W-:Y:S01]  /*0dc0*/  FFMA R22, R29.reuse, R22, R33 ;  /* 0x000000161d167223 */ /* 0x040fe20000000021 */
[----:B------:R-:W-:Y:S01]  /*0dd0*/  FFMA R16, R29, R26, R37 ;  /* 0x0000001a1d107223 */ /* 0x000fe20000000025 */
[----:B------:R-:W-:Y:S04]  /*0de0*/  LDS R47, [R7.X8+0x370] ;  /* 0x00037000072f7984 */ /* 0x000fe80000008800 */
[----:B------:R-:W4:Y:S04]  /*0df0*/  LDS.128 R28, [R59+0x6f0] ;  /* 0x0006f0003b1c7984 */ /* 0x000f280000000c00 */
[----:B------:R-:W4:Y:S01]  /*0e00*/  LDS R33, [R7.X8+0x430] ;  /* 0x0004300007217984 */ /* 0x000f220000008800 */
[----:B-----5:R-:W-:Y:S01]  /*0e10*/  FFMA R26, R12, R27, R20 ;  /* 0x0000001b0c1a7223 */ /* 0x020fe20000000014 */
[C---:B0-----:R-:W-:Y:S01]  /*0e20*/  FFMA R24, R49.reuse, R15, R24 ;  /* 0x0000000f31187223 */ /* 0x041fe20000000018 */
[C---:B------:R-:W-:Y:S01]  /*0e30*/  FFMA R57, R49.reuse, R19, R57 ;  /* 0x0000001331397223 */ /* 0x040fe20000000039 */
[C---:B------:R-:W-:Y:S01]  /*0e40*/  FFMA R51, R49.reuse, R23, R51 ;  /* 0x0000001731337223 */ /* 0x040fe20000000033 */
[C---:B------:R-:W-:Y:S01]  /*0e50*/  FFMA R11, R34.reuse, R15, R11 ;  /* 0x0000000f220b7223 */ /* 0x040fe2000000000b */
[C---:B------:R-:W-:Y:S01]  /*0e60*/  FFMA R60, R34.reuse, R19, R60 ;  /* 0x00000013223c7223 */ /* 0x040fe2000000003c */
[----:B------:R-:W-:Y:S01]  /*0e70*/  FFMA R55, R34, R23, R55 ;  /* 0x0000001722377223 */ /* 0x000fe20000000037 */
[----:B------:R-:W-:Y:S01]  /*0e80*/  FFMA R49, R49, R27, R53 ;  /* 0x0000001b31317223 */ /* 0x000fe20000000035 */
[C---:B------:R-:W-:Y:S01]  /*0e90*/  FFMA R62, R12.reuse, R15, R17 ;  /* 0x0000000f0c3e7223 */ /* 0x040fe20000000011 */
[C---:B------:R-:W-:Y:S01]  /*0ea0*/  FFMA R38, R12.reuse, R19, R38 ;  /* 0x000000130c267223 */ /* 0x040fe20000000026 */
[----:B------:R-:W-:Y:S01]  /*0eb0*/  FFMA R40, R12, R23, R40 ;  /* 0x000000170c287223 */ /* 0x000fe20000000028 */
[----:B------:R-:W-:Y:S01]  /*0ec0*/  FFMA R34, R34, R27, R25 ;  /* 0x0000001b22227223 */ /* 0x000fe20000000019 */
[C---:B-1----:R-:W-:Y:S01]  /*0ed0*/  FFMA R8, R35.reuse, R15, R8 ;  /* 0x0000000f23087223 */ /* 0x042fe20000000008 */
[----:B------:R-:W-:Y:S01]  /*0ee0*/  LDS R41, [R7.X8+0x390] ;  /* 0x0003900007297984 */ /* 0x000fe20000008800 */
[----:B------:R-:W-:Y:S01]  /*0ef0*/  FFMA R54, R35, R19, R54 ;  /* 0x0000001323367223 */ /* 0x000fe20000000036 */
[----:B--2---:R-:W-:-:S02]  /*0f00*/  FFMA R42, R21, R15, R42 ;  /* 0x0000000f152a7223 */ /* 0x004fc4000000002a */
[----:B------:R-:W-:Y:S01]  /*0f10*/  LDS R43, [R7.X8+0x3b0] ;  /* 0x0003b000072b7984 */ /* 0x000fe20000008800 */
[----:B------:R-:W-:Y:S01]  /*0f20*/  FFMA R46, R21, R19, R46 ;  /* 0x00000013152e7223 */ /* 0x000fe2000000002e */
[C---:B---3--:R-:W-:Y:S02]  /*0f30*/  FFMA R10, R39.reuse, R15, R10 ;  /* 0x0000000f270a7223 */ /* 0x048fe4000000000a */
[----:B------:R-:W-:Y:S01]  /*0f40*/  LDS R45, [R7.X8+0x3d0] ;  /* 0x0003d000072d7984 */ /* 0x000fe20000008800 */
[C---:B------:R-:W-:Y:S01]  /*0f50*/  FFMA R61, R39.reuse, R19, R61 ;  /* 0x00000013273d7223 */ /* 0x040fe2000000003d */
[C---:B----4-:R-:W-:Y:S01]  /*0f60*/  FFMA R20, R56.reuse, R15, R13 ;  /* 0x0000000f38147223 */ /* 0x050fe2000000000d */
[C---:B------:R-:W-:Y:S01]  /*0f70*/  FFMA R36, R56.reuse, R19, R36 ;  /* 0x0000001338247223 */ /* 0x040fe20000000024 */
[----:B------:R-:W0:Y:S01]  /*0f80*/  LDS.128 R12, [R59+0xaf0] ;  /* 0x000af0003b0c7984 */ /* 0x000e220000000c00 */
[CC--:B------:R-:W-:Y:S01]  /*0f90*/  FFMA R53, R56.reuse, R23.reuse, R22 ;  /* 0x0000001738357223 */ /* 0x0c0fe20000000016 */
[C---:B------:R-:W-:Y:S01]  /*0fa0*/  FFMA R32, R39.reuse, R23, R32 ;  /* 0x0000001727207223 */ /* 0x040fe20000000020 */
[-C--:B------:R-:W-:Y:S01]  /*0fb0*/  FFMA R56, R56, R27.reuse, R16 ;  /* 0x0000001b38387223 */ /* 0x080fe20000000010 */
[----:B------:R-:W1:Y:S01]  /*0fc0*/  LDS R37, [R7.X8+0x3f0] ;  /* 0x0003f00007257984 */ /* 0x000e620000008800 */
[----:B------:R-:W-:-:S03]  /*0fd0*/  FFMA R39, R39, R27, R52 ;  /* 0x0000001b27277223 */ /* 0x000fc60000000034 */
[----:B------:R-:W2:Y:S01]  /*0fe0*/  LDS R25, [R7.X8+0x410] ;  /* 0x0004100007197984 */ /* 0x000ea20000008800 */
[C---:B------:R-:W-:Y:S01]  /*0ff0*/  FFMA R52, R28.reuse, R47, R11 ;  /* 0x0000002f1c347223 */ /* 0x040fe2000000000b */
[-C--:B------:R-:W-:Y:S02]  /*1000*/  FFMA R44, R35, R23.reuse, R44 ;  /* 0x00000017232c7223 */ /* 0x080fe4000000002c */
[----:B------:R-:W3:Y:S01]  /*1010*/  LDS.128 R16, [R59+0xef0] ;  /* 0x000ef0003b107984 */ /* 0x000ee20000000c00 */
[C---:B------:R-:W-:Y:S01]  /*1020*/  FFMA R58, R21.reuse, R23, R58 ;  /* 0x00000017153a7223 */ /* 0x040fe2000000003a */
[----:B------:R-:W-:Y:S01]  /*1030*/  FFMA R50, R21, R27, R50 ;  /* 0x0000001b15327223 */ /* 0x000fe20000000032 */
[----:B------:R-:W-:Y:S01]  /*1040*/  FFMA R11, R28, R33, R20 ;  /* 0x000000211c0b7223 */ /* 0x000fe20000000014 */
[----:B------:R-:W-:Y:S04]  /*1050*/  LDS R66, [R7.X8+0x4cc] ;  /* 0x0004cc0007427984 */ /* 0x000fe80000008800 */
[----:B------:R-:W4:Y:S01]  /*1060*/  LDS.128 R20, [R59+0x12f0] ;  /* 0x0012f0003b147984 */ /* 0x000f220000000c00 */
[----:B------:R-:W-:-:S03]  /*1070*/  FFMA R48, R35, R27, R48 ;  /* 0x0000001b23307223 */ /* 0x000fc60000000030 */
[----:B------:R-:W5:Y:S01]  /*1080*/  LDS R27, [R7.X8+0x46c] ;  /* 0x00046c00071b7984 */ /* 0x000f620000008800 */
[----:B0-----:R-:W-:Y:S01]  /*1090*/  FFMA R64, R47, R12, R60 ;  /* 0x0000000c2f407223 */ /* 0x001fe2000000003c */
[C---:B------:R-:W-:Y:S01]  /*10a0*/  FFMA R60, R12.reuse, R41, R57 ;  /* 0x000000290c3c7223 */ /* 0x040fe20000000039 */
[C---:B------:R-:W-:Y:S01]  /*10b0*/  FFMA R54, R12.reuse, R43, R54 ;  /* 0x0000002b0c367223 */ /* 0x040fe20000000036 */
[C---:B------:R-:W-:Y:S01]  /*10c0*/  FFMA R46, R12.reuse, R45, R46 ;  /* 0x0000002d0c2e7223 */ /* 0x040fe2000000002e */
[C---:B-1----:R-:W-:Y:S01]  /*10d0*/  FFMA R61, R12.reuse, R37, R61 ;  /* 0x000000250c3d7223 */ /* 0x042fe2000000003d */
[C---:B------:R-:W-:Y:S01]  /*10e0*/  FFMA R36, R12.reuse, R33, R36 ;  /* 0x000000210c247223 */ /* 0x040fe20000000024 */
[----:B--2---:R-:W-:Y:S01]  /*10f0*/  FFMA R38, R12, R25, R38 ;  /* 0x000000190c267223 */ /* 0x004fe20000000026 */
[C---:B---3--:R-:W-:Y:S01]  /*1100*/  FFMA R12, R16.reuse, R43, R44 ;  /* 0x0000002b100c7223 */ /* 0x048fe2000000002c */
[----:B------:R-:W-:Y:S02]  /*1110*/  FFMA R44, R16, R45, R58 ;  /* 0x0000002d102c7223 */ /* 0x000fe4000000003a */
[----:B------:R-:W0:Y:S01]  /*1120*/  LDS R58, [R7.X8+0x44c] ;  /* 0x00044c00073a7984 */ /* 0x000e220000008800 */
[----:B----4-:R-:W-:-:S03]  /*1130*/  FFMA R63, R20, R41, R49 ;  /* 0x00000029143f7223 */ /* 0x010fc60000000031 */
[----:B------:R-:W1:Y:S01]  /*1140*/  LDS R49, [R7.X8+0x48c] ;  /* 0x00048c0007317984 */ /* 0x000e620000008800 */
[C---:B------:R-:W-:Y:S01]  /*1150*/  FFMA R59, R16.reuse, R37, R32 ;  /* 0x00000025103b7223 */ /* 0x040fe20000000020 */
[----:B------:R-:W-:Y:S01]  /*1160*/  FFMA R32, R16, R33, R53 ;  /* 0x0000002110207223 */ /* 0x000fe20000000035 */
[-C--:B------:R-:W-:Y:S01]  /*1170*/  FFMA R8, R28, R43.reuse, R8 ;  /* 0x0000002b1c087223 */ /* 0x080fe20000000008 */
[C---:B------:R-:W-:Y:S01]  /*1180*/  FFMA R55, R47.reuse, R16, R55 ;  /* 0x000000102f377223 */ /* 0x040fe20000000037 */
[----:B------:R-:W-:Y:S01]  /*1190*/  FFMA R53, R47, R20, R34 ;  /* 0x000000142f357223 */ /* 0x000fe20000000022 */
[----:B------:R-:W-:Y:S01]  /*11a0*/  FFMA R57, R20, R43, R48 ;  /* 0x0000002b14397223 */ /* 0x000fe20000000030 */
[-C--:B------:R-:W-:Y:S01]  /*11b0*/  FFMA R24, R28, R41.reuse, R24 ;  /* 0x000000291c187223 */ /* 0x080fe20000000018 */
[----:B------:R-:W-:Y:S01]  /*11c0*/  FFMA R51, R16, R41, R51 ;  /* 0x0000002910337223 */ /* 0x000fe20000000033 */
[----:B------:R-:W2:Y:S01]  /*11d0*/  LDS R43, [R7.X8+0x4ac] ;  /* 0x0004ac00072b7984 */ /* 0x000ea20000008800 */
[C---:B------:R-:W-:Y:S01]  /*11e0*/  FFMA R42, R28.reuse, R45, R42 ;  /* 0x0000002d1c2a7223 */ /* 0x040fe2000000002a */
[C---:B------:R-:W-:Y:S01]  /*11f0*/  FFMA R10, R28.reuse, R37, R10 ;  /* 0x000000251c0a7223 */ /* 0x040fe2000000000a */
[----:B------:R-:W-:Y:S01]  /*1200*/  FFMA R35, R28, R25, R62 ;  /* 0x000000191c237223 */ /* 0x000fe2000000003e */
[----:B------:R-:W3:Y:S01]  /*1210*/  LDS R48, [R7.X8+0x4ec] ;  /* 0x0004ec0007307984 */ /* 0x000ee20000008800 */
[----:B------:R-:W-:Y:S01]  /*1220*/  FFMA R34, R20, R33, R56 ;  /* 0x0000002114227223 */ /* 0x000fe20000000038 */
[----:B------:R-:W-:Y:S01]  /*1230*/  FFMA R40, R16, R25, R40 ;  /* 0x0000001910287223 */ /* 0x000fe20000000028 */
[C---:B------:R-:W-:Y:S01]  /*1240*/  FFMA R16, R20.reuse, R45, R50 ;  /* 0x0000002d14107223 */ /* 0x040fe20000000032 */
[----:B------:R-:W4:Y:S01]  /*1250*/  LDS R28, [R7.X8+0x50c] ;  /* 0x00050c00071c7984 */ /* 0x000f220000008800 */
[C---:B------:R-:W-:Y:S01]  /*1260*/  FFMA R68, R20.reuse, R37, R39 ;  /* 0x0000002514447223 */ /* 0x040fe20000000027 */
[----:B------:R-:W-:Y:S01]  /*1270*/  FFMA R62, R20, R25, R26 ;  /* 0x00000019143e7223 */ /* 0x000fe2000000001a */
[C---:B-----5:R-:W-:Y:S01]  /*1280*/  FFMA R24, R27.reuse, R29, R24 ;  /* 0x0000001d1b187223 */ /* 0x060fe20000000018 */
[C---:B------:R-:W-:Y:S01]  /*1290*/  FFMA R60, R27.reuse, R13, R60 ;  /* 0x0000000d1b3c7223 */ /* 0x040fe2000000003c */
[C---:B------:R-:W-:Y:S01]  /*12a0*/  FFMA R56, R27.reuse, R21, R63 ;  /* 0x000000151b387223 */ /* 0x040fe2000000003f */
[----:B------:R-:W5:Y:S04]  /*12b0*/  LDS R20, [R7.X8+0x548] ;  /* 0x0005480007147984 */ /* 0x000f680000008800 */
[----:B------:R-:W-:Y:S04]  /*12c0*/  LDS R26, [R7.X8+0x528] ;  /* 0x00052800071a7984 */ /* 0x000fe80000008800 */
[----:B------:R-:W-:Y:S01]  /*12d0*/  LDS R37, [R7.X8+0x5c8] ;  /* 0x0005c80007257984 */ /* 0x000fe20000008800 */
[C---:B0-----:R-:W-:Y:S01]  /*12e0*/  FFMA R47, R58.reuse, R29, R52 ;  /* 0x0000001d3a2f7223 */ /* 0x041fe20000000034 */
[C---:B------:R-:W-:Y:S01]  /*12f0*/  FFMA R33, R58.reuse, R13, R64 ;  /* 0x0000000d3a217223 */ /* 0x040fe20000000040 */
[C---:B------:R-:W-:Y:S01]  /*1300*/  FFMA R41, R58.reuse, R17, R55 ;  /* 0x000000113a297223 */ /* 0x040fe20000000037 */
[----:B------:R-:W-:Y:S01]  /*1310*/  FFMA R53, R58, R21, R53 ;  /* 0x000000153a357223 */ /* 0x000fe20000000035 */
[----:B------:R-:W-:Y:S01]  /*1320*/  FFMA R58, R27, R17, R51 ;  /* 0x000000111b3a7223 */ /* 0x000fe20000000033 */
[----:B-1----:R-:W-:-:S02]  /*1330*/  FFMA R27, R49, R29, R8 ;  /* 0x0000001d311b7223 */ /* 0x002fc40000000008 */
[----:B------:R-:W0:Y:S01]  /*1340*/  LDS R8, [R7.X8+0x568] ;  /* 0x0005680007087984 */ /* 0x000e220000008800 */
[C---:B------:R-:W-:Y:S01]  /*1350*/  FFMA R54, R49.reuse, R13, R54 ;  /* 0x0000000d31367223 */ /* 0x040fe20000000036 */
[C---:B------:R-:W-:Y:S01]  /*1360*/  FFMA R52, R49.reuse, R17, R12 ;  /* 0x0000001131347223 */ /* 0x040fe2000000000c */
[----:B------:R-:W-:Y:S01]  /*1370*/  FFMA R50, R49, R21, R57 ;  /* 0x0000001531327223 */ /* 0x000fe20000000039 */
[-C--:B------:R-:W-:Y:S01]  /*1380*/  FFMA R12, R66, R29.reuse, R10 ;  /* 0x0000001d420c7223 */ /* 0x080fe2000000000a */
[----:B------:R-:W-:Y:S01]  /*1390*/  LDS R57, [R7.X8+0x5a8] ;  /* 0x0005a80007397984 */ /* 0x000fe20000008800 */
[C---:B--2---:R-:W-:Y:S01]  /*13a0*/  FFMA R25, R43.reuse, R29, R42 ;  /* 0x0000001d2b197223 */ /* 0x044fe2000000002a */
[C---:B------:R-:W-:Y:S02]  /*13b0*/  FFMA R42, R43.reuse, R21, R16 ;  /* 0x000000152b2a7223 */ /* 0x040fe40000000010 */
[----:B------:R-:W1:Y:S01]  /*13c0*/  LDS R16, [R7.X8+0x588] ;  /* 0x0005880007107984 */ /* 0x000e620000008800 */
[C---:B---3--:R-:W-:Y:S01]  /*13d0*/  FFMA R49, R48.reuse, R17, R40 ;  /* 0x0000001130317223 */ /* 0x048fe20000000028 */
[C---:B------:R-:W-:Y:S01]  /*13e0*/  FFMA R46, R43.reuse, R13, R46 ;  /* 0x0000000d2b2e7223 */ /* 0x040fe2000000002e */
[----:B------:R-:W-:Y:S01]  /*13f0*/  FFMA R44, R43, R17, R44 ;  /* 0x000000112b2c7223 */ /* 0x000fe2000000002c */
[-C--:B------:R-:W-:Y:S01]  /*1400*/  FFMA R10, R48, R29.reuse, R35 ;  /* 0x0000001d300a7223 */ /* 0x080fe20000000023 */
[----:B----4-:R-:W-:Y:S01]  /*1410*/  FFMA R40, R28, R29, R11 ;  /* 0x0000001d1c287223 */ /* 0x010fe2000000000b */
[-C--:B------:R-:W-:Y:S01]  /*1420*/  FFMA R51, R48, R13.reuse, R38 ;  /* 0x0000000d30337223 */ /* 0x080fe20000000026 */
[----:B------:R-:W2:Y:S01]  /*1430*/  LDS R11, [R7.X8+0x5e8] ;  /* 0x0005e800070b7984 */ /* 0x000ea20000008800 */
[C---:B------:R-:W-:Y:S01]  /*1440*/  FFMA R39, R28.reuse, R13, R36 ;  /* 0x0000000d1c277223 */ /* 0x040fe20000000024 */
[C---:B------:R-:W-:Y:S01]  /*1450*/  FFMA R43, R28.reuse, R17, R32 ;  /* 0x000000111c2b7223 */ /* 0x040fe20000000020 */
[-C--:B------:R-:W-:Y:S01]  /*1460*/  FFMA R45, R28, R21.reuse, R34 ;  /* 0x000000151c2d7223 */ /* 0x080fe20000000022 */
[----:B------:R-:W3:Y:S01]  /*1470*/  LDS R38, [R7.X8+0x604] ;  /* 0x0006040007267984 */ /* 0x000ee20000008800 */
[C---:B-----5:R-:W-:Y:S01]  /*1480*/  FFMA R29, R20.reuse, R30, R24 ;  /* 0x0000001e141d7223 */ /* 0x060fe20000000018 */
[C---:B------:R-:W-:Y:S01]  /*1490*/  FFMA R60, R20.reuse, R14, R60 ;  /* 0x0000000e143c7223 */ /* 0x040fe2000000003c */
[C---:B------:R-:W-:Y:S01]  /*14a0*/  FFMA R58, R20.reuse, R18, R58 ;  /* 0x00000012143a7223 */ /* 0x040fe2000000003a */
[----:B------:R-:W-:Y:S01]  /*14b0*/  FFMA R56, R20, R22, R56 ;  /* 0x0000001614387223 */ /* 0x000fe20000000038 */
[----:B------:R-:W4:Y:S01]  /*14c0*/  LDS R28, [R7.X8+0x624] ;  /* 0x00062400071c7984 */ /* 0x000f220000008800 */
[----:B------:R-:W-:-:S03]  /*14d0*/  FFMA R35, R48, R21, R62 ;  /* 0x0000001530237223 */ /* 0x000fc6000000003e */
[----:B------:R-:W5:Y:S04]  /*14e0*/  LDS R20, [R7.X8+0x684] ;  /* 0x0006840007147984 */ /* 0x000f680000008800 */
[----:B------:R-:W3:Y:S04]  /*14f0*/  LDS R32, [R7.X8+0x664] ;  /* 0x0006640007207984 */ /* 0x000ee80000008800 */
[----:B------:R-:W-:Y:S01]  /*1500*/  LDS R48, [R7.X8+0x644] ;  /* 0x0006440007307984 */ /* 0x000fe20000008800 */
[C---:B0-----:R-:W-:Y:S01]  /*1510*/  FFMA R27, R8.reuse, R30, R27 ;  /* 0x0000001e081b7223 */ /* 0x041fe2000000001b */
[C---:B------:R-:W-:Y:S01]  /*1520*/  FFMA R54, R8.reuse, R14, R54 ;  /* 0x0000000e08367223 */ /* 0x040fe20000000036 */
[C---:B------:R-:W-:Y:S01]  /*1530*/  FFMA R52, R8.reuse, R18, R52 ;  /* 0x0000001208347223 */ /* 0x040fe20000000034 */
[----:B------:R-:W-:Y:S01]  /*1540*/  FFMA R50, R8, R22, R50 ;  /* 0x0000001608327223 */ /* 0x000fe20000000032 */
[----:B------:R-:W-:Y:S04]  /*1550*/  LDS R36, [R7.X8+0x6c4] ;  /* 0x0006c40007247984 */ /* 0x000fe80000008800 */
[----:B------:R-:W0:Y:S01]  /*1560*/  LDS R8, [R7.X8+0x6a4] ;  /* 0x0006a40007087984 */ /* 0x000e220000008800 */
[----:B------:R-:W-:Y:S01]  /*1570*/  IADD3 R0, R0, 0x1, RZ ;  /* 0x0000000100007810 */ /* 0x000fe20007ffe0ff */
[----:B------:R-:W-:-:S03]  /*1580*/  FFMA R61, R66, R13, R61 ;  /* 0x0000000d423d7223 */ /* 0x000fc6000000003d */
[----:B------:R-:W-:Y:S01]  /*1590*/  ISETP.GE.U32.AND P1, PT, R0, 0x20, PT ;  /* 0x000000200000780c */ /* 0x000fe20003f26070 */
[C---:B------:R-:W-:Y:S01]  /*15a0*/  FFMA R59, R66.reuse, R17, R59 ;  /* 0x00000011423b7223 */ /* 0x040fe2000000003b */
[----:B------:R-:W-:Y:S01]  /*15b0*/  FFMA R55, R66, R21, R68 ;  /* 0x0000001542377223 */ /* 0x000fe20000000044 */
[C---:B------:R-:W-:Y:S01]  /*15c0*/  FFMA R47, R26.reuse, R30, R47 ;  /* 0x0000001e1a2f7223 */ /* 0x040fe2000000002f */
[C---:B------:R-:W-:Y:S01]  /*15d0*/  FFMA R33, R26.reuse, R14, R33 ;  /* 0x0000000e1a217223 */ /* 0x040fe20000000021 */
[C---:B------:R-:W-:Y:S01]  /*15e0*/  FFMA R41, R26.reuse, R18, R41 ;  /* 0x000000121a297223 */ /* 0x040fe20000000029 */
[----:B------:R-:W-:Y:S01]  /*15f0*/  FFMA R53, R26, R22, R53 ;  /* 0x000000161a357223 */ /* 0x000fe20000000035 */
[C---:B-1----:R-:W-:Y:S01]  /*1600*/  FFMA R25, R16.reuse, R30, R25 ;  /* 0x0000001e10197223 */ /* 0x042fe20000000019 */
[C---:B------:R-:W-:Y:S01]  /*1610*/  FFMA R46, R16.reuse, R14, R46 ;  /* 0x0000000e102e7223 */ /* 0x040fe2000000002e */
[C---:B------:R-:W-:Y:S01]  /*1620*/  FFMA R44, R16.reuse, R18, R44 ;  /* 0x00000012102c7223 */ /* 0x040fe2000000002c */
[----:B------:R-:W-:Y:S01]  /*1630*/  FFMA R42, R16, R22, R42 ;  /* 0x00000016102a7223 */ /* 0x000fe2000000002a */
[C---:B------:R-:W-:Y:S01]  /*1640*/  FFMA R21, R57.reuse, R30, R12 ;  /* 0x0000001e39157223 */ /* 0x040fe2000000000c */
[----:B------:R-:W-:Y:S01]  /*1650*/  FFMA R34, R57, R14, R61 ;  /* 0x0000000e39227223 */ /* 0x000fe2000000003d */
[----:B------:R-:W-:Y:S01]  /*1660*/  FFMA R17, R37, R30, R10 ;  /* 0x0000001e25117223 */ /* 0x000fe2000000000a */
[C---:B------:R-:W-:Y:S01]  /*1670*/  FFMA R26, R57.reuse, R18, R59 ;  /* 0x00000012391a7223 */ /* 0x040fe2000000003b */
[----:B------:R-:W-:Y:S01]  /*1680*/  FFMA R24, R57, R22, R55 ;  /* 0x0000001639187223 */ /* 0x000fe20000000037 */
[C---:B------:R-:W-:Y:S01]  /*1690*/  FFMA R16, R37.reuse, R14, R51 ;  /* 0x0000000e25107223 */ /* 0x040fe20000000033 */
[C---:B------:R-:W-:Y:S01]  /*16a0*/  FFMA R12, R37.reuse, R18, R49 ;  /* 0x00000012250c7223 */ /* 0x040fe20000000031 */
[----:B------:R-:W-:Y:S01]  /*16b0*/  FFMA R10, R37, R22, R35 ;  /* 0x00000016250a7223 */ /* 0x000fe20000000023 */
[C---:B--2---:R-:W-:Y:S01]  /*16c0*/  FFMA R13, R11.reuse, R30, R40 ;  /* 0x0000001e0b0d7223 */ /* 0x044fe20000000028 */
[C---:B------:R-:W-:Y:S01]  /*16d0*/  FFMA R14, R11.reuse, R14, R39 ;  /* 0x0000000e0b0e7223 */ /* 0x040fe20000000027 */
[C---:B------:R-:W-:Y:S01]  /*16e0*/  FFMA R18, R11.reuse, R18, R43 ;  /* 0x000000120b127223 */ /* 0x040fe2000000002b */
[----:B------:R-:W-:Y:S01]  /*16f0*/  FFMA R22, R11, R22, R45 ;  /* 0x000000160b167223 */ /* 0x000fe2000000002d */
[C---:B---3--:R-:W-:Y:S01]  /*1700*/  FFMA R40, R38.reuse, R31, R47 ;  /* 0x0000001f26287223 */ /* 0x048fe2000000002f */
[C---:B------:R-:W-:Y:S01]  /*1710*/  FFMA R11, R38.reuse, R15, R33 ;  /* 0x0000000f260b7223 */ /* 0x040fe20000000021 */
[C---:B------:R-:W-:Y:S01]  /*1720*/  FFMA R41, R38.reuse, R19, R41 ;  /* 0x0000001326297223 */ /* 0x040fe20000000029 */
[----:B------:R-:W-:Y:S01]  /*1730*/  FFMA R53, R38, R23, R53 ;  /* 0x0000001726357223 */ /* 0x000fe20000000035 */
[----:B----4-:R-:W-:Y:S01]  /*1740*/  FFMA R38, R28, R31, R29 ;  /* 0x0000001f1c267223 */ /* 0x010fe2000000001d */
[-C--:B-----5:R-:W-:Y:S01]  /*1750*/  FFMA R37, R20, R15.reuse, R34 ;  /* 0x0000000f14257223 */ /* 0x0a0fe20000000022 */
[C---:B------:R-:W-:Y:S01]  /*1760*/  FFMA R29, R28.reuse, R15, R60 ;  /* 0x0000000f1c1d7223 */ /* 0x040fe2000000003c */
[C---:B------:R-:W-:Y:S01]  /*1770*/  FFMA R43, R28.reuse, R19, R58 ;  /* 0x000000131c2b7223 */ /* 0x040fe2000000003a */
[----:B------:R-:W-:Y:S01]  /*1780*/  FFMA R55, R28, R23, R56 ;  /* 0x000000171c377223 */ /* 0x000fe20000000038 */
[C---:B------:R-:W-:Y:S01]  /*1790*/  FFMA R30, R32.reuse, R31, R25 ;  /* 0x0000001f201e7223 */ /* 0x040fe20000000019 */
[C---:B------:R-:W-:Y:S01]  /*17a0*/  FFMA R35, R32.reuse, R15, R46 ;  /* 0x0000000f20237223 */ /* 0x040fe2000000002e */
[C---:B------:R-:W-:Y:S01]  /*17b0*/  FFMA R47, R32.reuse, R19, R44 ;  /* 0x00000013202f7223 */ /* 0x040fe2000000002c */
[----:B------:R-:W-:Y:S01]  /*17c0*/  FFMA R59, R32, R23, R42 ;  /* 0x00000017203b7223 */ /* 0x000fe2000000002a */
[C---:B0-----:R-:W-:Y:S01]  /*17d0*/  FFMA R34, R8.reuse, R31, R17 ;  /* 0x0000001f08227223 */ /* 0x041fe20000000011 */
[C---:B------:R-:W-:Y:S01]  /*17e0*/  FFMA R39, R8.reuse, R15, R16 ;  /* 0x0000000f08277223 */ /* 0x040fe20000000010 */
[----:B------:R-:W-:Y:S01]  /*17f0*/  FFMA R51, R8, R19, R12 ;  /* 0x0000001308337223 */ /* 0x000fe2000000000c */
[-C--:B------:R-:W-:Y:S01]  /*1800*/  FFMA R28, R48, R31.reuse, R27 ;  /* 0x0000001f301c7223 */ /* 0x080fe2000000001b */
[----:B------:R-:W-:Y:S01]  /*1810*/  FFMA R32, R20, R31, R21 ;  /* 0x0000001f14207223 */ /* 0x000fe20000000015 */
[----:B------:R-:W-:Y:S01]  /*1820*/  FFMA R8, R8, R23, R10 ;  /* 0x0000001708087223 */ /* 0x000fe2000000000a */
[C---:B------:R-:W-:Y:S01]  /*1830*/  FFMA R42, R36.reuse, R31, R13 ;  /* 0x0000001f242a7223 */ /* 0x040fe2000000000d */
[C---:B------:R-:W-:Y:S01]  /*1840*/  FFMA R31, R36.reuse, R15, R14 ;  /* 0x0000000f241f7223 */ /* 0x040fe2000000000e */
[----:B------:R-:W-:Y:S01]  /*1850*/  FFMA R10, R36, R19, R18 ;  /* 0x00000013240a7223 */ /* 0x000fe20000000012 */
[C---:B------:R-:W-:Y:S01]  /*1860*/  FFMA R33, R48.reuse, R15, R54 ;  /* 0x0000000f30217223 */ /* 0x040fe20000000036 */
[C---:B------:R-:W-:Y:S01]  /*1870*/  FFMA R45, R48.reuse, R19, R52 ;  /* 0x00000013302d7223 */ /* 0x040fe20000000034 */
[----:B------:R-:W-:Y:S01]  /*1880*/  FFMA R57, R48, R23, R50 ;  /* 0x0000001730397223 */ /* 0x000fe20000000032 */
[C---:B------:R-:W-:Y:S01]  /*1890*/  FFMA R49, R20.reuse, R19, R26 ;  /* 0x0000001314317223 */ /* 0x040fe2000000001a */
[-C--:B------:R-:W-:Y:S01]  /*18a0*/  FFMA R61, R20, R23.reuse, R24 ;  /* 0x00000017143d7223 */ /* 0x080fe20000000018 */
[----:B------:R-:W-:Y:S01]  /*18b0*/  FFMA R36, R36, R23, R22 ;  /* 0x0000001724247223 */ /* 0x000fe20000000016 */
[----:B------:R-:W-:Y:S01]  /*18c0*/  @P1 CALL.REL.NOINC `(.L_x_5) ;  /* 0x0000001000001944 */ /* 0x000fe20003c00000 */
[----:B------:R-:W-:Y:S05]  /*18d0*/  BRA `(.L_x_6) ;  /* 0xffffe9e000007947 */ /* 0x000fea000383ffff */
.L_x_5:
[----:B------:R-:W-:Y:S01]  /*18e0*/  LEA R2, R9, R6, 0x7 ;  /* 0x0000000609027211 */ /* 0x000fe200078e38ff */
[----:B------:R-:W-:Y:S01]  /*18f0*/  ULDC.64 UR4, c[0x0][0x118] ;  /* 0x0000460000047ab9 */ /* 0x000fe20000000a00 */
[----:B------:R-:W-:-:S05]  /*1900*/  MOV R15, 0x4 ;  /* 0x00000004000f7802 */ /* 0x000fca0000000f00 */
[----:B------:R-:W-:-:S05]  /*1910*/  IMAD.WIDE R2, R2, R15, c[0x0][0x178] ;  /* 0x00005e0002027625 */ /* 0x000fca00078e020f */
[----:B------:R-:W2:Y:S04]  /*1920*/  LDG.E.CONSTANT R13, [R2.64] ;  /* 0x00000004020d7981 */ /* 0x000ea8000c1e9900 */
[----:B------:R0:W3:Y:S04]  /*1930*/  LDG.E.CONSTANT R14, [R2.64+0x80] ;  /* 0x00008004020e7981 */ /* 0x0000e8000c1e9900 */
[----:B------:R0:W4:Y:S04]  /*1940*/  LDG.E.CONSTANT R12, [R2.64+0x100] ;  /* 0x00010004020c7981 */ /* 0x000128000c1e9900 */
[----:B------:R0:W5:Y:S01]  /*1950*/  LDG.E.CONSTANT R0, [R2.64+0x180] ;  /* 0x0001800402007981 */ /* 0x000162000c1e9900 */
[----:B------:R-:W-:-:S03]  /*1960*/  IMAD R6, R6, 0x310, R7 ;  /* 0x0000031006067824 */ /* 0x000fc600078e0207 */
[----:B------:R-:W1:Y:S01]  /*1970*/  S2R R5, SR_CTAID.Y ;  /* 0x0000000000057919 */ /* 0x000e620000002600 */
[----:B------:R-:W-:-:S04]  /*1980*/  IMAD R6, R9, 0x18800, R6 ;  /* 0x0001880009067824 */ /* 0x000fc800078e0206 */
[----:B-1----:R-:W-:-:S04]  /*1990*/  IMAD R4, R5, 0x1c, R6 ;  /* 0x0000001c05047824 */ /* 0x002fc800078e0206 */
[----:B------:R-:W-:Y:S01]  /*19a0*/  IMAD.WIDE R4, R4, R15, c[0x0][0x160] ;  /* 0x0000580004047625 */ /* 0x000fe200078e020f */
[--C-:B--2---:R-:W-:Y:S01]  /*19b0*/  FADD R7, R40, R13.reuse ;  /* 0x0000000d28077221 */ /* 0x104fe20000000000 */
[--C-:B------:R-:W-:Y:S01]  /*19c0*/  FADD R9, R38, R13.reuse ;  /* 0x0000000d26097221 */ /* 0x100fe20000000000 */
[--C-:B0-----:R-:W-:Y:S01]  /*19d0*/  FADD R3, R34, R13.reuse ;  /* 0x0000000d22037221 */ /* 0x101fe20000000000 */
[--C-:B------:R-:W-:Y:S01]  /*19e0*/  FADD R15, R28, R13.reuse ;  /* 0x0000000d1c0f7221 */ /* 0x100fe20000000000 */
[--C-:B------:R-:W-:Y:S01]  /*19f0*/  FADD R17, R30, R13.reuse ;  /* 0x0000000d1e117221 */ /* 0x100fe20000000000 */
[--C-:B------:R-:W-:Y:S01]  /*1a00*/  FADD R19, R32, R13.reuse ;  /* 0x0000000d20137221 */ /* 0x100fe20000000000 */
[----:B------:R0:W-:Y:S01]  /*1a10*/  STG.E [R4.64], R7 ;  /* 0x0000000704007986 */ /* 0x0001e2000c101904 */
[----:B------:R-:W-:Y:S01]  /*1a20*/  FADD R13, R42, R13 ;  /* 0x0000000d2a0d7221 */ /* 0x000fe20000000000 */
[--C-:B---3--:R-:W-:Y:S01]  /*1a30*/  FADD R11, R11, R14.reuse ;  /* 0x0000000e0b0b7221 */ /* 0x108fe20000000000 */
[--C-:B------:R-:W-:Y:S01]  /*1a40*/  FADD R29, R29, R14.reuse ;  /* 0x0000000e1d1d7221 */ /* 0x100fe20000000000 */
[----:B------:R-:W-:Y:S01]  /*1a50*/  STG.E [R4.64+0x10], R9 ;  /* 0x0000100904007986 */ /* 0x000fe2000c101904 */
[--C-:B------:R-:W-:Y:S01]  /*1a60*/  FADD R33, R33, R14.reuse ;  /* 0x0000000e21217221 */ /* 0x100fe20000000000 */
[--C-:B------:R-:W-:Y:S01]  /*1a70*/  FADD R35, R35, R14.reuse ;  /* 0x0000000e23237221 */ /* 0x100fe20000000000 */
[--C-:B------:R-:W-:Y:S01]  /*1a80*/  FADD R37, R37, R14.reuse ;  /* 0x0000000e25257221 */ /* 0x100fe20000000000 */
[----:B------:R1:W-:Y:S01]  /*1a90*/  STG.E [R4.64+0x50], R3 ;  /* 0x0000500304007986 */ /* 0x0003e2000c101904 */
[--C-:B------:R-:W-:Y:S01]  /*1aa0*/  FADD R39, R39, R14.reuse ;  /* 0x0000000e27277221 */ /* 0x100fe20000000000 */
[----:B------:R-:W-:Y:S01]  /*1ab0*/  FADD R31, R31, R14 ;  /* 0x0000000e1f1f7221 */ /* 0x000fe20000000000 */
[--C-:B----4-:R-:W-:Y:S01]  /*1ac0*/  FADD R41, R41, R12.reuse ;  /* 0x0000000c29297221 */ /* 0x110fe20000000000 */
[--C-:B------:R-:W-:Y:S01]  /*1ad0*/  FADD R43, R43, R12.reuse ;  /* 0x0000000c2b2b7221 */ /* 0x100fe20000000000 */
[--C-:B------:R-:W-:Y:S01]  /*1ae0*/  FADD R45, R45, R12.reuse ;  /* 0x0000000c2d2d7221 */ /* 0x100fe20000000000 */
[--C-:B------:R-:W-:Y:S01]  /*1af0*/  FADD R47, R47, R12.reuse ;  /* 0x0000000c2f2f7221 */ /* 0x100fe20000000000 */
[--C-:B------:R-:W-:Y:S01]  /*1b00*/  FADD R49, R49, R12.reuse ;  /* 0x0000000c31317221 */ /* 0x100fe20000000000 */
[--C-:B------:R-:W-:Y:S01]  /*1b10*/  FADD R51, R51, R12.reuse ;  /* 0x0000000c33337221 */ /* 0x100fe20000000000 */
[----:B0-----:R-:W-:Y:S01]  /*1b20*/  FADD R7, R10, R12 ;  /* 0x0000000c0a077221 */ /* 0x001fe20000000000 */
[--C-:B-----5:R-:W-:Y:S01]  /*1b30*/  FADD R53, R53, R0.reuse ;  /* 0x0000000035357221 */ /* 0x120fe20000000000 */
[--C-:B------:R-:W-:Y:S01]  /*1b40*/  FADD R55, R55, R0.reuse ;  /* 0x0000000037377221 */ /* 0x100fe20000000000 */
[--C-:B------:R-:W-:Y:S01]  /*1b50*/  FADD R57, R57, R0.reuse ;  /* 0x0000000039397221 */ /* 0x100fe20000000000 */
[--C-:B------:R-:W-:Y:S01]  /*1b60*/  FADD R59, R59, R0.reuse ;  /* 0x000000003b3b7221 */ /* 0x100fe20000000000 */
[--C-:B------:R-:W-:Y:S01]  /*1b70*/  FADD R61, R61, R0.reuse ;  /* 0x000000003d3d7221 */ /* 0x100fe20000000000 */
[--C-:B-1----:R-:W-:Y:S01]  /*1b80*/  FADD R3, R8, R0.reuse ;  /* 0x0000000008037221 */ /* 0x102fe20000000000 */
[----:B------:R-:W-:Y:S01]  /*1b90*/  FADD R9, R36, R0 ;  /* 0x0000000024097221 */ /* 0x000fe20000000000 */
        /* <DEDUP_REMOVED lines=26> */
.L_x_7:
        /* <DEDUP_REMOVED lines=12> */
.L_x_114:


//--------------------- .text.tvmgen_default_fused_nn_conv2d_add_nn_relu_1_kernel --------------------------
	.section	.text.tvmgen_default_fused_nn_conv2d_add_nn_relu_1_kernel,"ax",@progbits
	.sectionflags	@"SHF_BARRIERS=1"
	.sectioninfo	@"SHI_REGISTERS=66"
	.align	128
        .global         tvmgen_default_fused_nn_conv2d_add_nn_relu_1_kernel
        .type           tvmgen_default_fused_nn_conv2d_add_nn_relu_1_kernel,@function
        .size           tvmgen_default_fused_nn_conv2d_add_nn_relu_1_kernel,(.L_x_115 - tvmgen_default_fused_nn_conv2d_add_nn_relu_1_kernel)
        .other          tvmgen_default_fused_nn_conv2d_add_nn_relu_1_kernel,@"STO_CUDA_ENTRY STV_DEFAULT"
tvmgen_default_fused_nn_conv2d_add_nn_relu_1_kernel:
.text.tvmgen_default_fused_nn_conv2d_add_nn_relu_1_kernel:
[----:B------:R-:W-:Y:S02]  /*0000*/  MOV R1, c[0x0][0x28] ;  /* 0x00000a0000017a02 */ /* 0x000fe40000000f00 */
[----:B------:R-:W0:Y:S01]  /*0010*/  S2R R53, SR_TID.X ;  /* 0x0000000000357919 */ /* 0x000e220000002100 */
[----:B------:R-:W-:Y:S01]  /*0020*/  MOV R52, RZ ;  /* 0x000000ff00347202 */ /* 0x000fe20000000f00 */
[----:B------:R-:W-:Y:S01]  /*0030*/  CS2R R32, SRZ ;  /* 0x0000000000207805 */ /* 0x000fe2000001ff00 */
[----:B------:R-:W-:Y:S01]  /*0040*/  MOV R21, RZ ;  /* 0x000000ff00157202 */ /* 0x000fe20000000f00 */
[----:B------:R-:W1:Y:S01]  /*0050*/  S2R R0, SR_TID.Z ;  /* 0x0000000000007919 */ /* 0x000e620000002300 */
[----:B------:R-:W-:Y:S01]  /*0060*/  MOV R51, RZ ;  /* 0x000000ff00337202 */ /* 0x000fe20000000f00 */
[----:B------:R-:W-:Y:S01]  /*0070*/  CS2R R34, SRZ ;  /* 0x0000000000227805 */ /* 0x000fe2000001ff00 */
[----:B------:R-:W-:Y:S01]  /*0080*/  MOV R29, RZ ;  /* 0x000000ff001d7202 */ /* 0x000fe20000000f00 */
[----:B------:R-:W1:Y:S01]  /*0090*/  S2R R3, SR_CTAID.Y ;  /* 0x0000000000037919 */ /* 0x000e620000002600 */
[----:B------:R-:W-:Y:S01]  /*00a0*/  MOV R25, RZ ;  /* 0x000000ff00197202 */ /* 0x000fe20000000f00 */
[----:B------:R-:W-:Y:S01]  /*00b0*/  ULDC.64 UR4, c[0x0][0x118] ;  /* 0x0000460000047ab9 */ /* 0x000fe20000000a00 */
[----:B------:R-:W-:-:S02]  /*00c0*/  MOV R31, RZ ;  /* 0x000000ff001f7202 */ /* 0x000fc40000000f00 */
[----:B------:R-:W-:Y:S02]  /*00d0*/  MOV R17, RZ ;  /* 0x000000ff00117202 */ /* 0x000fe40000000f00 */
[----:B------:R-:W-:Y:S02]  /*00e0*/  MOV R27, RZ ;  /* 0x000000ff001b7202 */ /* 0x000fe40000000f00 */
[----:B------:R-:W-:Y:S02]  /*00f0*/  MOV R39, RZ ;  /* 0x000000ff00277202 */ /* 0x000fe40000000f00 */
[----:B------:R-:W-:Y:S02]  /*0100*/  MOV R47, RZ ;  /* 0x000000ff002f7202 */ /* 0x000fe40000000f00 */
[----:B------:R-:W-:Y:S02]  /*0110*/  MOV R41, RZ ;  /* 0x000000ff00297202 */ /* 0x000fe40000000f00 */
[----:B------:R-:W-:Y:S01]  /*0120*/  MOV R45, RZ ;  /* 0x000000ff002d7202 */ /* 0x000fe20000000f00 */
[----:B0-----:R-:W-:Y:S01]  /*0130*/  IMAD.HI R2, R53, -0x6db6db6d, R52 ;  /* 0x9249249335027827 */ /* 0x001fe200078e0234 */
[----:B------:R-:W-:-:S02]  /*0140*/  MOV R37, RZ ;  /* 0x000000ff00257202 */ /* 0x000fc40000000f00 */
[----:B------:R-:W-:Y:S02]  /*0150*/  MOV R43, RZ ;  /* 0x000000ff002b7202 */ /* 0x000fe40000000f00 */
[----:B------:R-:W-:-:S04]  /*0160*/  SHF.R.U32.HI R5, RZ, 0x1f, R2 ;  /* 0x0000001fff057819 */ /* 0x000fc80000011602 */
[----:B------:R-:W-:Y:S01]  /*0170*/  LEA.HI.SX32 R5, R2, R5, 0x1d ;  /* 0x0000000502057211 */ /* 0x000fe200078feaff */
[----:B-1----:R-:W-:-:S04]  /*0180*/  IMAD R2, R0, 0x70, R3 ;  /* 0x0000007000027824 */ /* 0x002fc800078e0203 */
[C---:B------:R-:W-:Y:S02]  /*0190*/  IMAD R7, R5.reuse, 0x38, R2 ;  /* 0x0000003805077824 */ /* 0x040fe400078e0202 */
[----:B------:R-:W-:-:S04]  /*01a0*/  IMAD R2, R5, -0xe, R53 ;  /* 0xfffffff205027824 */ /* 0x000fc800078e0235 */
[----:B------:R-:W-:-:S03]  /*01b0*/  IMAD R2, R7, 0xe, R2 ;  /* 0x0000000e07027824 */ /* 0x000fc600078e0202 */
.L_x_10:
[----:B------:R-:W-:Y:S01]  /*01c0*/  LEA R49, R53, R53, 0x2 ;  /* 0x0000003535317211 */ /* 0x000fe200078e10ff */
[----:B------:R-:W-:Y:S01]  /*01d0*/  IMAD R23, R51, 0x3100, R2 ;  /* 0x0000310033177824 */ /* 0x000fe200078e0202 */
[----:B------:R-:W-:Y:S01]  /*01e0*/  MOV R12, 0x4 ;  /* 0x00000004000c7802 */ /* 0x000fe20000000f00 */
[----:B------:R-:W-:Y:S01]  /*01f0*/  BAR.SYNC.DEFER_BLOCKING 0x0 ;  /* 0x0000000000007b1d */ /* 0x000fe20000010000 */
[C---:B------:R-:W-:Y:S02]  /*0200*/  LEA.HI.SX32 R4, R49.reuse, R0, 0x19 ;  /* 0x0000000031047211 */ /* 0x040fe400078fcaff */
[C---:B------:R-:W-:Y:S02]  /*0210*/  IADD3 R11, R49.reuse, 0x1, RZ ;  /* 0x00000001310b7810 */ /* 0x040fe40007ffe0ff */
[----:B------:R-:W-:Y:S02]  /*0220*/  ISETP.GT.AND P0, PT, R4, 0x7, PT ;  /* 0x000000070400780c */ /* 0x000fe40003f04270 */
[----:B------:R-:W-:-:S02]  /*0230*/  IADD3 R9, R49, 0x2, RZ ;  /* 0x0000000231097810 */ /* 0x000fc40007ffe0ff */
[C---:B------:R-:W-:Y:S02]  /*0240*/  ISETP.GT.OR P0, PT, R49.reuse, 0x7f, P0 ;  /* 0x0000007f3100780c */ /* 0x040fe40000704670 */
[C---:B------:R-:W-:Y:S02]  /*0250*/  IADD3 R7, R49.reuse, 0x3, RZ ;  /* 0x0000000331077810 */ /* 0x040fe40007ffe0ff */
[----:B------:R-:W-:Y:S02]  /*0260*/  IADD3 R5, R49, 0x4, RZ ;  /* 0x0000000431057810 */ /* 0x000fe40007ffe0ff */
[-C--:B------:R-:W-:Y:S02]  /*0270*/  LEA.HI.SX32 R4, R11, R0.reuse, 0x19 ;  /* 0x000000000b047211 */ /* 0x080fe400078fcaff */
[-C--:B------:R-:W-:Y:S02]  /*0280*/  LEA.HI.SX32 R6, R9, R0.reuse, 0x19 ;  /* 0x0000000009067211 */ /* 0x080fe400078fcaff */
[----:B------:R-:W-:-:S02]  /*0290*/  LEA.HI.SX32 R8, R7, R0, 0x19 ;  /* 0x0000000007087211 */ /* 0x000fc400078fcaff */
[----:B------:R-:W-:Y:S02]  /*02a0*/  LEA.HI.SX32 R10, R5, R0, 0x19 ;  /* 0x00000000050a7211 */ /* 0x000fe400078fcaff */
[----:B------:R-:W-:Y:S02]  /*02b0*/  ISETP.GT.AND P3, PT, R4, 0x7, PT ;  /* 0x000000070400780c */ /* 0x000fe40003f64270 */
[----:B------:R-:W-:Y:S01]  /*02c0*/  ISETP.GT.AND P4, PT, R6, 0x7, PT ;  /* 0x000000070600780c */ /* 0x000fe20003f84270 */
[----:B------:R-:W-:Y:S01]  /*02d0*/  @!P0 IMAD R6, R53, 0x14, RZ ;  /* 0x0000001435068824 */ /* 0x000fe200078e02ff */
[----:B------:R-:W-:Y:S02]  /*02e0*/  ISETP.GT.AND P1, PT, R8, 0x7, PT ;  /* 0x000000070800780c */ /* 0x000fe40003f24270 */
[----:B------:R-:W-:Y:S02]  /*02f0*/  ISETP.GT.AND P2, PT, R10, 0x7, PT ;  /* 0x000000070a00780c */ /* 0x000fe40003f44270 */
[----:B------:R-:W-:-:S02]  /*0300*/  ISETP.GT.OR P3, PT, R49, 0x7e, P3 ;  /* 0x0000007e3100780c */ /* 0x000fc40001f64670 */
[C---:B------:R-:W-:Y:S02]  /*0310*/  ISETP.GT.OR P4, PT, R49.reuse, 0x7d, P4 ;  /* 0x0000007d3100780c */ /* 0x040fe40002784670 */
[C---:B------:R-:W-:Y:S02]  /*0320*/  ISETP.GT.OR P1, PT, R49.reuse, 0x7c, P1 ;  /* 0x0000007c3100780c */ /* 0x040fe40000f24670 */
[C---:B------:R-:W-:Y:S02]  /*0330*/  ISETP.GT.OR P2, PT, R49.reuse, 0x7b, P2 ;  /* 0x0000007b3100780c */ /* 0x040fe40001744670 */
[----:B------:R-:W-:Y:S02]  /*0340*/  @!P0 LOP3.LUT R4, R49, 0xf, RZ, 0xc0, !PT ;  /* 0x0000000f31048812 */ /* 0x000fe400078ec0ff */
[----:B------:R-:W-:Y:S02]  /*0350*/  @!P0 LEA R13, R0, R51, 0x5 ;  /* 0x00000033000d8211 */ /* 0x000fe400078e28ff */
[----:B------:R-:W-:-:S02]  /*0360*/  @!P0 LOP3.LUT R19, R6, 0xffffffc0, RZ, 0xc0, !PT ;  /* 0xffffffc006138812 */ /* 0x000fc400078ec0ff */
[----:B------:R-:W-:Y:S02]  /*0370*/  @!P0 LEA R4, R13, R4, 0x4 ;  /* 0x000000040d048211 */ /* 0x000fe400078e20ff */
[----:B------:R-:W-:Y:S02]  /*0380*/  @!P3 LEA R13, R0, R51, 0x5 ;  /* 0x00000033000db211 */ /* 0x000fe400078e28ff */
[----:B------:R-:W-:Y:S02]  /*0390*/  @!P0 IADD3 R19, R4, R19, RZ ;  /* 0x0000001304138210 */ /* 0x000fe40007ffe0ff */
[----:B------:R-:W-:Y:S02]  /*03a0*/  @!P3 LOP3.LUT R4, R11, 0xf, RZ, 0xc0, !PT ;  /* 0x0000000f0b04b812 */ /* 0x000fe400078ec0ff */
[----:B------:R-:W-:Y:S02]  /*03b0*/  @!P4 LOP3.LUT R6, R9, 0xf, RZ, 0xc0, !PT ;  /* 0x0000000f0906c812 */ /* 0x000fe400078ec0ff */
[----:B------:R-:W-:-:S02]  /*03c0*/  @!P3 SHF.L.U32 R11, R11, 0x2, RZ ;  /* 0x000000020b0bb819 */ /* 0x000fc400000006ff */
[CC--:B------:R-:W-:Y:S02]  /*03d0*/  @!P4 LEA R15, R0.reuse, R51.reuse, 0x5 ;  /* 0x00000033000fc211 */ /* 0x0c0fe400078e28ff */
[----:B------:R-:W-:Y:S02]  /*03e0*/  @!P1 LOP3.LUT R8, R7, 0xf, RZ, 0xc0, !PT ;  /* 0x0000000f07089812 */ /* 0x000fe400078ec0ff */
[----:B------:R-:W-:Y:S02]  /*03f0*/  @!P4 SHF.L.U32 R9, R9, 0x2, RZ ;  /* 0x000000020909c819 */ /* 0x000fe400000006ff */
[----:B------:R-:W-:Y:S02]  /*0400*/  @!P1 LEA R55, R0, R51, 0x5 ;  /* 0x0000003300379211 */ /* 0x000fe400078e28ff */
[----:B------:R-:W-:Y:S02]  /*0410*/  @!P2 LOP3.LUT R10, R5, 0xf, RZ, 0xc0, !PT ;  /* 0x0000000f050aa812 */ /* 0x000fe400078ec0ff */
[----:B------:R-:W-:-:S02]  /*0420*/  @!P1 SHF.L.U32 R7, R7, 0x2, RZ ;  /* 0x0000000207079819 */ /* 0x000fc400000006ff */
[----:B------:R-:W-:Y:S02]  /*0430*/  @!P2 LEA R57, R0, R51, 0x5 ;  /* 0x000000330039a211 */ /* 0x000fe400078e28ff */
[----:B------:R-:W-:Y:S02]  /*0440*/  @!P2 SHF.L.U32 R5, R5, 0x2, RZ ;  /* 0x000000020505a819 */ /* 0x000fe400000006ff */
[----:B------:R-:W-:Y:S02]  /*0450*/  @!P3 LEA R4, R13, R4, 0x4 ;  /* 0x000000040d04b211 */ /* 0x000fe400078e20ff */
[----:B------:R-:W-:Y:S02]  /*0460*/  @!P3 LOP3.LUT R11, R11, 0xffffffc0, RZ, 0xc0, !PT ;  /* 0xffffffc00b0bb812 */ /* 0x000fe400078ec0ff */
[----:B------:R-:W-:Y:S02]  /*0470*/  @!P4 LEA R6, R15, R6, 0x4 ;  /* 0x000000060f06c211 */ /* 0x000fe400078e20ff */
[----:B------:R-:W-:-:S02]  /*0480*/  @!P4 LOP3.LUT R9, R9, 0xffffffc0, RZ, 0xc0, !PT ;  /* 0xffffffc00909c812 */ /* 0x000fc400078ec0ff */
[----:B------:R-:W-:Y:S02]  /*0490*/  @!P1 LEA R8, R55, R8, 0x4 ;  /* 0x0000000837089211 */ /* 0x000fe400078e20ff */
[----:B------:R-:W-:Y:S02]  /*04a0*/  @!P1 LOP3.LUT R7, R7, 0xffffffc0, RZ, 0xc0, !PT ;  /* 0xffffffc007079812 */ /* 0x000fe400078ec0ff */
[----:B------:R-:W-:Y:S02]  /*04b0*/  SHF.L.U32 R23, R23, 0x2, RZ ;  /* 0x0000000217177819 */ /* 0x000fe400000006ff */
[----:B------:R-:W-:Y:S02]  /*04c0*/  @!P2 LEA R10, R57, R10, 0x4 ;  /* 0x0000000a390aa211 */ /* 0x000fe400078e20ff */
[----:B------:R-:W-:Y:S01]  /*04d0*/  @!P2 LOP3.LUT R5, R5, 0xffffffc0, RZ, 0xc0, !PT ;  /* 0xffffffc00505a812 */ /* 0x000fe200078ec0ff */
[----:B------:R-:W-:Y:S01]  /*04e0*/  IMAD.WIDE R22, R23, R12, c[0x0][0x168] ;  /* 0x00005a0017167625 */ /* 0x000fe200078e020c */
[----:B------:R-:W-:-:S02]  /*04f0*/  @!P3 IADD3 R11, R4, R11, RZ ;  /* 0x0000000b040bb210 */ /* 0x000fc40007ffe0ff */
[----:B------:R-:W-:Y:S02]  /*0500*/  @!P4 IADD3 R9, R6, R9, RZ ;  /* 0x000000090609c210 */ /* 0x000fe40007ffe0ff */
[----:B------:R-:W-:Y:S01]  /*0510*/  @!P1 IADD3 R13, R8, R7, RZ ;  /* 0x00000007080d9210 */ /* 0x000fe20007ffe0ff */
[-C--:B------:R-:W-:Y:S01]  /*0520*/  @!P0 IMAD.WIDE R18, R19, R12.reuse, c[0x0][0x170] ;  /* 0x00005c0013128625 */ /* 0x080fe200078e020c */
[----:B------:R-:W-:Y:S01]  /*0530*/  @!P2 IADD3 R55, R10, R5, RZ ;  /* 0x000000050a37a210 */ /* 0x000fe20007ffe0ff */
[----:B------:R0:W2:Y:S02]  /*0540*/  LDG.E.CONSTANT R4, [R22.64] ;  /* 0x0000000416047981 */ /* 0x0000a4000c1e9900 */
[-C--:B------:R-:W-:Y:S02]  /*0550*/  @!P3 IMAD.WIDE R14, R11, R12.reuse, c[0x0][0x170] ;  /* 0x00005c000b0eb625 */ /* 0x080fe400078e020c */
[----:B------:R0:W2:Y:S02]  /*0560*/  LDG.E.CONSTANT R5, [R22.64+0x4] ;  /* 0x0000040416057981 */ /* 0x0000a4000c1e9900 */
[----:B------:R-:W-:-:S02]  /*0570*/  @!P4 IMAD.WIDE R8, R9, R12, c[0x0][0x170] ;  /* 0x00005c000908c625 */ /* 0x000fc400078e020c */
[----:B------:R0:W2:Y:S02]  /*0580*/  LDG.E.CONSTANT R6, [R22.64+0x8] ;  /* 0x0000080416067981 */ /* 0x0000a4000c1e9900 */
[-C--:B------:R-:W-:Y:S02]  /*0590*/  @!P1 IMAD.WIDE R10, R13, R12.reuse, c[0x0][0x170] ;  /* 0x00005c000d0a9625 */ /* 0x080fe400078e020c */
[----:B------:R0:W2:Y:S02]  /*05a0*/  LDG.E.CONSTANT R7, [R22.64+0xc] ;  /* 0x00000c0416077981 */ /* 0x0000a4000c1e9900 */
[----:B------:R-:W-:Y:S02]  /*05b0*/  @!P2 IMAD.WIDE R12, R55, R12, c[0x0][0x170] ;  /* 0x00005c00370ca625 */ /* 0x000fe400078e020c */
[----:B------:R1:W3:Y:S04]  /*05c0*/  @!P0 LDG.E.CONSTANT R18, [R18.64] ;  /* 0x0000000412128981 */ /* 0x0002e8000c1e9900 */
[----:B------:R4:W5:Y:S04]  /*05d0*/  @!P3 LDG.E.CONSTANT R14, [R14.64] ;  /* 0x000000040e0eb981 */ /* 0x000968000c1e9900 */
[----:B------:R1:W5:Y:S04]  /*05e0*/  @!P4 LDG.E.CONSTANT R8, [R8.64] ;  /* 0x000000040808c981 */ /* 0x000368000c1e9900 */
[----:B------:R-:W5:Y:S04]  /*05f0*/  @!P1 LDG.E.CONSTANT R10, [R10.64] ;  /* 0x000000040a0a9981 */ /* 0x000f68000c1e9900 */
[----:B------:R-:W5:Y:S01]  /*0600*/  @!P2 LDG.E.CONSTANT R12, [R12.64] ;  /* 0x000000040c0ca981 */ /* 0x000f62000c1e9900 */
[----:B0-----:R-:W-:-:S02]  /*0610*/  SHF.L.U32 R23, R53, 0x2, RZ ;  /* 0x0000000235177819 */ /* 0x001fc400000006ff */
[CC--:B------:R-:W-:Y:S02]  /*0620*/  @!P0 LEA R55, R0.reuse, R49.reuse, 0x7 ;  /* 0x0000003100378211 */ /* 0x0c0fe400078e38ff */
[CC--:B------:R-:W-:Y:S01]  /*0630*/  @!P3 LEA R57, R0.reuse, R49.reuse, 0x7 ;  /* 0x000000310039b211 */ /* 0x0c0fe200078e38ff */
[C---:B------:R-:W-:Y:S01]  /*0640*/  IMAD R16, R0.reuse, 0x70, R23 ;  /* 0x0000007000107824 */ /* 0x040fe200078e0217 */
[CC--:B-1----:R-:W-:Y:S02]  /*0650*/  @!P4 LEA R19, R0.reuse, R49.reuse, 0x7 ;  /* 0x000000310013c211 */ /* 0x0c2fe400078e38ff */
[CC--:B----4-:R-:W-:Y:S02]  /*0660*/  @!P1 LEA R15, R0.reuse, R49.reuse, 0x7 ;  /* 0x00000031000f9211 */ /* 0x0d0fe400078e38ff */
[C---:B------:R-:W-:Y:S02]  /*0670*/  @!P2 LEA R9, R0.reuse, R49, 0x7 ;  /* 0x000000310009a211 */ /* 0x040fe400078e38ff */
[----:B------:R-:W-:-:S02]  /*0680*/  LEA R49, R0, 0xe00, 0x6 ;  /* 0x00000e0000317811 */ /* 0x000fc400078e30ff */
[----:B------:R-:W-:Y:S02]  /*0690*/  MOV R48, 0x800 ;  /* 0x0000080000307802 */ /* 0x000fe40000000f00 */
[----:B------:R-:W-:Y:S02]  /*06a0*/  IADD3 R50, R23, 0xe0, RZ ;  /* 0x000000e017327810 */ /* 0x000fe40007ffe0ff */
[----:B------:R-:W-:Y:S01]  /*06b0*/  IADD3 R49, R49, 0x800, RZ ;  /* 0x0000080031317810 */ /* 0x000fe20007ffe0ff */
[----:B--2---:R0:W-:Y:S04]  /*06c0*/  STS.128 [R16.X4], R4 ;  /* 0x0000000410007388 */ /* 0x0041e80000004c00 */
[----:B---3--:R0:W-:Y:S04]  /*06d0*/  @!P0 STS [R55.X4+0xe00], R18 ;  /* 0x000e001237008388 */ /* 0x0081e80000004800 */
[----:B-----5:R0:W-:Y:S04]  /*06e0*/  @!P3 STS [R57.X4+0xe04], R14 ;  /* 0x000e040e3900b388 */ /* 0x0201e80000004800 */
[----:B------:R0:W-:Y:S04]  /*06f0*/  @!P4 STS [R19.X4+0xe08], R8 ;  /* 0x000e08081300c388 */ /* 0x0001e80000004800 */
[----:B------:R0:W-:Y:S04]  /*0700*/  @!P1 STS [R15.X4+0xe0c], R10 ;  /* 0x000e0c0a0f009388 */ /* 0x0001e80000004800 */
[----:B------:R0:W-:Y:S04]  /*0710*/  @!P2 STS [R9.X4+0xe10], R12 ;  /* 0x000e100c0900a388 */ /* 0x0001e80000004800 */
[----:B------:R-:W-:Y:S06]  /*0720*/  BAR.SYNC.DEFER_BLOCKING 0x0 ;  /* 0x0000000000007b1d */ /* 0x000fec0000010000 */
.L_x_8:
[----:B------:R-:W-:Y:S01]  /*0730*/  LDS R42, [R50+-0xe0] ;  /* 0xffff2000322a7984 */ /* 0x000fe20000000800 */
[----:B------:R-:W-:-:S03]  /*0740*/  IADD3 R48, R48, 0x20, RZ ;  /* 0x0000002030307810 */ /* 0x000fc60007ffe0ff */
[----:B0-----:R-:W0:Y:S01]  /*0750*/  LDS.128 R8, [R49+-0x600] ;  /* 0xfffa000031087984 */ /* 0x001e220000000c00 */
[----:B------:R-:W-:-:S03]  /*0760*/  ISETP.NE.AND P0, PT, R48, 0x840, PT ;  /* 0x000008403000780c */ /* 0x000fc60003f05270 */
[----:B------:R-:W1:Y:S04]  /*0770*/  LDS.128 R4, [R49+-0x800] ;  /* 0xfff8000031047984 */ /* 0x000e680000000c00 */
[----:B------:R-:W2:Y:S04]  /*0780*/  LDS R40, [R50+-0x70] ;  /* 0xffff900032287984 */ /* 0x000ea80000000800 */
[----:B------:R-:W3:Y:S04]  /*0790*/  LDS.128 R12, [R49+-0x400] ;  /* 0xfffc0000310c7984 */ /* 0x000ee80000000c00 */
[----:B------:R-:W4:Y:S04]  /*07a0*/  LDS R36, [R50] ;  /* 0x0000000032247984 */ /* 0x000f280000000800 */
[----:B------:R-:W5:Y:S01]  /*07b0*/  LDS R38, [R50+0x70] ;  /* 0x0000700032267984 */ /* 0x000f620000000800 */
[----:B0-----:R-:W-:Y:S01]  /*07c0*/  FFMA R16, R42, R8, R25 ;  /* 0x000000082a107223 */ /* 0x001fe20000000019 */
[C---:B-1----:R-:W-:Y:S01]  /*07d0*/  FFMA R21, R4.reuse, R42, R21 ;  /* 0x0000002a04157223 */ /* 0x042fe20000000015 */
[-C--:B--2---:R-:W-:Y:S01]  /*07e0*/  FFMA R29, R4, R40.reuse, R29 ;  /* 0x00000028041d7223 */ /* 0x084fe2000000001d */
[----:B------:R-:W-:Y:S01]  /*07f0*/  FFMA R31, R8, R40, R31 ;  /* 0x00000028081f7223 */ /* 0x000fe2000000001f */
[----:B---3--:R-:W-:Y:S01]  /*0800*/  FFMA R25, R42, R12, R17 ;  /* 0x0000000c2a197223 */ /* 0x008fe20000000011 */
[----:B------:R-:W-:Y:S01]  /*0810*/  FFMA R27, R12, R40, R27 ;  /* 0x000000280c1b7223 */ /* 0x000fe2000000001b */
[C---:B----4-:R-:W-:Y:S01]  /*0820*/  FFMA R4, R36.reuse, R5, R21 ;  /* 0x0000000524047223 */ /* 0x050fe20000000015 */
[C---:B------:R-:W-:Y:S01]  /*0830*/  FFMA R8, R36.reuse, R9, R16 ;  /* 0x0000000924087223 */ /* 0x040fe20000000010 */
[----:B------:R-:W-:Y:S01]  /*0840*/  FFMA R12, R36, R13, R25 ;  /* 0x0000000d240c7223 */ /* 0x000fe20000000019 */
[----:B------:R-:W0:Y:S01]  /*0850*/  LDS.128 R16, [R49+-0x200] ;  /* 0xfffe000031107984 */ /* 0x000e220000000c00 */
[C---:B-----5:R-:W-:Y:S01]  /*0860*/  FFMA R5, R38.reuse, R5, R29 ;  /* 0x0000000526057223 */ /* 0x060fe2000000001d */
[C---:B------:R-:W-:Y:S01]  /*0870*/  FFMA R9, R38.reuse, R9, R31 ;  /* 0x0000000926097223 */ /* 0x040fe2000000001f */
[----:B------:R-:W-:Y:S01]  /*0880*/  FFMA R13, R38, R13, R27 ;  /* 0x0000000d260d7223 */ /* 0x000fe2000000001b */
[----:B------:R-:W1:Y:S04]  /*0890*/  LDS.128 R28, [R49+0x400] ;  /* 0x00040000311c7984 */ /* 0x000e680000000c00 */
[----:B------:R-:W2:Y:S04]  /*08a0*/  LDS.128 R24, [R49+0x200] ;  /* 0x0002000031187984 */ /* 0x000ea80000000c00 */
[----:B------:R-:W3:Y:S01]  /*08b0*/  LDS.128 R20, [R49] ;  /* 0x0000000031147984 */ /* 0x000ee20000000c00 */
[----:B0-----:R-:W-:Y:S01]  /*08c0*/  FFMA R55, R42, R16, R33 ;  /* 0x000000102a377223 */ /* 0x001fe20000000021 */
[----:B------:R-:W-:Y:S01]  /*08d0*/  FFMA R39, R16, R40, R39 ;  /* 0x0000002810277223 */ /* 0x000fe20000000027 */
[----:B-1----:R-:W-:Y:S01]  /*08e0*/  FFMA R46, R42, R28, R45 ;  /* 0x0000001c2a2e7223 */ /* 0x002fe2000000002d */
[----:B------:R-:W-:Y:S01]  /*08f0*/  FFMA R28, R28, R40, R34 ;  /* 0x000000281c1c7223 */ /* 0x000fe20000000022 */
[----:B------:R-:W-:Y:S01]  /*0900*/  LDS R45, [R50+0x150] ;  /* 0x00015000322d7984 */ /* 0x000fe20000000800 */
[----:B------:R-:W-:Y:S01]  /*0910*/  FFMA R55, R36, R17, R55 ;  /* 0x0000001124377223 */ /* 0x000fe20000000037 */
[----:B--2---:R-:W-:Y:S01]  /*0920*/  FFMA R44, R42, R24, R41 ;  /* 0x000000182a2c7223 */ /* 0x004fe20000000029 */
[----:B------:R-:W-:Y:S01]  /*0930*/  FFMA R24, R24, R40, R32 ;  /* 0x0000002818187223 */ /* 0x000fe20000000020 */
[----:B------:R-:W0:Y:S01]  /*0940*/  LDS R41, [R50+0xe0] ;  /* 0x0000e00032297984 */ /* 0x000e220000000800 */
[----:B------:R-:W-:Y:S01]  /*0950*/  FFMA R57, R36, R29, R46 ;  /* 0x0000001d24397223 */ /* 0x000fe2000000002e */
[----:B---3--:R-:W-:Y:S01]  /*0960*/  FFMA R16, R42, R20, R35 ;  /* 0x000000142a107223 */ /* 0x008fe20000000023 */
[----:B------:R-:W-:Y:S01]  /*0970*/  FFMA R20, R20, R40, R47 ;  /* 0x0000002814147223 */ /* 0x000fe2000000002f */
[----:B------:R-:W1:Y:S01]  /*0980*/  LDS.128 R32, [R49+0x600] ;  /* 0x0006000031207984 */ /* 0x000e620000000c00 */
[-C--:B------:R-:W-:Y:S01]  /*0990*/  FFMA R47, R36, R25.reuse, R44 ;  /* 0x00000019242f7223 */ /* 0x080fe2000000002c */
[C---:B------:R-:W-:Y:S01]  /*09a0*/  FFMA R25, R38.reuse, R25, R24 ;  /* 0x0000001926197223 */ /* 0x040fe20000000018 */
[C---:B------:R-:W-:Y:S01]  /*09b0*/  FFMA R39, R38.reuse, R17, R39 ;  /* 0x0000001126277223 */ /* 0x040fe20000000027 */
[----:B------:R-:W-:Y:S01]  /*09c0*/  FFMA R29, R38, R29, R28 ;  /* 0x0000001d261d7223 */ /* 0x000fe2000000001c */
[C---:B0-----:R-:W-:Y:S01]  /*09d0*/  FFMA R17, R41.reuse, R6, R4 ;  /* 0x0000000629117223 */ /* 0x041fe20000000004 */
[C---:B------:R-:W-:Y:S01]  /*09e0*/  FFMA R28, R41.reuse, R10, R8 ;  /* 0x0000000a291c7223 */ /* 0x040fe20000000008 */
[----:B------:R-:W-:Y:S01]  /*09f0*/  FFMA R8, R41, R30, R57 ;  /* 0x0000001e29087223 */ /* 0x000fe20000000039 */
[----:B------:R-:W-:Y:S01]  /*0a00*/  FFMA R6, R45, R6, R5 ;  /* 0x000000062d067223 */ /* 0x000fe20000000005 */
[----:B-1----:R-:W-:Y:S01]  /*0a10*/  FFMA R42, R42, R32, R37 ;  /* 0x000000202a2a7223 */ /* 0x002fe20000000025 */
[----:B------:R-:W-:Y:S01]  /*0a20*/  FFMA R32, R32, R40, R43 ;  /* 0x0000002820207223 */ /* 0x000fe2000000002b */
[-C--:B------:R-:W-:Y:S01]  /*0a30*/  FFMA R43, R36, R21.reuse, R16 ;  /* 0x00000015242b7223 */ /* 0x080fe20000000010 */
[----:B------:R-:W-:Y:S01]  /*0a40*/  FFMA R37, R38, R21, R20 ;  /* 0x0000001526257223 */ /* 0x000fe20000000014 */
[-C--:B------:R-:W-:Y:S01]  /*0a50*/  FFMA R59, R36, R33.reuse, R42 ;  /* 0x00000021243b7223 */ /* 0x080fe2000000002a */
[----:B------:R-:W-:Y:S01]  /*0a60*/  FFMA R24, R38, R33, R32 ;  /* 0x0000002126187223 */ /* 0x000fe20000000020 */
[C---:B------:R-:W-:Y:S01]  /*0a70*/  FFMA R33, R41.reuse, R14, R12 ;  /* 0x0000000e29217223 */ /* 0x040fe2000000000c */
[----:B------:R-:W0:Y:S01]  /*0a80*/  LDS R16, [R50+0x1c0] ;  /* 0x0001c00032107984 */ /* 0x000e220000000800 */
[----:B------:R-:W-:Y:S01]  /*0a90*/  FFMA R21, R41, R18, R55 ;  /* 0x0000001229157223 */ /* 0x000fe20000000037 */
[----:B------:R-:W-:Y:S01]  /*0aa0*/  FFMA R10, R45, R10, R9 ;  /* 0x0000000a2d0a7223 */ /* 0x000fe20000000009 */
[C---:B------:R-:W-:Y:S01]  /*0ab0*/  FFMA R32, R41.reuse, R22, R43 ;  /* 0x0000001629207223 */ /* 0x040fe2000000002b */
[----:B------:R-:W1:Y:S01]  /*0ac0*/  LDS R12, [R50+0x230] ;  /* 0x00023000320c7984 */ /* 0x000e620000000800 */
[C---:B------:R-:W-:Y:S01]  /*0ad0*/  FFMA R20, R41.reuse, R26, R47 ;  /* 0x0000001a29147223 */ /* 0x040fe2000000002f */
[----:B------:R-:W-:Y:S01]  /*0ae0*/  FFMA R4, R41, R34, R59 ;  /* 0x0000002229047223 */ /* 0x000fe2000000003b */
[C---:B------:R-:W-:Y:S01]  /*0af0*/  FFMA R18, R45.reuse, R18, R39 ;  /* 0x000000122d127223 */ /* 0x040fe20000000027 */
[C---:B------:R-:W-:Y:S01]  /*0b00*/  FFMA R5, R45.reuse, R22, R37 ;  /* 0x000000162d057223 */ /* 0x040fe20000000025 */
[C---:B------:R-:W-:Y:S01]  /*0b10*/  FFMA R9, R45.reuse, R26, R25 ;  /* 0x0000001a2d097223 */ /* 0x040fe20000000019 */
[C---:B------:R-:W-:Y:S01]  /*0b20*/  FFMA R30, R45.reuse, R30, R29 ;  /* 0x0000001e2d1e7223 */ /* 0x040fe2000000001d */
[C---:B------:R-:W-:Y:S01]  /*0b30*/  FFMA R14, R45.reuse, R14, R13 ;  /* 0x0000000e2d0e7223 */ /* 0x040fe2000000000d */
[----:B------:R-:W-:Y:S01]  /*0b40*/  LDS R29, [R50+0x2a0] ;  /* 0x0002a000321d7984 */ /* 0x000fe20000000800 */
[----:B------:R-:W-:-:S03]  /*0b50*/  FFMA R34, R45, R34, R24 ;  /* 0x000000222d227223 */ /* 0x000fc60000000018 */
[----:B------:R-:W2:Y:S04]  /*0b60*/  LDS.128 R36, [R49+-0x7f0] ;  /* 0xfff8100031247984 */ /* 0x000ea80000000c00 */
[----:B------:R-:W3:Y:S04]  /*0b70*/  LDS R25, [R50+0x310] ;  /* 0x0003100032197984 */ /* 0x000ee80000000800 */
[----:B------:R-:W4:Y:S04]  /*0b80*/  LDS.128 R40, [R49+-0x5f0] ;  /* 0xfffa100031287984 */ /* 0x000f280000000c00 */
[----:B------:R-:W5:Y:S04]  /*0b90*/  LDS.128 R44, [R49+-0x3f0] ;  /* 0xfffc1000312c7984 */ /* 0x000f680000000c00 */
[----:B------:R-:W5:Y:S04]  /*0ba0*/  LDS R24, [R50+0x380] ;  /* 0x0003800032187984 */ /* 0x000f680000000800 */
[----:B------:R-:W5:Y:S01]  /*0bb0*/  LDS R26, [R50+0x3f0] ;  /* 0x0003f000321a7984 */ /* 0x000f620000000800 */
[C---:B0-----:R-:W-:Y:S01]  /*0bc0*/  FFMA R17, R16.reuse, R7, R17 ;  /* 0x0000000710117223 */ /* 0x041fe20000000011 */
[C---:B------:R-:W-:Y:S01]  /*0bd0*/  FFMA R13, R16.reuse, R11, R28 ;  /* 0x0000000b100d7223 */ /* 0x040fe2000000001c */
[C---:B------:R-:W-:Y:S01]  /*0be0*/  FFMA R54, R16.reuse, R15, R33 ;  /* 0x0000000f10367223 */ /* 0x040fe20000000021 */
[----:B------:R-:W-:Y:S01]  /*0bf0*/  FFMA R28, R16, R19, R21 ;  /* 0x00000013101c7223 */ /* 0x000fe20000000015 */
[C---:B-1----:R-:W-:Y:S01]  /*0c00*/  FFMA R6, R12.reuse, R7, R6 ;  /* 0x000000070c067223 */ /* 0x042fe20000000006 */
        /* <DEDUP_REMOVED lines=9> */
[C---:B------:R-:W-:Y:S01]  /*0ca0*/  FFMA R31, R12.reuse, R31, R30 ;  /* 0x0000001f0c1f7223 */ /* 0x040fe2000000001e */
[----:B------:R-:W-:Y:S01]  /*0cb0*/  FFMA R35, R12, R35, R34 ;  /* 0x000000230c237223 */ /* 0x000fe20000000022 */
[C---:B--2---:R-:W-:Y:S01]  /*0cc0*/  FFMA R17, R36.reuse, R29, R17 ;  /* 0x0000001d24117223 */ /* 0x044fe20000000011 */
[-C--:B---3--:R-:W-:Y:S01]  /*0cd0*/  FFMA R5, R36, R25.reuse, R6 ;  /* 0x0000001924057223 */ /* 0x088fe20000000006 */
[C---:B----4-:R-:W-:Y:S01]  /*0ce0*/  FFMA R4, R29.reuse, R40, R13 ;  /* 0x000000281d047223 */ /* 0x050fe2000000000d */
[-C--:B------:R-:W-:Y:S01]  /*0cf0*/  FFMA R11, R40, R25.reuse, R11 ;  /* 0x00000019280b7223 */ /* 0x080fe2000000000b */
[C---:B-----5:R-:W-:Y:S01]  /*0d00*/  FFMA R59, R29.reuse, R44, R54 ;  /* 0x0000002c1d3b7223 */ /* 0x060fe20000000036 */
[----:B------:R-:W-:Y:S01]  /*0d10*/  FFMA R15, R44, R25, R15 ;  /* 0x000000192c0f7223 */ /* 0x000fe2000000000f */
[C---:B------:R-:W-:Y:S01]  /*0d20*/  FFMA R55, R24.reuse, R37, R17 ;  /* 0x0000002518377223 */ /* 0x040fe20000000011 */
[C---:B------:R-:W-:Y:S01]  /*0d30*/  FFMA R57, R24.reuse, R41, R4 ;  /* 0x0000002918397223 */ /* 0x040fe20000000004 */
[----:B------:R-:W-:Y:S01]  /*0d40*/  FFMA R59, R24, R45, R59 ;  /* 0x0000002d183b7223 */ /* 0x000fe2000000003b */
[----:B------:R-:W0:Y:S01]  /*0d50*/  LDS.128 R16, [R49+0x410] ;  /* 0x0004100031107984 */ /* 0x000e220000000c00 */
[C---:B------:R-:W-:Y:S01]  /*0d60*/  FFMA R37, R26.reuse, R37, R5 ;  /* 0x000000251a257223 */ /* 0x040fe20000000005 */
[C---:B------:R-:W-:Y:S01]  /*0d70*/  FFMA R41, R26.reuse, R41, R11 ;  /* 0x000000291a297223 */ /* 0x040fe2000000000b */
[----:B------:R-:W-:Y:S01]  /*0d80*/  FFMA R45, R26, R45, R15 ;  /* 0x0000002d1a2d7223 */ /* 0x000fe2000000000f */
[----:B------:R-:W1:Y:S04]  /*0d90*/  LDS.128 R4, [R49+-0x1f0] ;  /* 0xfffe100031047984 */ /* 0x000e680000000c00 */
[----:B------:R-:W2:Y:S04]  /*0da0*/  LDS.128 R8, [R49+0x10] ;  /* 0x0000100031087984 */ /* 0x000ea80000000c00 */
[----:B------:R-:W3:Y:S01]  /*0db0*/  LDS.128 R12, [R49+0x210] ;  /* 0x00021000310c7984 */ /* 0x000ee20000000c00 */
[-C--:B0-----:R-:W-:Y:S01]  /*0dc0*/  FFMA R31, R16, R25.reuse, R31 ;  /* 0x00000019101f7223 */ /* 0x081fe2000000001f */
[----:B-1----:R-:W-:Y:S01]  /*0dd0*/  FFMA R61, R29, R4, R28 ;  /* 0x000000041d3d7223 */ /* 0x002fe2000000001c */
[----:B------:R-:W-:-:S02]  /*0de0*/  FFMA R63, R4, R25, R32 ;  /* 0x00000019043f7223 */ /* 0x000fc40000000020 */
[----:B------:R-:W-:Y:S01]  /*0df0*/  FFMA R31, R26, R17, R31 ;  /* 0x000000111a1f7223 */ /* 0x000fe2000000001f */
[C---:B--2---:R-:W-:Y:S01]  /*0e00*/  FFMA R4, R29.reuse, R8, R21 ;  /* 0x000000081d047223 */ /* 0x044fe20000000015 */
[----:B------:R-:W-:Y:S01]  /*0e10*/  FFMA R8, R8, R25, R23 ;  /* 0x0000001908087223 */ /* 0x000fe20000000017 */
[-C--:B------:R-:W-:Y:S01]  /*0e20*/  FFMA R61, R24, R5.reuse, R61 ;  /* 0x00000005183d7223 */ /* 0x080fe2000000003d */
[----:B------:R-:W-:Y:S01]  /*0e30*/  FFMA R63, R26, R5, R63 ;  /* 0x000000051a3f7223 */ /* 0x000fe2000000003f */
[C---:B---3--:R-:W-:Y:S01]  /*0e40*/  FFMA R28, R29.reuse, R12, R20 ;  /* 0x0000000c1d1c7223 */ /* 0x048fe20000000014 */
[----:B------:R-:W-:Y:S01]  /*0e50*/  FFMA R27, R12, R25, R27 ;  /* 0x000000190c1b7223 */ /* 0x000fe2000000001b */
[----:B------:R-:W-:Y:S01]  /*0e60*/  FFMA R12, R29, R16, R22 ;  /* 0x000000101d0c7223 */ /* 0x000fe20000000016 */
[----:B------:R-:W-:Y:S01]  /*0e70*/  FFMA R5, R24, R9, R4 ;  /* 0x0000000918057223 */ /* 0x000fe20000000004 */
[----:B------:R0:W1:Y:S01]  /*0e80*/  LDS.128 R20, [R49+0x610] ;  /* 0x0006100031147984 */ /* 0x0000620000000c00 */
[C---:B------:R-:W-:Y:S01]  /*0e90*/  FFMA R27, R26.reuse, R13, R27 ;  /* 0x0000000d1a1b7223 */ /* 0x040fe2000000001b */
[----:B------:R-:W-:-:S02]  /*0ea0*/  FFMA R9, R26, R9, R8 ;  /* 0x000000091a097223 */ /* 0x000fc40000000008 */
[----:B------:R-:W-:Y:S01]  /*0eb0*/  LDS R16, [R50+0x5b0] ;  /* 0x0005b00032107984 */ /* 0x000fe20000000800 */
[----:B0-----:R-:W-:Y:S01]  /*0ec0*/  IADD3 R49, R49, 0x20, RZ ;  /* 0x0000002031317810 */ /* 0x001fe20007ffe0ff */
[----:B-1----:R-:W-:Y:S01]  /*0ed0*/  FFMA R30, R29, R20, R33 ;  /* 0x000000141d1e7223 */ /* 0x002fe20000000021 */
[----:B------:R-:W-:Y:S01]  /*0ee0*/  FFMA R35, R20, R25, R35 ;  /* 0x0000001914237223 */ /* 0x000fe20000000023 */
[----:B------:R-:W0:Y:S01]  /*0ef0*/  LDS R29, [R50+0x460] ;  /* 0x00046000321d7984 */ /* 0x000e220000000800 */
[C---:B------:R-:W-:Y:S01]  /*0f00*/  FFMA R33, R24.reuse, R13, R28 ;  /* 0x0000000d18217223 */ /* 0x040fe2000000001c */
[C---:B------:R-:W-:Y:S01]  /*0f10*/  FFMA R13, R24.reuse, R17, R12 ;  /* 0x00000011180d7223 */ /* 0x040fe2000000000c */
[-C--:B------:R-:W-:Y:S01]  /*0f20*/  FFMA R17, R24, R21.reuse, R30 ;  /* 0x0000001518117223 */ /* 0x080fe2000000001e */
[----:B------:R-:W1:Y:S01]  /*0f30*/  LDS R25, [R50+0x4d0] ;  /* 0x0004d00032197984 */ /* 0x000e620000000800 */
[----:B------:R-:W-:-:S03]  /*0f40*/  FFMA R35, R26, R21, R35 ;  /* 0x000000151a237223 */ /* 0x000fc60000000023 */
[----:B------:R2:W3:Y:S02]  /*0f50*/  LDS R20, [R50+0x540] ;  /* 0x0005400032147984 */ /* 0x0004e40000000800 */
[----:B--2---:R-:W-:Y:S01]  /*0f60*/  IADD3 R50, R50, 0x700, RZ ;  /* 0x0000070032327810 */ /* 0x004fe20007ffe0ff */
[C---:B0-----:R-:W-:Y:S01]  /*0f70*/  FFMA R55, R29.reuse, R38, R55 ;  /* 0x000000261d377223 */ /* 0x041fe20000000037 */
[C---:B------:R-:W-:Y:S01]  /*0f80*/  FFMA R4, R29.reuse, R42, R57 ;  /* 0x0000002a1d047223 */ /* 0x040fe20000000039 */
[C---:B------:R-:W-:Y:S01]  /*0f90*/  FFMA R8, R29.reuse, R46, R59 ;  /* 0x0000002e1d087223 */ /* 0x040fe2000000003b */
[C---:B------:R-:W-:Y:S01]  /*0fa0*/  FFMA R12, R29.reuse, R6, R61 ;  /* 0x000000061d0c7223 */ /* 0x040fe2000000003d */
[C---:B------:R-:W-:Y:S01]  /*0fb0*/  FFMA R24, R29.reuse, R10, R5 ;  /* 0x0000000a1d187223 */ /* 0x040fe20000000005 */
[C---:B------:R-:W-:Y:S01]  /*0fc0*/  FFMA R26, R29.reuse, R14, R33 ;  /* 0x0000000e1d1a7223 */ /* 0x040fe20000000021 */
[C---:B------:R-:W-:Y:S01]  /*0fd0*/  FFMA R28, R29.reuse, R18, R13 ;  /* 0x000000121d1c7223 */ /* 0x040fe2000000000d */
[----:B------:R-:W-:Y:S01]  /*0fe0*/  FFMA R30, R29, R22, R17 ;  /* 0x000000161d1e7223 */ /* 0x000fe20000000011 */
[C---:B-1----:R-:W-:Y:S01]  /*0ff0*/  FFMA R29, R25.reuse, R38, R37 ;  /* 0x00000026191d7223 */ /* 0x042fe20000000025 */
[C---:B------:R-:W-:Y:S01]  /*1000*/  FFMA R42, R25.reuse, R42, R41 ;  /* 0x0000002a192a7223 */ /* 0x040fe20000000029 */
[C---:B------:R-:W-:Y:S01]  /*1010*/  FFMA R46, R25.reuse, R46, R45 ;  /* 0x0000002e192e7223 */ /* 0x040fe2000000002d */
[C---:B------:R-:W-:Y:S01]  /*1020*/  FFMA R6, R25.reuse, R6, R63 ;  /* 0x0000000619067223 */ /* 0x040fe2000000003f */
[C---:B------:R-:W-:Y:S01]  /*1030*/  FFMA R10, R25.reuse, R10, R9 ;  /* 0x0000000a190a7223 */ /* 0x040fe20000000009 */
[C---:B------:R-:W-:Y:S01]  /*1040*/  FFMA R14, R25.reuse, R14, R27 ;  /* 0x0000000e190e7223 */ /* 0x040fe2000000001b */
[C---:B------:R-:W-:Y:S01]  /*1050*/  FFMA R18, R25.reuse, R18, R31 ;  /* 0x0000001219127223 */ /* 0x040fe2000000001f */
[----:B------:R-:W-:Y:S01]  /*1060*/  FFMA R22, R25, R22, R35 ;  /* 0x0000001619167223 */ /* 0x000fe20000000023 */
[C---:B---3--:R-:W-:Y:S01]  /*1070*/  FFMA R21, R20.reuse, R39, R55 ;  /* 0x0000002714157223 */ /* 0x048fe20000000037 */
[C---:B------:R-:W-:Y:S01]  /*1080*/  FFMA R25, R20.reuse, R43, R4 ;  /* 0x0000002b14197223 */ /* 0x040fe20000000004 */
[----:B------:R-:W-:Y:S01]  /*1090*/  FFMA R17, R20, R47, R8 ;  /* 0x0000002f14117223 */ /* 0x000fe20000000008 */
[C---:B------:R-:W-:Y:S01]  /*10a0*/  FFMA R29, R16.reuse, R39, R29 ;  /* 0x00000027101d7223 */ /* 0x040fe2000000001d */
[C---:B------:R-:W-:Y:S01]  /*10b0*/  FFMA R31, R16.reuse, R43, R42 ;  /* 0x0000002b101f7223 */ /* 0x040fe2000000002a */
[----:B------:R-:W-:Y:S01]  /*10c0*/  FFMA R27, R16, R47, R46 ;  /* 0x0000002f101b7223 */ /* 0x000fe2000000002e */
[C---:B------:R-:W-:Y:S01]  /*10d0*/  FFMA R33, R20.reuse, R7, R12 ;  /* 0x0000000714217223 */ /* 0x040fe2000000000c */
[C---:B------:R-:W-:Y:S01]  /*10e0*/  FFMA R35, R20.reuse, R11, R24 ;  /* 0x0000000b14237223 */ /* 0x040fe20000000018 */
        /* <DEDUP_REMOVED lines=8> */
[----:B------:R-:W-:Y:S05]  /*1170*/  @P0 BRA `(.L_x_8) ;  /* 0xfffff5b000000947 */ /* 0x000fea000383ffff */
[----:B------:R-:W-:-:S04]  /*1180*/  IADD3 R51, R51, 0x1, RZ ;  /* 0x0000000133337810 */ /* 0x000fc80007ffe0ff */
[----:B------:R-:W-:-:S13]  /*1190*/  ISETP.GE.U32.AND P0, PT, R51, 0x4, PT ;  /* 0x000000043300780c */ /* 0x000fda0003f06070 */
[----:B------:R-:W-:Y:S01]  /*11a0*/  @P0 CALL.REL.NOINC `(.L_x_9) ;  /* 0x0000001000000944 */ /* 0x000fe20003c00000 */
[----:B------:R-:W-:Y:S05]  /*11b0*/  BRA `(.L_x_10) ;  /* 0xfffff00000007947 */ /* 0x000fea000383ffff */
.L_x_9:
[----:B------:R-:W-:-:S05]  /*11c0*/  MOV R2, 0x4 ;  /* 0x0000000400027802 */ /* 0x000fca0000000f00 */
[----:B------:R-:W-:-:S05]  /*11d0*/  IMAD.WIDE R4, R0, R2, c[0x0][0x178] ;  /* 0x00005e0000047625 */ /* 0x000fca00078e0202 */
[----:B------:R-:W2:Y:S04]  /*11e0*/  LDG.E.CONSTANT R10, [R4.64] ;  /* 0x00000004040a7981 */ /* 0x000ea8000c1e9900 */
[----:B------:R-:W3:Y:S04]  /*11f0*/  LDG.E.CONSTANT R12, [R4.64+0x20] ;  /* 0x00002004040c7981 */ /* 0x000ee8000c1e9900 */
[----:B------:R0:W4:Y:S04]  /*1200*/  LDG.E.CONSTANT R16, [R4.64+0x60] ;  /* 0x0000600404107981 */ /* 0x000128000c1e9900 */
[----:B------:R0:W5:Y:S04]  /*1210*/  LDG.E.CONSTANT R18, [R4.64+0x80] ;  /* 0x0000800404127981 */ /* 0x000168000c1e9900 */
[----:B------:R0:W5:Y:S04]  /*1220*/  LDG.E.CONSTANT R14, [R4.64+0x40] ;  /* 0x00004004040e7981 */ /* 0x000168000c1e9900 */
[----:B------:R0:W5:Y:S04]  /*1230*/  LDG.E.CONSTANT R7, [R4.64+0xa0] ;  /* 0x0000a00404077981 */ /* 0x000168000c1e9900 */
[----:B------:R0:W5:Y:S04]  /*1240*/  LDG.E.CONSTANT R6, [R4.64+0xc0] ;  /* 0x0000c00404067981 */ /* 0x000168000c1e9900 */
[----:B------:R0:W5:Y:S01]  /*1250*/  LDG.E.CONSTANT R8, [R4.64+0xe0] ;  /* 0x0000e00404087981 */ /* 0x000162000c1e9900 */
[----:B------:R-:W-:-:S04]  /*1260*/  IMAD R3, R3, 0x38, R53 ;  /* 0x0000003803037824 */ /* 0x000fc800078e0235 */
[----:B------:R-:W-:-:S04]  /*1270*/  IMAD R3, R0, 0xc40, R3 ;  /* 0x00000c4000037824 */ /* 0x000fc800078e0203 */
[----:B------:R-:W-:Y:S01]  /*1280*/  IMAD.WIDE R2, R3, R2, c[0x0][0x160] ;  /* 0x0000580003027625 */ /* 0x000fe200078e0202 */
[--C-:B--2---:R-:W-:Y:S01]  /*1290*/  FADD R21, R21, R10.reuse ;  /* 0x0000000a15157221 */ /* 0x104fe20000000000 */
[----:B------:R-:W-:Y:S01]  /*12a0*/  FADD R10, R29, R10 ;  /* 0x0000000a1d0a7221 */ /* 0x000fe20000000000 */
[--C-:B---3--:R-:W-:Y:S01]  /*12b0*/  FADD R25, R25, R12.reuse ;  /* 0x0000000c19197221 */ /* 0x108fe20000000000 */
[----:B------:R-:W-:-:S03]  /*12c0*/  FADD R12, R31, R12 ;  /* 0x0000000c1f0c7221 */ /* 0x000fc60000000000 */
[----:B0-----:R-:W-:Y:S01]  /*12d0*/  FMNMX R5, RZ, R10, !PT ;  /* 0x0000000aff057209 */ /* 0x001fe20007800000 */
[--C-:B----4-:R-:W-:Y:S01]  /*12e0*/  FADD R33, R33, R16.reuse ;  /* 0x0000001021217221 */ /* 0x110fe20000000000 */
[----:B------:R-:W-:Y:S01]  /*12f0*/  FADD R16, R39, R16 ;  /* 0x0000001027107221 */ /* 0x000fe20000000000 */
[----:B------:R-:W-:Y:S01]  /*1300*/  FMNMX R9, RZ, R12, !PT ;  /* 0x0000000cff097209 */ /* 0x000fe20007800000 */
[--C-:B-----5:R-:W-:Y:S01]  /*1310*/  FADD R35, R35, R18.reuse ;  /* 0x0000001223237221 */ /* 0x120fe20000000000 */
[----:B------:R-:W-:Y:S01]  /*1320*/  FADD R18, R47, R18 ;  /* 0x000000122f127221 */ /* 0x000fe20000000000 */
[----:B------:R0:W-:Y:S01]  /*1330*/  STG.E [R2.64+0x70], R5 ;  /* 0x0000700502007986 */ /* 0x0001e2000c101904 */
[----:B------:R-:W-:-:S03]  /*1340*/  FADD R17, R17, R14 ;  /* 0x0000000e11117221 */ /* 0x000fc60000000000 */
[----:B------:R1:W-:Y:S01]  /*1350*/  STG.E [R2.64+0x18870], R9 ;  /* 0x0188700902007986 */ /* 0x0003e2000c101904 */
[----:B------:R-:W-:Y:S01]  /*1360*/  FADD R14, R27, R14 ;  /* 0x0000000e1b0e7221 */ /* 0x000fe20000000000 */
[--C-:B------:R-:W-:Y:S01]  /*1370*/  FADD R41, R41, R7.reuse ;  /* 0x0000000729297221 */ /* 0x100fe20000000000 */
[----:B------:R-:W-:Y:S01]  /*1380*/  FADD R7, R32, R7 ;  /* 0x0000000720077221 */ /* 0x000fe20000000000 */
[--C-:B------:R-:W-:Y:S01]  /*1390*/  FADD R45, R45, R6.reuse ;  /* 0x000000062d2d7221 */ /* 0x100fe20000000000 */
[----:B------:R-:W-:Y:S01]  /*13a0*/  FADD R6, R34, R6 ;  /* 0x0000000622067221 */ /* 0x000fe20000000000 */
[----:B0-----:R-:W-:Y:S01]  /*13b0*/  FMNMX R5, RZ, R16, !PT ;  /* 0x00000010ff057209 */ /* 0x001fe20007800000 */
[--C-:B------:R-:W-:Y:S01]  /*13c0*/  FADD R37, R37, R8.reuse ;  /* 0x0000000825257221 */ /* 0x100fe20000000000 */
[----:B------:R-:W-:Y:S01]  /*13d0*/  FADD R8, R43, R8 ;  /* 0x000000082b087221 */ /* 0x000fe20000000000 */
[----:B-1----:R-:W-:Y:S02]  /*13e0*/  FMNMX R9, RZ, R18, !PT ;  /* 0x00000012ff097209 */ /* 0x002fe40007800000 */
[----:B------:R0:W-:Y:S01]  /*13f0*/  STG.E [R2.64+0x49870], R5 ;  /* 0x0498700502007986 */ /* 0x0001e2000c101904 */
[----:B------:R-:W-:-:S02]  /*1400*/  FMNMX R21, RZ, R21, !PT ;  /* 0x00000015ff157209 */ /* 0x000fc40007800000 */
[----:B------:R-:W-:Y:S01]  /*1410*/  FMNMX R25, RZ, R25, !PT ;  /* 0x00000019ff197209 */ /* 0x000fe20007800000 */
[----:B------:R1:W-:Y:S01]  /*1420*/  STG.E [R2.64+0x62070], R9 ;  /* 0x0620700902007986 */ /* 0x0003e2000c101904 */
[----:B------:R-:W-:Y:S02]  /*1430*/  FMNMX R17, RZ, R17, !PT ;  /* 0x00000011ff117209 */ /* 0x000fe40007800000 */
[----:B------:R-:W-:Y:S02]  /*1440*/  FMNMX R11, RZ, R14, !PT ;  /* 0x0000000eff0b7209 */ /* 0x000fe40007800000 */
[----:B------:R-:W-:Y:S02]  /*1450*/  FMNMX R33, RZ, R33, !PT ;  /* 0x00000021ff217209 */ /* 0x000fe40007800000 */
[----:B------:R-:W-:Y:S02]  /*1460*/  FMNMX R35, RZ, R35, !PT ;  /* 0x00000023ff237209 */ /* 0x000fe40007800000 */
[----:B------:R-:W-:-:S02]  /*1470*/  FMNMX R41, RZ, R41, !PT ;  /* 0x00000029ff297209 */ /* 0x000fc40007800000 */
[----:B------:R-:W-:Y:S02]  /*1480*/  FMNMX R7, RZ, R7, !PT ;  /* 0x00000007ff077209 */ /* 0x000fe40007800000 */
[----:B------:R-:W-:Y:S02]  /*1490*/  FMNMX R45, RZ, R45, !PT ;  /* 0x0000002dff2d7209 */ /* 0x000fe40007800000 */
[----:B0-----:R-:W-:Y:S02]  /*14a0*/  FMNMX R5, RZ, R6, !PT ;  /* 0x00000006ff057209 */ /* 0x001fe40007800000 */
[----:B------:R-:W-:Y:S02]  /*14b0*/  FMNMX R37, RZ, R37, !PT ;  /* 0x00000025ff257209 */ /* 0x000fe40007800000 */
[----:B-1----:R-:W-:Y:S01]  /*14c0*/  FMNMX R9, RZ, R8, !PT ;  /* 0x00000008ff097209 */ /* 0x002fe20007800000 */
[----:B------:R-:W-:Y:S04]  /*14d0*/  STG.E [R2.64], R21 ;  /* 0x0000001502007986 */ /* 0x000fe8000c101904 */
        /* <DEDUP_REMOVED lines=12> */
.L_x_11:
        /* <DEDUP_REMOVED lines=14> */
.L_x_115:


//--------------------- .text.tvmgen_default_fused_nn_conv2d_add_nn_relu_10_kernel --------------------------
	.section	.text.tvmgen_default_fused_nn_conv2d_add_nn_relu_10_kernel,"ax",@progbits
	.sectionflags	@"SHF_BARRIERS=1"
	.sectioninfo	@"SHI_REGISTERS=56"
	.align	128
        .global         tvmgen_default_fused_nn_conv2d_add_nn_relu_10_kernel
        .type           tvmgen_default_fused_nn_conv2d_add_nn_relu_10_kernel,@function
        .size           tvmgen_default_fused_nn_conv2d_add_nn_relu_10_kernel,(.L_x_116 - tvmgen_default_fused_nn_conv2d_add_nn_relu_10_kernel)
        .other          tvmgen_default_fused_nn_conv2d_add_nn_relu_10_kernel,@"STO_CUDA_ENTRY STV_DEFAULT"
tvmgen_default_fused_nn_conv2d_add_nn_relu_10_kernel:
.text.tvmgen_default_fused_nn_conv2d_add_nn_relu_10_kernel:
[----:B------:R-:W-:Y:S02]  /*0000*/  MOV R1, c[0x0][0x28] ;  /* 0x00000a0000017a02 */ /* 0x000fe40000000f00 */
[----:B------:R-:W0:Y:S01]  /*0010*/  S2R R3, SR_TID.Z ;  /* 0x0000000000037919 */ /* 0x000e220000002300 */
[----:B------:R-:W-:Y:S01]  /*0020*/  MOV R2, RZ ;  /* 0x000000ff00027202 */ /* 0x000fe20000000f00 */
[----:B------:R-:W-:Y:S01]  /*0030*/  ULDC.64 UR4, c[0x0][0x118] ;  /* 0x0000460000047ab9 */ /* 0x000fe20000000a00 */
[----:B------:R-:W-:Y:S01]  /*0040*/  MOV R4, RZ ;  /* 0x000000ff00047202 */ /* 0x000fe20000000f00 */
[----:B------:R-:W1:Y:S01]  /*0050*/  S2R R25, SR_TID.Y ;  /* 0x0000000000197919 */ /* 0x000e620000002200 */
[----:B------:R-:W-:Y:S02]  /*0060*/  MOV R29, 0x90 ;  /* 0x00000090001d7802 */ /* 0x000fe40000000f00 */
[----:B------:R-:W-:Y:S01]  /*0070*/  MOV R27, RZ ;  /* 0x000000ff001b7202 */ /* 0x000fe20000000f00 */
[----:B------:R-:W2:Y:S01]  /*0080*/  S2R R15, SR_CTAID.Z ;  /* 0x00000000000f7919 */ /* 0x000ea20000002700 */
[----:B------:R-:W-:Y:S02]  /*0090*/  MOV R23, RZ ;  /* 0x000000ff00177202 */ /* 0x000fe40000000f00 */
        /* <DEDUP_REMOVED lines=9> */
[----:B------:R-:W-:Y:S01]  /*0130*/  MOV R53, RZ ;  /* 0x000000ff00357202 */ /* 0x000fe20000000f00 */
[C---:B-1----:R-:W-:Y:S01]  /*0140*/  IMAD.HI R0, R25.reuse, 0x66666667, RZ ;  /* 0x6666666719007827 */ /* 0x042fe200078e02ff */
[----:B------:R-:W-:Y:S02]  /*0150*/  SHF.R.U32.HI R9, RZ, 0x1f, R6 ;  /* 0x0000001fff097819 */ /* 0x000fe40000011606 */
[----:B------:R-:W-:Y:S01]  /*0160*/  LEA R28, R25, R25, 0x1 ;  /* 0x00000019191c7211 */ /* 0x000fe200078e08ff */
[----:B------:R-:W-:Y:S01]  /*0170*/  IMAD R29, R3, R29, 0x708 ;  /* 0x00000708031d7424 */ /* 0x000fe200078e021d */
[CC--:B------:R-:W-:Y:S01]  /*0180*/  LEA.HI.SX32 R11, R6.reuse, R9.reuse, 0x1c ;  /* 0x00000009060b7211 */ /* 0x0c0fe200078fe2ff */
[----:B------:R-:W-:Y:S01]  /*0190*/  IMAD R30, R25, 0x78, RZ ;  /* 0x00000078191e7824 */ /* 0x000fe200078e02ff */
[----:B------:R-:W-:Y:S02]  /*01a0*/  SHF.R.S32.HI R7, RZ, 0x1, R0 ;  /* 0x00000001ff077819 */ /* 0x000fe40000011400 */
[----:B------:R-:W-:Y:S01]  /*01b0*/  LEA.HI.SX32 R9, R6, R9, 0x1d ;  /* 0x0000000906097211 */ /* 0x000fe200078feaff */
[----:B------:R-:W-:Y:S01]  /*01c0*/  IMAD R5, R11, -0x1e, R3 ;  /* 0xffffffe20b057824 */ /* 0x000fe200078e0203 */
[----:B------:R-:W-:Y:S01]  /*01d0*/  LEA.HI R7, R0, R7, RZ, 0x1 ;  /* 0x0000000700077211 */ /* 0x000fe200078f08ff */
[----:B------:R-:W-:Y:S01]  /*01e0*/  IMAD.HI R0, R25, 0x2aaaaaab, RZ ;  /* 0x2aaaaaab19007827 */ /* 0x000fe200078e02ff */
[----:B--2---:R-:W-:-:S02]  /*01f0*/  LEA R15, R15, R3, 0x5 ;  /* 0x000000030f0f7211 */ /* 0x004fc400078e28ff */
[-C--:B------:R-:W-:Y:S01]  /*0200*/  IADD3 R7, R7, R3.reuse, RZ ;  /* 0x0000000307077210 */ /* 0x080fe20007ffe0ff */
[----:B------:R-:W-:Y:S01]  /*0210*/  IMAD.HI R4, R5, -0x77777777, R4 ;  /* 0x8888888905047827 */ /* 0x000fe200078e0204 */
[----:B------:R-:W-:Y:S02]  /*0220*/  LEA.HI R5, R0, R0, RZ, 0x1 ;  /* 0x0000000000057211 */ /* 0x000fe400078f08ff */
[----:B------:R-:W-:Y:S01]  /*0230*/  ISETP.GE.AND P2, PT, R7, 0x1e, PT ;  /* 0x0000001e0700780c */ /* 0x000fe20003f46270 */
[----:B------:R-:W-:Y:S01]  /*0240*/  IMAD.HI R6, R25, 0x55555556, RZ ;  /* 0x5555555619067827 */ /* 0x000fe200078e02ff */
[----:B------:R-:W-:Y:S02]  /*0250*/  SHF.R.U32.HI R13, RZ, 0x1f, R4 ;  /* 0x0000001fff0d7819 */ /* 0x000fe40000011604 */
[----:B------:R-:W-:Y:S01]  /*0260*/  IADD3 R5, R5, R3, RZ ;  /* 0x0000000305057210 */ /* 0x000fe20007ffe0ff */
[--C-:B------:R-:W-:Y:S01]  /*0270*/  IMAD R11, R11, 0x18800, R28.reuse ;  /* 0x000188000b0b7824 */ /* 0x100fe200078e021c */
[----:B------:R-:W-:Y:S01]  /*0280*/  LEA.HI R6, R6, R6, RZ, 0x1 ;  /* 0x0000000606067211 */ /* 0x000fe200078f08ff */
[----:B------:R-:W-:Y:S01]  /*0290*/  IMAD R0, R9, -0xf, R3 ;  /* 0xfffffff109007824 */ /* 0x000fe200078e0203 */
[----:B------:R-:W-:Y:S01]  /*02a0*/  LEA.HI.SX32 R13, R4, R13, 0x1d ;  /* 0x0000000d040d7211 */ /* 0x000fe200078feaff */
[----:B------:R-:W-:Y:S01]  /*02b0*/  IMAD R28, R3, 0xf, R28 ;  /* 0x0000000f031c7824 */ /* 0x000fe200078e021c */
[----:B------:R-:W-:Y:S01]  /*02c0*/  IADD3 R11, R11, -0xf, RZ ;  /* 0xfffffff10b0b7810 */ /* 0x000fe20007ffe0ff */
[----:B------:R-:W-:Y:S01]  /*02d0*/  IMAD R24, R6, -0x3, R25 ;  /* 0xfffffffd06187824 */ /* 0x000fe200078e0219 */
[----:B------:R-:W-:-:S02]  /*02e0*/  LEA R15, R15, R6, 0x1 ;  /* 0x000000060f0f7211 */ /* 0x000fc400078e08ff */
[----:B------:R-:W-:Y:S01]  /*02f0*/  ISETP.GE.AND P0, PT, R5, 0x20, PT ;  /* 0x000000200500780c */ /* 0x000fe20003f06270 */
[C---:B------:R-:W-:Y:S01]  /*0300*/  IMAD R26, R0.reuse, 0xe, R11 ;  /* 0x0000000e001a7824 */ /* 0x040fe200078e020b */
[----:B------:R-:W-:Y:S01]  /*0310*/  ISETP.GT.AND P1, PT, R0, RZ, PT ;  /* 0x000000ff0000720c */ /* 0x000fe20003f24270 */
[----:B------:R-:W-:Y:S01]  /*0320*/  IMAD R24, R15, 0x300, R24 ;  /* 0x000003000f187824 */ /* 0x000fe200078e0218 */
[----:B------:R-:W-:Y:S01]  /*0330*/  MOV R5, RZ ;  /* 0x000000ff00057202 */ /* 0x000fe20000000f00 */
[----:B------:R-:W-:Y:S01]  /*0340*/  IMAD R26, R13, 0xc4, R26 ;  /* 0x000000c40d1a7824 */ /* 0x000fe200078e021a */
[----:B------:R-:W-:Y:S01]  /*0350*/  MOV R15, RZ ;  /* 0x000000ff000f7202 */ /* 0x000fe20000000f00 */
[----:B------:R-:W-:Y:S01]  /*0360*/  CS2R R12, SRZ ;  /* 0x00000000000c7805 */ /* 0x000fe2000001ff00 */
[C---:B------:R-:W-:Y:S02]  /*0370*/  ISETP.LT.AND P0, PT, R25.reuse, 0x6, !P0 ;  /* 0x000000061900780c */ /* 0x040fe40004701270 */
[----:B------:R-:W-:-:S02]  /*0380*/  ISETP.LT.AND P2, PT, R25, 0x5, !P2 ;  /* 0x000000051900780c */ /* 0x000fc40005741270 */
[----:B------:R-:W-:-:S04]  /*0390*/  ISETP.GT.AND P1, PT, R25, RZ, P1 ;  /* 0x000000ff1900720c */ /* 0x000fc80000f24270 */
.L_x_17:
[----:B------:R-:W-:Y:S06]  /*03a0*/  BAR.SYNC.DEFER_BLOCKING 0x0 ;  /* 0x0000000000007b1d */ /* 0x000fec0000010000 */
[----:B------:R-:W-:Y:S01]  /*03b0*/  BSSY B0, `(.L_x_12) ;  /* 0x000000f000007945 */ /* 0x000fe20003800000 */
[----:B------:R-:W-:Y:S05]  /*03c0*/  @!P2 BRA `(.L_x_13) ;  /* 0x000000d00000a947 */ /* 0x000fea0003800000 */
[----:B------:R-:W-:Y:S01]  /*03d0*/  ISETP.GE.AND P3, PT, R0, 0x1, PT ;  /* 0x000000010000780c */ /* 0x000fe20003f66270 */
[----:B------:R-:W-:Y:S01]  /*03e0*/  IMAD R6, R27, 0x188, R26 ;  /* 0x000001881b067824 */ /* 0x000fe200078e021a */
[----:B------:R-:W-:Y:S02]  /*03f0*/  MOV R7, 0x4 ;  /* 0x0000000400077802 */ /* 0x000fe40000000f00 */
[----:B------:R-:W-:-:S02]  /*0400*/  MOV R11, RZ ;  /* 0x000000ff000b7202 */ /* 0x000fc40000000f00 */
[----:B------:R-:W-:Y:S01]  /*0410*/  MOV R9, RZ ;  /* 0x000000ff00097202 */ /* 0x000fe20000000f00 */
[----:B------:R-:W-:Y:S01]  /*0420*/  IMAD.WIDE R6, R6, R7, c[0x0][0x168] ;  /* 0x00005a0006067625 */ /* 0x000fe200078e0207 */
[----:B------:R-:W-:-:S04]  /*0430*/  MOV R17, RZ ;  /* 0x000000ff00117202 */ /* 0x000fc80000000f00 */
[----:B------:R-:W2:Y:S04]  /*0440*/  @P1 LDG.E.CONSTANT R11, [R6.64] ;  /* 0x00000004060b1981 */ /* 0x000ea8000c1e9900 */
[----:B------:R-:W3:Y:S04]  /*0450*/  @P3 LDG.E.CONSTANT R9, [R6.64+0x4] ;  /* 0x0000040406093981 */ /* 0x000ee8000c1e9900 */
[----:B------:R-:W4:Y:S04]  /*0460*/  @P3 LDG.E.CONSTANT R17, [R6.64+0x8] ;  /* 0x0000080406113981 */ /* 0x000f28000c1e9900 */
[----:B--2---:R0:W-:Y:S04]  /*0470*/  STS [R28.X4], R11 ;  /* 0x0000000b1c007388 */ /* 0x0041e80000004800 */
[----:B---3--:R0:W-:Y:S04]  /*0480*/  STS [R28.X4+0x4], R9 ;  /* 0x000004091c007388 */ /* 0x0081e80000004800 */
[----:B----4-:R0:W-:Y:S02]  /*0490*/  STS [R28.X4+0x8], R17 ;  /* 0x000008111c007388 */ /* 0x0101e40000004800 */
.L_x_13:
[----:B------:R-:W-:Y:S05]  /*04a0*/  BSYNC B0 ;  /* 0x0000000000007941 */ /* 0x000fea0003800000 */
.L_x_12:
[----:B------:R-:W-:Y:S01]  /*04b0*/  BSSY B0, `(.L_x_14) ;  /* 0x0000011000007945 */ /* 0x000fe20003800000 */
[----:B------:R-:W-:Y:S05]  /*04c0*/  @!P0 BRA `(.L_x_15) ;  /* 0x000000f000008947 */ /* 0x000fea0003800000 */
[----:B------:R-:W-:Y:S01]  /*04d0*/  IMAD R6, R27, 0x3, R24 ;  /* 0x000000031b067824 */ /* 0x000fe200078e0218 */
[----:B------:R-:W-:-:S03]  /*04e0*/  MOV R7, 0x4 ;  /* 0x0000000400077802 */ /* 0x000fc60000000f00 */
[----:B------:R-:W-:-:S04]  /*04f0*/  IMAD R6, R6, 0x6, RZ ;  /* 0x0000000606067824 */ /* 0x000fc800078e02ff */
[----:B------:R-:W-:-:S05]  /*0500*/  IMAD.WIDE R6, R6, R7, c[0x0][0x170] ;  /* 0x00005c0006067625 */ /* 0x000fca00078e0207 */
[----:B------:R-:W2:Y:S04]  /*0510*/  LDG.E.CONSTANT R8, [R6.64] ;  /* 0x0000000406087981 */ /* 0x000ea8000c1e9900 */
[----:B0-----:R-:W2:Y:S04]  /*0520*/  LDG.E.CONSTANT R9, [R6.64+0x4] ;  /* 0x0000040406097981 */ /* 0x001ea8000c1e9900 */
[----:B------:R-:W3:Y:S04]  /*0530*/  LDG.E.CONSTANT R10, [R6.64+0x8] ;  /* 0x00000804060a7981 */ /* 0x000ee8000c1e9900 */
[----:B------:R-:W3:Y:S04]  /*0540*/  LDG.E.CONSTANT R11, [R6.64+0xc] ;  /* 0x00000c04060b7981 */ /* 0x000ee8000c1e9900 */
[----:B------:R-:W4:Y:S04]  /*0550*/  LDG.E.CONSTANT R16, [R6.64+0x10] ;  /* 0x0000100406107981 */ /* 0x000f28000c1e9900 */
[----:B------:R-:W4:Y:S01]  /*0560*/  LDG.E.CONSTANT R17, [R6.64+0x14] ;  /* 0x0000140406117981 */ /* 0x000f22000c1e9900 */
[----:B------:R-:W-:-:S04]  /*0570*/  IMAD R4, R3, 0x6, R25 ;  /* 0x0000000603047824 */ /* 0x000fc800078e0219 */
[----:B------:R-:W-:-:S05]  /*0580*/  IMAD R4, R4, 0x6, RZ ;  /* 0x0000000604047824 */ /* 0x000fca00078e02ff */
[----:B--2---:R0:W-:Y:S04]  /*0590*/  STS.64 [R4.X4+0x708], R8 ;  /* 0x0007080804007388 */ /* 0x0041e80000004a00 */
[----:B---3--:R0:W-:Y:S04]  /*05a0*/  STS.64 [R4.X4+0x710], R10 ;  /* 0x0007100a04007388 */ /* 0x0081e80000004a00 */
[----:B----4-:R0:W-:Y:S02]  /*05b0*/  STS.64 [R4.X4+0x718], R16 ;  /* 0x0007181004007388 */ /* 0x0101e40000004a00 */
.L_x_15:
[----:B------:R-:W-:Y:S05]  /*05c0*/  BSYNC B0 ;  /* 0x0000000000007941 */ /* 0x000fea0003800000 */
.L_x_14:
[----:B------:R-:W-:Y:S01]  /*05d0*/  BAR.SYNC.DEFER_BLOCKING 0x0 ;  /* 0x0000000000007b1d */ /* 0x000fe20000010000 */
[----:B------:R-:W-:-:S04]  /*05e0*/  IADD3 R27, R27, 0x1, RZ ;  /* 0x000000011b1b7810 */ /* 0x000fc80007ffe0ff */
[----:B------:R-:W-:Y:S01]  /*05f0*/  ISETP.NE.AND P3, PT, R27, 0x100, PT ;  /* 0x000001001b00780c */ /* 0x000fe20003f65270 */
[----:B------:R-:W-:Y:S04]  /*0600*/  LDS.64 R38, [R29] ;  /* 0x000000001d267984 */ /* 0x000fe80000000a00 */
[----:B------:R-:W1:Y:S04]  /*0610*/  LDS.64 R32, [R30+0x10] ;  /* 0x000010001e207984 */ /* 0x000e680000000a00 */
[----:B------:R-:W2:Y:S04]  /*0620*/  LDS.64 R6, [R30] ;  /* 0x000000001e067984 */ /* 0x000ea80000000a00 */
[----:B------:R-:W3:Y:S04]  /*0630*/  LDS.64 R20, [R30+0x8] ;  /* 0x000008001e147984 */ /* 0x000ee80000000a00 */
[----:B------:R-:W4:Y:S04]  /*0640*/  LDS.64 R18, [R30+0x18] ;  /* 0x000018001e127984 */ /* 0x000f280000000a00 */
[----:B0-----:R-:W0:Y:S04]  /*0650*/  LDS.64 R10, [R30+0x20] ;  /* 0x000020001e0a7984 */ /* 0x001e280000000a00 */
[----:B------:R-:W5:Y:S04]  /*0660*/  LDS.64 R16, [R30+0x28] ;  /* 0x000028001e107984 */ /* 0x000f680000000a00 */
[----:B------:R-:W5:Y:S04]  /*0670*/  LDS.64 R34, [R30+0x30] ;  /* 0x000030001e227984 */ /* 0x000f680000000a00 */
[----:B------:R-:W5:Y:S01]  /*0680*/  LDS.64 R8, [R29+0x48] ;  /* 0x000048001d087984 */ /* 0x000f620000000a00 */
[C---:B-1----:R-:W-:Y:S01]  /*0690*/  FFMA R22, R38.reuse, R32, R41 ;  /* 0x0000002026167223 */ /* 0x042fe20000000029 */
[C---:B--2---:R-:W-:Y:S01]  /*06a0*/  FFMA R4, R38.reuse, R6, R23 ;  /* 0x0000000626047223 */ /* 0x044fe20000000017 */
[----:B---3--:R-:W-:-:S02]  /*06b0*/  FFMA R14, R38, R20, R37 ;  /* 0x00000014260e7223 */ /* 0x008fc40000000025 */
[----:B------:R-:W-:Y:S02]  /*06c0*/  FFMA R37, R39, R33, R22 ;  /* 0x0000002127257223 */ /* 0x000fe40000000016 */
[----:B------:R-:W1:Y:S01]  /*06d0*/  LDS.64 R22, [R29+0x8] ;  /* 0x000008001d167984 */ /* 0x000e620000000a00 */
[C---:B----4-:R-:W-:Y:S01]  /*06e0*/  FFMA R36, R38.reuse, R18, R43 ;  /* 0x0000001226247223 */ /* 0x050fe2000000002b */
[----:B0-----:R-:W-:-:S03]  /*06f0*/  FFMA R40, R38, R10, R47 ;  /* 0x0000000a26287223 */ /* 0x001fc6000000002f */
[C---:B------:R-:W-:Y:S01]  /*0700*/  FFMA R47, R39.reuse, R19, R36 ;  /* 0x00000013272f7223 */ /* 0x040fe20000000024 */
[C---:B-----5:R-:W-:Y:S01]  /*0710*/  FFMA R42, R38.reuse, R16, R49 ;  /* 0x00000010262a7223 */ /* 0x060fe20000000031 */
[C---:B------:R-:W-:Y:S01]  /*0720*/  FFMA R49, R39.reuse, R21, R14 ;  /* 0x0000001527317223 */ /* 0x040fe2000000000e */
[C---:B------:R-:W-:Y:S01]  /*0730*/  FFMA R43, R39.reuse, R11, R40 ;  /* 0x0000000b272b7223 */ /* 0x040fe20000000028 */
[----:B------:R-:W-:Y:S01]  /*0740*/  FFMA R38, R38, R34, R51 ;  /* 0x0000002226267223 */ /* 0x000fe20000000033 */
[C---:B------:R-:W-:Y:S01]  /*0750*/  FFMA R51, R39.reuse, R7, R4 ;  /* 0x0000000727337223 */ /* 0x040fe20000000004 */
[C---:B------:R-:W-:Y:S01]  /*0760*/  FFMA R41, R39.reuse, R17, R42 ;  /* 0x0000001127297223 */ /* 0x040fe2000000002a */
[-C--:B------:R-:W-:Y:S01]  /*0770*/  FFMA R6, R6, R8.reuse, R5 ;  /* 0x0000000806067223 */ /* 0x080fe20000000005 */
[----:B------:R-:W-:Y:S01]  /*0780*/  FFMA R39, R39, R35, R38 ;  /* 0x0000002327277223 */ /* 0x000fe20000000026 */
[----:B------:R-:W0:Y:S01]  /*0790*/  LDS.64 R4, [R29+0x50] ;  /* 0x000050001d047984 */ /* 0x000e220000000a00 */
[-C--:B------:R-:W-:Y:S01]  /*07a0*/  FFMA R14, R20, R8.reuse, R13 ;  /* 0x00000008140e7223 */ /* 0x080fe2000000000d */
[-C--:B------:R-:W-:Y:S01]  /*07b0*/  FFMA R36, R32, R8.reuse, R15 ;  /* 0x0000000820247223 */ /* 0x080fe2000000000f */
[-C--:B------:R-:W-:Y:S01]  /*07c0*/  FFMA R38, R18, R8.reuse, R31 ;  /* 0x0000000812267223 */ /* 0x080fe2000000001f */
[-C--:B------:R-:W-:Y:S01]  /*07d0*/  FFMA R40, R10, R8.reuse, R45 ;  /* 0x000000080a287223 */ /* 0x080fe2000000002d */
[-C--:B------:R-:W-:Y:S01]  /*07e0*/  FFMA R42, R16, R8.reuse, R53 ;  /* 0x00000008102a7223 */ /* 0x080fe20000000035 */
[----:B------:R-:W-:Y:S01]  /*07f0*/  FFMA R8, R34, R8, R12 ;  /* 0x0000000822087223 */ /* 0x000fe2000000000c */
[-C--:B------:R-:W-:Y:S01]  /*0800*/  FFMA R31, R21, R9.reuse, R14 ;  /* 0x00000009151f7223 */ /* 0x080fe2000000000e */
[----:B------:R-:W2:Y:S01]  /*0810*/  LDS.64 R12, [R30+0x38] ;  /* 0x000038001e0c7984 */ /* 0x000ea20000000a00 */
[-C--:B------:R-:W-:Y:S01]  /*0820*/  FFMA R15, R7, R9.reuse, R6 ;  /* 0x00000009070f7223 */ /* 0x080fe20000000006 */
[-C--:B------:R-:W-:Y:S01]  /*0830*/  FFMA R21, R19, R9.reuse, R38 ;  /* 0x0000000913157223 */ /* 0x080fe20000000026 */
[-C--:B------:R-:W-:Y:S01]  /*0840*/  FFMA R33, R33, R9.reuse, R36 ;  /* 0x0000000921217223 */ /* 0x080fe20000000024 */
[-C--:B------:R-:W-:Y:S01]  /*0850*/  FFMA R19, R11, R9.reuse, R40 ;  /* 0x000000090b137223 */ /* 0x080fe20000000028 */
[-C--:B------:R-:W-:Y:S01]  /*0860*/  FFMA R17, R17, R9.reuse, R42 ;  /* 0x0000000911117223 */ /* 0x080fe2000000002a */
[----:B------:R-:W-:Y:S01]  /*0870*/  FFMA R35, R35, R9, R8 ;  /* 0x0000000923237223 */ /* 0x000fe20000000008 */
[----:B------:R-:W-:Y:S04]  /*0880*/  LDS.64 R52, [R30+0x40] ;  /* 0x000040001e347984 */ /* 0x000fe80000000a00 */
[----:B------:R-:W3:Y:S01]  /*0890*/  LDS.64 R6, [R29+0x10] ;  /* 0x000010001d067984 */ /* 0x000ee20000000a00 */
[-C--:B-1----:R-:W-:Y:S01]  /*08a0*/  FFMA R14, R18, R22.reuse, R37 ;  /* 0x00000016120e7223 */ /* 0x082fe20000000025 */
[----:B------:R-:W-:-:S02]  /*08b0*/  FFMA R42, R32, R22, R49 ;  /* 0x00000016202a7223 */ /* 0x000fc40000000031 */
[----:B------:R-:W1:Y:S01]  /*08c0*/  LDS.64 R8, [R29+0x58] ;  /* 0x000058001d087984 */ /* 0x000e620000000a00 */
[----:B------:R-:W-:-:S03]  /*08d0*/  FFMA R11, R20, R22, R51 ;  /* 0x00000016140b7223 */ /* 0x000fc60000000033 */
[----:B------:R-:W4:Y:S04]  /*08e0*/  LDS.64 R36, [R30+0x48] ;  /* 0x000048001e247984 */ /* 0x000f280000000a00 */
[----:B------:R-:W-:Y:S04]  /*08f0*/  LDS.64 R48, [R30+0x58] ;  /* 0x000058001e307984 */ /* 0x000fe80000000a00 */
[----:B------:R-:W-:Y:S01]  /*0900*/  LDS.64 R50, [R30+0x60] ;  /* 0x000060001e327984 */ /* 0x000fe20000000a00 */
[-C--:B0-----:R-:W-:Y:S01]  /*0910*/  FFMA R44, R32, R4.reuse, R31 ;  /* 0x00000004202c7223 */ /* 0x081fe2000000001f */
[----:B------:R-:W-:Y:S01]  /*0920*/  FFMA R32, R18, R4, R33 ;  /* 0x0000000412207223 */ /* 0x000fe20000000021 */
[----:B------:R-:W-:Y:S01]  /*0930*/  FFMA R18, R10, R22, R47 ;  /* 0x000000160a127223 */ /* 0x000fe2000000002f */
[----:B------:R-:W-:Y:S01]  /*0940*/  FFMA R15, R20, R4, R15 ;  /* 0x00000004140f7223 */ /* 0x000fe2000000000f */
[----:B------:R-:W0:Y:S01]  /*0950*/  LDS.64 R46, [R30+0x50] ;  /* 0x000050001e2e7984 */ /* 0x000e220000000a00 */
[C---:B------:R-:W-:Y:S01]  /*0960*/  FFMA R20, R16.reuse, R22, R43 ;  /* 0x0000001610147223 */ /* 0x040fe2000000002b */
[----:B------:R-:W-:Y:S01]  /*0970*/  FFMA R40, R16, R4, R19 ;  /* 0x0000000410287223 */ /* 0x000fe20000000013 */
[C---:B------:R-:W-:Y:S01]  /*0980*/  FFMA R16, R34.reuse, R22, R41 ;  /* 0x0000001622107223 */ /* 0x040fe20000000029 */
[-C--:B------:R-:W-:Y:S01]  /*0990*/  FFMA R34, R34, R4.reuse, R17 ;  /* 0x0000000422227223 */ /* 0x080fe20000000011 */
[----:B------:R-:W-:Y:S01]  /*09a0*/  FFMA R38, R10, R4, R21 ;  /* 0x000000040a267223 */ /* 0x000fe20000000015 */
[----:B--2---:R-:W-:Y:S01]  /*09b0*/  FFMA R17, R23, R13, R11 ;  /* 0x0000000d17117223 */ /* 0x004fe2000000000b */
[----:B------:R-:W-:Y:S01]  /*09c0*/  FFMA R22, R22, R12, R39 ;  /* 0x0000000c16167223 */ /* 0x000fe20000000027 */
[----:B------:R-:W2:Y:S01]  /*09d0*/  LDS.64 R10, [R30+0x68] ;  /* 0x000068001e0a7984 */ /* 0x000ea20000000a00 */
[----:B------:R-:W-:Y:S01]  /*09e0*/  FFMA R4, R12, R4, R35 ;  /* 0x000000040c047223 */ /* 0x000fe20000000023 */
[----:B------:R-:W-:-:S02]  /*09f0*/  FFMA R15, R13, R5, R15 ;  /* 0x000000050d0f7223 */ /* 0x000fc4000000000f */
[----:B------:R-:W5:Y:S01]  /*0a00*/  LDS.64 R12, [R30+0x70] ;  /* 0x000070001e0c7984 */ /* 0x000f620000000a00 */
[-C--:B---3--:R-:W-:Y:S01]  /*0a10*/  FFMA R31, R6, R52.reuse, R17 ;  /* 0x00000034061f7223 */ /* 0x088fe20000000011 */
[C---:B------:R-:W-:Y:S01]  /*0a20*/  FFMA R17, R53.reuse, R5, R44 ;  /* 0x0000000535117223 */ /* 0x040fe2000000002c */
[----:B-1----:R-:W-:Y:S01]  /*0a30*/  FFMA R52, R8, R52, R15 ;  /* 0x0000003408347223 */ /* 0x002fe2000000000f */
[C---:B------:R-:W-:Y:S01]  /*0a40*/  FFMA R15, R53.reuse, R23, R42 ;  /* 0x00000017350f7223 */ /* 0x040fe2000000002a */
[C---:B------:R-:W-:Y:S02]  /*0a50*/  FFMA R31, R53.reuse, R7, R31 ;  /* 0x00000007351f7223 */ /* 0x040fe4000000001f */
[----:B------:R-:W-:Y:S01]  /*0a60*/  FFMA R53, R53, R9, R52 ;  /* 0x0000000935357223 */ /* 0x000fe20000000034 */
[-C--:B----4-:R-:W-:Y:S01]  /*0a70*/  FFMA R42, R6, R36.reuse, R15 ;  /* 0x00000024062a7223 */ /* 0x090fe2000000000f */
[----:B------:R-:W-:Y:S01]  /*0a80*/  FFMA R36, R8, R36, R17 ;  /* 0x0000002408247223 */ /* 0x000fe20000000011 */
[C---:B------:R-:W-:Y:S01]  /*0a90*/  FFMA R15, R37.reuse, R23, R14 ;  /* 0x00000017250f7223 */ /* 0x040fe2000000000e */
[C---:B------:R-:W-:Y:S01]  /*0aa0*/  FFMA R17, R37.reuse, R5, R32 ;  /* 0x0000000525117223 */ /* 0x040fe20000000020 */
[C---:B------:R-:W-:Y:S01]  /*0ab0*/  FFMA R35, R37.reuse, R7, R42 ;  /* 0x0000000725237223 */ /* 0x040fe2000000002a */
[----:B------:R-:W-:Y:S01]  /*0ac0*/  FFMA R37, R37, R9, R36 ;  /* 0x0000000925257223 */ /* 0x000fe20000000024 */
[----:B------:R-:W-:Y:S01]  /*0ad0*/  LDS.64 R32, [R30+0x78] ;  /* 0x000078001e207984 */ /* 0x000fe20000000a00 */
[-C--:B0-----:R-:W-:Y:S01]  /*0ae0*/  FFMA R14, R6, R46.reuse, R15 ;  /* 0x0000002e060e7223 */ /* 0x081fe2000000000f */
[----:B------:R-:W-:Y:S01]  /*0af0*/  FFMA R46, R8, R46, R17 ;  /* 0x0000002e082e7223 */ /* 0x000fe20000000011 */
[C---:B------:R-:W-:Y:S01]  /*0b00*/  FFMA R15, R47.reuse, R23, R18 ;  /* 0x000000172f0f7223 */ /* 0x040fe20000000012 */
[C---:B------:R-:W-:Y:S01]  /*0b10*/  FFMA R17, R47.reuse, R5, R38 ;  /* 0x000000052f117223 */ /* 0x040fe20000000026 */
[----:B------:R-:W-:Y:S01]  /*0b20*/  FFMA R39, R47, R7, R14 ;  /* 0x000000072f277223 */ /* 0x000fe2000000000e */
[----:B------:R-:W-:Y:S01]  /*0b30*/  LDS.64 R18, [R30+0x90] ;  /* 0x000090001e127984 */ /* 0x000fe20000000a00 */
[-C--:B------:R-:W-:Y:S01]  /*0b40*/  FFMA R14, R6, R48.reuse, R15 ;  /* 0x00000030060e7223 */ /* 0x080fe2000000000f */
        /* <DEDUP_REMOVED lines=10> */
[C---:B--2---:R-:W-:Y:S01]  /*0bf0*/  FFMA R23, R11.reuse, R23, R22 ;  /* 0x000000170b177223 */ /* 0x044fe20000000016 */
[-C--:B------:R-:W-:Y:S01]  /*0c00*/  FFMA R14, R6, R10.reuse, R15 ;  /* 0x0000000a060e7223 */ /* 0x080fe2000000000f */
[C---:B------:R-:W-:Y:S01]  /*0c10*/  FFMA R5, R11.reuse, R5, R4 ;  /* 0x000000050b057223 */ /* 0x040fe20000000004 */
[----:B------:R-:W-:Y:S01]  /*0c20*/  FFMA R36, R8, R10, R17 ;  /* 0x0000000a08247223 */ /* 0x000fe20000000011 */
[----:B-----5:R-:W-:Y:S01]  /*0c30*/  FFMA R6, R6, R12, R23 ;  /* 0x0000000c06067223 */ /* 0x020fe20000000017 */
[C---:B------:R-:W-:Y:S01]  /*0c40*/  FFMA R45, R11.reuse, R7, R14 ;  /* 0x000000070b2d7223 */ /* 0x040fe2000000000e */
[----:B------:R-:W-:Y:S01]  /*0c50*/  FFMA R8, R12, R8, R5 ;  /* 0x000000080c087223 */ /* 0x000fe20000000005 */
[----:B------:R-:W-:Y:S01]  /*0c60*/  FFMA R36, R11, R9, R36 ;  /* 0x000000090b247223 */ /* 0x000fe20000000024 */
[----:B------:R-:W-:Y:S01]  /*0c70*/  LDS.64 R22, [R30+0x80] ;  /* 0x000080001e167984 */ /* 0x000fe20000000a00 */
[----:B------:R-:W-:Y:S01]  /*0c80*/  FFMA R12, R7, R13, R6 ;  /* 0x0000000d070c7223 */ /* 0x000fe20000000006 */
[-C--:B------:R-:W-:Y:S01]  /*0c90*/  FFMA R47, R47, R9.reuse, R46 ;  /* 0x000000092f2f7223 */ /* 0x080fe2000000002e */
[-C--:B------:R-:W-:Y:S01]  /*0ca0*/  FFMA R49, R49, R9.reuse, R48 ;  /* 0x0000000931317223 */ /* 0x080fe20000000030 */
[----:B------:R-:W0:Y:S01]  /*0cb0*/  LDS.64 R10, [R29+0x18] ;  /* 0x000018001d0a7984 */ /* 0x000e220000000a00 */
[-C--:B------:R-:W-:Y:S01]  /*0cc0*/  FFMA R51, R51, R9.reuse, R50 ;  /* 0x0000000933337223 */ /* 0x080fe20000000032 */
[----:B------:R-:W-:-:S02]  /*0cd0*/  FFMA R9, R13, R9, R8 ;  /* 0x000000090d097223 */ /* 0x000fc40000000008 */
[----:B------:R-:W1:Y:S04]  /*0ce0*/  LDS.64 R16, [R30+0x98] ;  /* 0x000098001e107984 */ /* 0x000e680000000a00 */
[----:B------:R-:W2:Y:S04]  /*0cf0*/  LDS.64 R14, [R30+0xa0] ;  /* 0x0000a0001e0e7984 */ /* 0x000ea80000000a00 */
[----:B------:R-:W3:Y:S04]  /*0d00*/  LDS.64 R4, [R30+0xa8] ;  /* 0x0000a8001e047984 */ /* 0x000ee80000000a00 */
[----:B------:R-:W4:Y:S04]  /*0d10*/  LDS.64 R6, [R29+0x60] ;  /* 0x000060001d067984 */ /* 0x000f280000000a00 */
[----:B------:R-:W-:Y:S01]  /*0d20*/  LDS R48, [R30+0x384] ;  /* 0x000384001e307984 */ /* 0x000fe20000000800 */
[C---:B0-----:R-:W-:Y:S01]  /*0d30*/  FFMA R34, R10.reuse, R32, R31 ;  /* 0x000000200a227223 */ /* 0x041fe2000000001f */
[C---:B------:R-:W-:Y:S01]  /*0d40*/  FFMA R8, R10.reuse, R22, R35 ;  /* 0x000000160a087223 */ /* 0x040fe20000000023 */
[C---:B------:R-:W-:Y:S01]  /*0d50*/  FFMA R38, R10.reuse, R20, R39 ;  /* 0x000000140a267223 */ /* 0x040fe20000000027 */
[C---:B------:R-:W-:Y:S01]  /*0d60*/  FFMA R40, R10.reuse, R18, R41 ;  /* 0x000000120a287223 */ /* 0x040fe20000000029 */
[C---:B-1----:R-:W-:Y:S01]  /*0d70*/  FFMA R42, R10.reuse, R16, R43 ;  /* 0x000000100a2a7223 */ /* 0x042fe2000000002b */
[C---:B------:R-:W-:Y:S01]  /*0d80*/  FFMA R34, R11.reuse, R33, R34 ;  /* 0x000000210b227223 */ /* 0x040fe20000000022 */
[C---:B------:R-:W-:Y:S01]  /*0d90*/  FFMA R43, R11.reuse, R21, R38 ;  /* 0x000000150b2b7223 */ /* 0x040fe20000000026 */
[C---:B------:R-:W-:Y:S01]  /*0da0*/  FFMA R41, R11.reuse, R19, R40 ;  /* 0x000000130b297223 */ /* 0x040fe20000000028 */
[C---:B--2---:R-:W-:Y:S01]  /*0db0*/  FFMA R44, R10.reuse, R14, R45 ;  /* 0x0000000e0a2c7223 */ /* 0x044fe2000000002d */
[C---:B------:R-:W-:Y:S01]  /*0dc0*/  FFMA R45, R11.reuse, R23, R8 ;  /* 0x000000170b2d7223 */ /* 0x040fe20000000008 */
[C---:B------:R-:W-:Y:S01]  /*0dd0*/  FFMA R35, R11.reuse, R17, R42 ;  /* 0x000000110b237223 */ /* 0x040fe2000000002a */
[----:B---3--:R-:W-:Y:S01]  /*0de0*/  FFMA R12, R10, R4, R12 ;  /* 0x000000040a0c7223 */ /* 0x008fe2000000000c */
[----:B------:R-:W-:-:S03]  /*0df0*/  FFMA R39, R11, R15, R44 ;  /* 0x0000000f0b277223 */ /* 0x000fc6000000002c */
[----:B------:R-:W-:Y:S01]  /*0e00*/  FFMA R31, R11, R5, R12 ;  /* 0x000000050b1f7223 */ /* 0x000fe2000000000c */
[-C--:B----4-:R-:W-:Y:S01]  /*0e10*/  FFMA R8, R22, R6.reuse, R37 ;  /* 0x0000000616087223 */ /* 0x090fe20000000025 */
[----:B------:R-:W0:Y:S01]  /*0e20*/  LDS.64 R10, [R29+0x68] ;  /* 0x000068001d0a7984 */ /* 0x000e220000000a00 */
[-C--:B------:R-:W-:Y:S01]  /*0e30*/  FFMA R42, R16, R6.reuse, R51 ;  /* 0x00000006102a7223 */ /* 0x080fe20000000033 */
[-C--:B------:R-:W-:Y:S01]  /*0e40*/  FFMA R40, R18, R6.reuse, R49 ;  /* 0x0000000612287223 */ /* 0x080fe20000000031 */
[-C--:B------:R-:W-:Y:S01]  /*0e50*/  FFMA R51, R23, R7.reuse, R8 ;  /* 0x0000000717337223 */ /* 0x080fe20000000008 */
[----:B------:R-:W1:Y:S01]  /*0e60*/  LDS.64 R12, [R29+0x20] ;  /* 0x000020001d0c7984 */ /* 0x000e620000000a00 */
[-C--:B------:R-:W-:Y:S01]  /*0e70*/  FFMA R36, R14, R6.reuse, R36 ;  /* 0x000000060e247223 */ /* 0x080fe20000000024 */
[-C--:B------:R-:W-:Y:S01]  /*0e80*/  FFMA R32, R32, R6.reuse, R53 ;  /* 0x0000000620207223 */ /* 0x080fe20000000035 */
[-C--:B------:R-:W-:Y:S01]  /*0e90*/  FFMA R38, R20, R6.reuse, R47 ;  /* 0x0000000614267223 */ /* 0x080fe2000000002f */
[----:B------:R-:W2:Y:S01]  /*0ea0*/  LDS R23, [R30+0xb0] ;  /* 0x0000b0001e177984 */ /* 0x000ea20000000800 */
[-C--:B------:R-:W-:Y:S01]  /*0eb0*/  FFMA R49, R19, R7.reuse, R40 ;  /* 0x0000000713317223 */ /* 0x080fe20000000028 */
[----:B------:R-:W-:Y:S01]  /*0ec0*/  FFMA R6, R4, R6, R9 ;  /* 0x0000000604067223 */ /* 0x000fe20000000009 */
[-C--:B------:R-:W-:Y:S01]  /*0ed0*/  FFMA R19, R15, R7.reuse, R36 ;  /* 0x000000070f137223 */ /* 0x080fe20000000024 */
[----:B------:R-:W-:Y:S01]  /*0ee0*/  LDS.64 R8, [R29+0x28] ;  /* 0x000028001d087984 */ /* 0x000fe20000000a00 */
[-C--:B------:R-:W-:Y:S01]  /*0ef0*/  FFMA R47, R17, R7.reuse, R42 ;  /* 0x00000007112f7223 */ /* 0x080fe2000000002a */
[-C--:B------:R-:W-:Y:S01]  /*0f00*/  FFMA R33, R33, R7.reuse, R32 ;  /* 0x0000000721217223 */ /* 0x080fe20000000020 */
[-C--:B------:R-:W-:Y:S01]  /*0f10*/  FFMA R21, R21, R7.reuse, R38 ;  /* 0x0000000715157223 */ /* 0x080fe20000000026 */
[----:B------:R-:W3:Y:S01]  /*0f20*/  LDS.64 R36, [R30+0x388] ;  /* 0x000388001e247984 */ /* 0x000ee20000000a00 */
[----:B------:R-:W-:-:S03]  /*0f30*/  FFMA R17, R5, R7, R6 ;  /* 0x0000000705117223 */ /* 0x000fc60000000006 */
[----:B------:R-:W4:Y:S01]  /*0f40*/  LDS.64 R6, [R29+0x70] ;  /* 0x000070001d067984 */ /* 0x000f220000000a00 */
[-C--:B0-----:R-:W-:Y:S01]  /*0f50*/  FFMA R15, R22, R10.reuse, R33 ;  /* 0x0000000a160f7223 */ /* 0x081fe20000000021 */
[-C--:B------:R-:W-:Y:S01]  /*0f60*/  FFMA R33, R20, R10.reuse, R51 ;  /* 0x0000000a14217223 */ /* 0x080fe20000000033 */
[-C--:B------:R-:W-:Y:S01]  /*0f70*/  FFMA R52, R18, R10.reuse, R21 ;  /* 0x0000000a12347223 */ /* 0x080fe20000000015 */
[----:B------:R-:W-:Y:S01]  /*0f80*/  FFMA R38, R4, R10, R19 ;  /* 0x0000000a04267223 */ /* 0x000fe20000000013 */
[-C--:B-1----:R-:W-:Y:S01]  /*0f90*/  FFMA R50, R20, R12.reuse, R45 ;  /* 0x0000000c14327223 */ /* 0x082fe2000000002d */
[-C--:B------:R-:W-:Y:S01]  /*0fa0*/  FFMA R5, R22, R12.reuse, R34 ;  /* 0x0000000c16057223 */ /* 0x080fe20000000022 */
[----:B------:R-:W0:Y:S01]  /*0fb0*/  LDS.64 R20, [R30+0x390] ;  /* 0x000390001e147984 */ /* 0x000e220000000a00 */
[-C--:B------:R-:W-:Y:S01]  /*0fc0*/  FFMA R32, R14, R12.reuse, R35 ;  /* 0x0000000c0e207223 */ /* 0x080fe20000000023 */
[----:B------:R-:W-:Y:S01]  /*0fd0*/  FFMA R44, R18, R12, R43 ;  /* 0x0000000c122c7223 */ /* 0x000fe2000000002b */
[-C--:B------:R-:W-:Y:S01]  /*0fe0*/  FFMA R46, R16, R10.reuse, R49 ;  /* 0x0000000a102e7223 */ /* 0x080fe20000000031 */
[----:B------:R-:W1:Y:S01]  /*0ff0*/  LDS.64 R34, [R30+0x398] ;  /* 0x000398001e227984 */ /* 0x000e620000000a00 */
[----:B------:R-:W-:Y:S01]  /*1000*/  FFMA R40, R14, R10, R47 ;  /* 0x0000000a0e287223 */ /* 0x000fe2000000002f */
[----:B------:R-:W-:Y:S01]  /*1010*/  FFMA R42, R16, R12, R41 ;  /* 0x0000000c102a7223 */ /* 0x000fe20000000029 */
[----:B--2---:R-:W-:Y:S01]  /*1020*/  FFMA R10, R23, R10, R17 ;  /* 0x0000000a170a7223 */ /* 0x004fe20000000011 */
[----:B------:R-:W2:Y:S01]  /*1030*/  LDS.64 R18, [R30+0x3a0] ;  /* 0x0003a0001e127984 */ /* 0x000ea20000000a00 */
[----:B------:R-:W-:Y:S01]  /*1040*/  FFMA R22, R4, R12, R39 ;  /* 0x0000000c04167223 */ /* 0x000fe20000000027 */
[----:B------:R-:W-:Y:S01]  /*1050*/  FFMA R12, R12, R23, R31 ;  /* 0x000000170c0c7223 */ /* 0x000fe2000000001f */
[C---:B------:R-:W-:Y:S01]  /*1060*/  FFMA R23, R48.reuse, R11, R15 ;  /* 0x0000000b30177223 */ /* 0x040fe2000000000f */
[----:B------:R-:W5:Y:S01]  /*1070*/  LDS.64 R16, [R30+0x3a8] ;  /* 0x0003a8001e107984 */ /* 0x000f620000000a00 */
[----:B------:R-:W-:Y:S01]  /*1080*/  FFMA R5, R48, R13, R5 ;  /* 0x0000000d30057223 */ /* 0x000fe20000000005 */
[----:B---3--:R-:W-:-:S02]  /*1090*/  FFMA R33, R37, R11, R33 ;  /* 0x0000000b25217223 */ /* 0x008fc40000000021 */
[----:B------:R-:W3:Y:S01]  /*10a0*/  LDS.64 R14, [R30+0x3b0] ;  /* 0x0003b0001e0e7984 */ /* 0x000ee20000000a00 */
[-C--:B------:R-:W-:Y:S01]  /*10b0*/  FFMA R48, R8, R36.reuse, R5 ;  /* 0x0000002408307223 */ /* 0x080fe20000000005 */
[----:B----4-:R-:W-:Y:S01]  /*10c0*/  FFMA R36, R6, R36, R23 ;  /* 0x0000002406247223 */ /* 0x010fe20000000017 */
[C---:B------:R-:W-:Y:S01]  /*10d0*/  FFMA R23, R37.reuse, R13, R50 ;  /* 0x0000000d25177223 */ /* 0x040fe20000000032 */
[----:B------:R-:W4:Y:S01]  /*10e0*/  LDS.64 R4, [R30+0x3b8] ;  /* 0x0003b8001e047984 */ /* 0x000f220000000a00 */
[C---:B------:R-:W-:Y:S01]  /*10f0*/  FFMA R39, R37.reuse, R9, R48 ;  /* 0x0000000925277223 */ /* 0x040fe20000000030 */
[----:B------:R-:W-:Y:S01]  /*1100*/  FFMA R37, R37, R7, R36 ;  /* 0x0000000725257223 */ /* 0x000fe20000000024 */
[-C--:B0-----:R-:W-:Y:S01]  /*1110*/  FFMA R36, R8, R20.reuse, R23 ;  /* 0x0000001408247223 */ /* 0x081fe20000000017 */
[----:B------:R-:W-:Y:S01]  /*1120*/  FFMA R20, R6, R20, R33 ;  /* 0x0000001406147223 */ /* 0x000fe20000000021 */
[C---:B------:R-:W-:Y:S01]  /*1130*/  FFMA R23, R21.reuse, R13, R44 ;  /* 0x0000000d15177223 */ /* 0x040fe2000000002c */
[C---:B------:R-:W-:Y:S01]  /*1140*/  FFMA R33, R21.reuse, R11, R52 ;  /* 0x0000000b15217223 */ /* 0x040fe20000000034 */
[C---:B------:R-:W-:Y:S01]  /*1150*/  FFMA R41, R21.reuse, R9, R36 ;  /* 0x0000000915297223 */ /* 0x040fe20000000024 */
[----:B------:R-:W-:Y:S01]  /*1160*/  FFMA R31, R21, R7, R20 ;  /* 0x00000007151f7223 */ /* 0x000fe20000000014 */
[-C--:B-1----:R-:W-:Y:S01]  /*1170*/  FFMA R20, R8, R34.reuse, R23 ;  /* 0x0000002208147223 */ /* 0x082fe20000000017 */
[C---:B------:R-:W-:Y:S01]  /*1180*/  FFMA R21, R35.reuse, R13, R42 ;  /* 0x0000000d23157223 */ /* 0x040fe2000000002a */
[C---:B------:R-:W-:Y:S01]  /*1190*/  FFMA R23, R35.reuse, R11, R46 ;  /* 0x0000000b23177223 */ /* 0x040fe2000000002e */
[----:B------:R-:W-:Y:S01]  /*11a0*/  FFMA R34, R6, R34, R33 ;  /* 0x0000002206227223 */ /* 0x000fe20000000021 */
[----:B------:R-:W-:Y:S01]  /*11b0*/  FFMA R47, R35, R9, R20 ;  /* 0x00000009232f7223 */ /* 0x000fe20000000014 */
[-C--:B--2---:R-:W-:Y:S01]  /*11c0*/  FFMA R20, R8, R18.reuse, R21 ;  /* 0x0000001208147223 */ /* 0x084fe20000000015 */
[----:B------:R-:W-:Y:S01]  /*11d0*/  FFMA R18, R6, R18, R23 ;  /* 0x0000001206127223 */ /* 0x000fe20000000017 */
[C---:B------:R-:W-:Y:S01]  /*11e0*/  FFMA R21, R19.reuse, R13, R32 ;  /* 0x0000000d13157223 */ /* 0x040fe20000000020 */
[C---:B------:R-:W-:Y:S01]  /*11f0*/  FFMA R23, R19.reuse, R11, R40 ;  /* 0x0000000b13177223 */ /* 0x040fe20000000028 */
[C---:B------:R-:W-:Y:S01]  /*1200*/  FFMA R49, R19.reuse, R9, R20 ;  /* 0x0000000913317223 */ /* 0x040fe20000000014 */
[----:B------:R-:W-:Y:S01]  /*1210*/  FFMA R43, R19, R7, R18 ;  /* 0x00000007132b7223 */ /* 0x000fe20000000012 */
[-C--:B-----5:R-:W-:Y:S01]  /*1220*/  FFMA R18, R8, R16.reuse, R21 ;  /* 0x0000001008127223 */ /* 0x0a0fe20000000015 */
[C---:B------:R-:W-:Y:S01]  /*1230*/  FFMA R19, R17.reuse, R13, R22 ;  /* 0x0000000d11137223 */ /* 0x040fe20000000016 */
[----:B------:R-:W-:Y:S01]  /*1240*/  FFMA R21, R17, R11, R38 ;  /* 0x0000000b11157223 */ /* 0x000fe20000000026 */
[----:B------:R-:W-:Y:S01]  /*1250*/  FFMA R35, R35, R7, R34 ;  /* 0x0000000723237223 */ /* 0x000fe20000000022 */
[----:B------:R-:W-:Y:S01]  /*1260*/  FFMA R16, R6, R16, R23 ;  /* 0x0000001006107223 */ /* 0x000fe20000000017 */
[-C--:B---3--:R-:W-:Y:S01]  /*1270*/  FFMA R34, R8, R14.reuse, R19 ;  /* 0x0000000e08227223 */ /* 0x088fe20000000013 */
[----:B------:R-:W-:Y:S01]  /*1280*/  FFMA R14, R6, R14, R21 ;  /* 0x0000000e060e7223 */ /* 0x000fe20000000015 */
[C---:B------:R-:W-:Y:S01]  /*1290*/  FFMA R13, R15.reuse, R13, R12 ;  /* 0x0000000d0f0d7223 */ /* 0x040fe2000000000c */
[----:B------:R-:W-:Y:S01]  /*12a0*/  FFMA R11, R15, R11, R10 ;  /* 0x0000000b0f0b7223 */ /* 0x000fe2000000000a */
[C---:B------:R-:W-:Y:S01]  /*12b0*/  FFMA R53, R17.reuse, R9, R18 ;  /* 0x0000000911357223 */ /* 0x040fe20000000012 */
[----:B------:R-:W-:Y:S01]  /*12c0*/  FFMA R45, R17, R7, R16 ;  /* 0x00000007112d7223 */ /* 0x000fe20000000010 */
[C---:B------:R-:W-:Y:S01]  /*12d0*/  FFMA R34, R15.reuse, R9, R34 ;  /* 0x000000090f227223 */ /* 0x040fe20000000022 */
[----:B------:R-:W-:Y:S01]  /*12e0*/  FFMA R51, R15, R7, R14 ;  /* 0x000000070f337223 */ /* 0x000fe2000000000e */
[----:B------:R-:W-:Y:S01]  /*12f0*/  LDS.64 R32, [R29+0x30] ;  /* 0x000030001d207984 */ /* 0x000fe20000000a00 */
[----:B----4-:R-:W-:Y:S01]  /*1300*/  FFMA R8, R8, R4, R13 ;  /* 0x0000000408087223 */ /* 0x010fe2000000000d */
[----:B------:R-:W-:-:S02]  /*1310*/  FFMA R40, R4, R6, R11 ;  /* 0x0000000604287223 */ /* 0x000fc4000000000b */
[----:B------:R-:W0:Y:S01]  /*1320*/  LDS.64 R16, [R30+0x3d8] ;  /* 0x0003d8001e107984 */ /* 0x000e220000000a00 */
[----:B------:R-:W-:Y:S01]  /*1330*/  FFMA R9, R9, R5, R8 ;  /* 0x0000000509097223 */ /* 0x000fe20000000008 */
[----:B------:R-:W-:Y:S02]  /*1340*/  FFMA R40, R5, R7, R40 ;  /* 0x0000000705287223 */ /* 0x000fe40000000028 */
[----:B------:R-:W1:Y:S04]  /*1350*/  LDS.64 R14, [R30+0x3d0] ;  /* 0x0003d0001e0e7984 */ /* 0x000e680000000a00 */
[----:B------:R-:W2:Y:S04]  /*1360*/  LDS.64 R10, [R30+0x3c0] ;  /* 0x0003c0001e0a7984 */ /* 0x000ea80000000a00 */
[----:B------:R-:W3:Y:S04]  /*1370*/  LDS.64 R12, [R30+0x3c8] ;  /* 0x0003c8001e0c7984 */ /* 0x000ee80000000a00 */
[----:B------:R-:W4:Y:S04]  /*1380*/  LDS.64 R18, [R30+0x3e0] ;  /* 0x0003e0001e127984 */ /* 0x000f280000000a00 */
[----:B------:R-:W5:Y:S04]  /*1390*/  LDS.64 R20, [R30+0x3e8] ;  /* 0x0003e8001e147984 */ /* 0x000f680000000a00 */
[----:B------:R-:W5:Y:S04]  /*13a0*/  LDS.64 R22, [R30+0x3f0] ;  /* 0x0003f0001e167984 */ /* 0x000f680000000a00 */
[----:B------:R-:W5:Y:S01]  /*13b0*/  LDS.64 R4, [R29+0x78] ;  /* 0x000078001d047984 */ /* 0x000f620000000a00 */
[C---:B0-----:R-:W-:Y:S01]  /*13c0*/  FFMA R8, R32.reuse, R16, R49 ;  /* 0x0000001020087223 */ /* 0x041fe20000000031 */
[----:B-1----:R-:W-:-:S03]  /*13d0*/  FFMA R6, R32, R14, R47 ;  /* 0x0000000e20067223 */ /* 0x002fc6000000002f */
[----:B------:R-:W-:Y:S01]  /*13e0*/  FFMA R47, R33, R17, R8 ;  /* 0x00000011212f7223 */ /* 0x000fe20000000008 */
[C---:B--2---:R-:W-:Y:S01]  /*13f0*/  FFMA R38, R32.reuse, R10, R39 ;  /* 0x0000000a20267223 */ /* 0x044fe20000000027 */
[----:B---3--:R-:W-:-:S03]  /*1400*/  FFMA R36, R32, R12, R41 ;  /* 0x0000000c20247223 */ /* 0x008fc60000000029 */
[C---:B------:R-:W-:Y:S01]  /*1410*/  FFMA R38, R33.reuse, R11, R38 ;  /* 0x0000000b21267223 */ /* 0x040fe20000000026 */
[C---:B----4-:R-:W-:Y:S01]  /*1420*/  FFMA R42, R32.reuse, R18, R53 ;  /* 0x00000012202a7223 */ /* 0x050fe20000000035 */
[C---:B------:R-:W-:Y:S01]  /*1430*/  FFMA R53, R33.reuse, R15, R6 ;  /* 0x0000000f21357223 */ /* 0x040fe20000000006 */
[C---:B------:R-:W-:Y:S01]  /*1440*/  FFMA R36, R33.reuse, R13, R36 ;  /* 0x0000000d21247223 */ /* 0x040fe20000000024 */
[----:B------:R-:W0:Y:S01]  /*1450*/  LDS.64 R6, [R29+0x80] ;  /* 0x000080001d067984 */ /* 0x000e220000000a00 */
[C---:B-----5:R-:W-:Y:S01]  /*1460*/  FFMA R34, R32.reuse, R20, R34 ;  /* 0x0000001420227223 */ /* 0x060fe20000000022 */
[C---:B------:R-:W-:Y:S01]  /*1470*/  FFMA R49, R33.reuse, R19, R42 ;  /* 0x0000001321317223 */ /* 0x040fe2000000002a */
[----:B------:R-:W-:Y:S02]  /*1480*/  FFMA R32, R32, R22, R9 ;  /* 0x0000001620207223 */ /* 0x000fe40000000009 */
[C---:B------:R-:W-:Y:S01]  /*1490*/  FFMA R39, R33.reuse, R21, R34 ;  /* 0x0000001521277223 */ /* 0x040fe20000000022 */
[----:B------:R-:W1:Y:S01]  /*14a0*/  LDS.64 R8, [R29+0x38] ;  /* 0x000038001d087984 */ /* 0x000e620000000a00 */
[-C--:B------:R-:W-:Y:S01]  /*14b0*/  FFMA R10, R10, R4.reuse, R37 ;  /* 0x000000040a0a7223 */ /* 0x080fe20000000025 */
[----:B------:R-:W-:Y:S01]  /*14c0*/  FFMA R41, R33, R23, R32 ;  /* 0x0000001721297223 */ /* 0x000fe20000000020 */
[-C--:B------:R-:W-:Y:S01]  /*14d0*/  FFMA R32, R12, R4.reuse, R31 ;  /* 0x000000040c207223 */ /* 0x080fe2000000001f */
[-C--:B------:R-:W-:Y:S01]  /*14e0*/  FFMA R34, R14, R4.reuse, R35 ;  /* 0x000000040e227223 */ /* 0x080fe20000000023 */
[-C--:B------:R-:W-:Y:S01]  /*14f0*/  FFMA R37, R11, R5.reuse, R10 ;  /* 0x000000050b257223 */ /* 0x080fe2000000000a */
[-C--:B------:R-:W-:Y:S01]  /*1500*/  FFMA R42, R16, R4.reuse, R43 ;  /* 0x00000004102a7223 */ /* 0x080fe2000000002b */
[-C--:B------:R-:W-:Y:S01]  /*1510*/  FFMA R44, R18, R4.reuse, R45 ;  /* 0x00000004122c7223 */ /* 0x080fe2000000002d */
[-C--:B------:R-:W-:Y:S01]  /*1520*/  FFMA R46, R20, R4.reuse, R51 ;  /* 0x00000004142e7223 */ /* 0x080fe20000000033 */
[----:B------:R-:W-:Y:S01]  /*1530*/  FFMA R40, R22, R4, R40 ;  /* 0x0000000416287223 */ /* 0x000fe20000000028 */
        /* <DEDUP_REMOVED lines=8> */
[----:B------:R-:W3:Y:S04]  /*15c0*/  LDS.64 R4, [R30+0x400] ;  /* 0x000400001e047984 */ /* 0x000ee80000000a00 */
[----:B------:R-:W4:Y:S01]  /*15d0*/  LDS.64 R34, [R29+0x88] ;  /* 0x000088001d227984 */ /* 0x000f220000000a00 */
[-C--:B0-----:R-:W-:Y:S01]  /*15e0*/  FFMA R46, R12, R6.reuse, R37 ;  /* 0x000000060c2e7223 */ /* 0x081fe20000000025 */
[-C--:B------:R-:W-:Y:S01]  /*15f0*/  FFMA R44, R16, R6.reuse, R15 ;  /* 0x00000006102c7223 */ /* 0x080fe2000000000f */
[-C--:B------:R-:W-:Y:S01]  /*1600*/  FFMA R50, R18, R6.reuse, R17 ;  /* 0x0000000612327223 */ /* 0x080fe20000000011 */
[----:B------:R-:W-:Y:S01]  /*1610*/  FFMA R31, R20, R6, R31 ;  /* 0x00000006141f7223 */ /* 0x000fe2000000001f */
[----:B-1----:R-:W-:Y:S01]  /*1620*/  FFMA R42, R12, R8, R38 ;  /* 0x000000080c2a7223 */ /* 0x002fe20000000026 */
[C---:B------:R-:W-:Y:S01]  /*1630*/  FFMA R38, R14.reuse, R6, R13 ;  /* 0x000000060e267223 */ /* 0x040fe2000000000d */
[-C--:B------:R-:W-:Y:S01]  /*1640*/  FFMA R36, R14, R8.reuse, R36 ;  /* 0x000000080e247223 */ /* 0x080fe20000000024 */
[----:B------:R-:W0:Y:S01]  /*1650*/  LDS.64 R12, [R30+0x408] ;  /* 0x000408001e0c7984 */ /* 0x000e220000000a00 */
[-C--:B------:R-:W-:Y:S01]  /*1660*/  FFMA R40, R16, R8.reuse, R53 ;  /* 0x0000000810287223 */ /* 0x080fe20000000035 */
[-C--:B------:R-:W-:Y:S01]  /*1670*/  FFMA R39, R22, R8.reuse, R39 ;  /* 0x0000000816277223 */ /* 0x080fe20000000027 */
[----:B------:R-:W-:Y:S01]  /*1680*/  FFMA R48, R18, R8, R47 ;  /* 0x0000000812307223 */ /* 0x000fe2000000002f */
[----:B------:R-:W1:Y:S01]  /*1690*/  LDS.64 R14, [R30+0x410] ;  /* 0x000410001e0e7984 */ /* 0x000e620000000a00 */
[----:B------:R-:W-:Y:S01]  /*16a0*/  FFMA R22, R22, R6, R21 ;  /* 0x0000000616167223 */ /* 0x000fe20000000015 */
[----:B------:R-:W-:-:S02]  /*16b0*/  FFMA R52, R20, R8, R49 ;  /* 0x0000000814347223 */ /* 0x000fc40000000031 */
[----:B------:R-:W5:Y:S01]  /*16c0*/  LDS.64 R16, [R30+0x418] ;  /* 0x000418001e107984 */ /* 0x000f620000000a00 */
[----:B--2---:R-:W-:Y:S01]  /*16d0*/  FFMA R6, R10, R6, R23 ;  /* 0x000000060a067223 */ /* 0x004fe20000000017 */
[----:B------:R-:W-:Y:S01]  /*16e0*/  FFMA R21, R9, R11, R42 ;  /* 0x0000000b09157223 */ /* 0x000fe2000000002a */
[----:B------:R-:W-:Y:S01]  /*16f0*/  FFMA R8, R8, R10, R41 ;  /* 0x0000000a08087223 */ /* 0x000fe20000000029 */
[----:B------:R-:W2:Y:S01]  /*1700*/  LDS.64 R18, [R30+0x420] ;  /* 0x000420001e127984 */ /* 0x000ea20000000a00 */
[----:B------:R-:W-:-:S03]  /*1710*/  FFMA R23, R11, R7, R46 ;  /* 0x000000070b177223 */ /* 0x000fc6000000002e */
[----:B------:R-:W2:Y:S01]  /*1720*/  LDS.64 R10, [R30+0x428] ;  /* 0x000428001e0a7984 */ /* 0x000ea20000000a00 */
[-C--:B---3--:R-:W-:Y:S01]  /*1730*/  FFMA R42, R32, R4.reuse, R21 ;  /* 0x00000004202a7223 */ /* 0x088fe20000000015 */
[C---:B------:R-:W-:Y:S02]  /*1740*/  FFMA R37, R5.reuse, R9, R36 ;  /* 0x0000000905257223 */ /* 0x040fe40000000024 */
[----:B------:R-:W3:Y:S01]  /*1750*/  LDS.64 R20, [R30+0x430] ;  /* 0x000430001e147984 */ /* 0x000ee20000000a00 */
[C---:B------:R-:W-:Y:S01]  /*1760*/  FFMA R41, R5.reuse, R7, R38 ;  /* 0x0000000705297223 */ /* 0x040fe20000000026 */
[----:B----4-:R-:W-:Y:S01]  /*1770*/  FFMA R4, R34, R4, R23 ;  /* 0x0000000422047223 */ /* 0x010fe20000000017 */
[----:B------:R-:W-:-:S03]  /*1780*/  FFMA R23, R5, R33, R42 ;  /* 0x0000002105177223 */ /* 0x000fc6000000002a */
[----:B------:R-:W-:Y:S01]  /*1790*/  FFMA R5, R5, R35, R4 ;  /* 0x0000002305057223 */ /* 0x000fe20000000004 */
[-C--:B0-----:R-:W-:Y:S01]  /*17a0*/  FFMA R4, R32, R12.reuse, R37 ;  /* 0x0000000c20047223 */ /* 0x081fe20000000025 */
[----:B------:R-:W-:Y:S01]  /*17b0*/  FFMA R12, R34, R12, R41 ;  /* 0x0000000c220c7223 */ /* 0x000fe20000000029 */
[C---:B------:R-:W-:Y:S01]  /*17c0*/  FFMA R41, R13.reuse, R9, R40 ;  /* 0x000000090d297223 */ /* 0x040fe20000000028 */
[C---:B------:R-:W-:Y:S01]  /*17d0*/  FFMA R43, R13.reuse, R7, R44 ;  /* 0x000000070d2b7223 */ /* 0x040fe2000000002c */
[----:B------:R-:W-:Y:S01]  /*17e0*/  FFMA R37, R13, R33, R4 ;  /* 0x000000210d257223 */ /* 0x000fe20000000004 */
[C---:B-1----:R-:W-:Y:S01]  /*17f0*/  FFMA R45, R15.reuse, R7, R50 ;  /* 0x000000070f2d7223 */ /* 0x042fe20000000032 */
[-C--:B------:R-:W-:Y:S01]  /*1800*/  FFMA R4, R32, R14.reuse, R41 ;  /* 0x0000000e20047223 */ /* 0x080fe20000000029 */
[----:B------:R-:W-:Y:S01]  /*1810*/  FFMA R14, R34, R14, R43 ;  /* 0x0000000e220e7223 */ /* 0x000fe2000000002b */
[----:B------:R-:W-:Y:S01]  /*1820*/  FFMA R43, R15, R9, R48 ;  /* 0x000000090f2b7223 */ /* 0x000fe20000000030 */
[----:B-----5:R-:W-:Y:S01]  /*1830*/  FFMA R47, R17, R7, R31 ;  /* 0x00000007112f7223 */ /* 0x020fe2000000001f */
[----:B------:R-:W-:Y:S01]  /*1840*/  FFMA R41, R15, R33, R4 ;  /* 0x000000210f297223 */ /* 0x000fe20000000004 */
[----:B------:R-:W-:Y:S01]  /*1850*/  FFMA R13, R13, R35, R12 ;  /* 0x000000230d0d7223 */ /* 0x000fe2000000000c */
[-C--:B------:R-:W-:Y:S01]  /*1860*/  FFMA R4, R32, R16.reuse, R43 ;  /* 0x0000001020047223 */ /* 0x080fe2000000002b */
[----:B------:R-:W-:Y:S01]  /*1870*/  FFMA R16, R34, R16, R45 ;  /* 0x0000001022107223 */ /* 0x000fe2000000002d */
[-C--:B------:R-:W-:Y:S01]  /*1880*/  FFMA R45, R17, R9.reuse, R52 ;  /* 0x00000009112d7223 */ /* 0x080fe20000000034 */
[----:B--2---:R-:W-:Y:S01]  /*1890*/  FFMA R39, R19, R9, R39 ;  /* 0x0000000913277223 */ /* 0x004fe20000000027 */
[C---:B------:R-:W-:Y:S01]  /*18a0*/  FFMA R43, R17.reuse, R33, R4 ;  /* 0x00000021112b7223 */ /* 0x040fe20000000004 */
[----:B------:R-:W-:Y:S01]  /*18b0*/  FFMA R31, R17, R35, R16 ;  /* 0x00000023111f7223 */ /* 0x000fe20000000010 */
[-C--:B------:R-:W-:Y:S01]  /*18c0*/  FFMA R4, R32, R18.reuse, R45 ;  /* 0x0000001220047223 */ /* 0x080fe2000000002d */
[----:B------:R-:W-:Y:S01]  /*18d0*/  FFMA R17, R19, R7, R22 ;  /* 0x0000000713117223 */ /* 0x000fe20000000016 */
[C---:B------:R-:W-:Y:S01]  /*18e0*/  FFMA R9, R11.reuse, R9, R8 ;  /* 0x000000090b097223 */ /* 0x040fe20000000008 */
[----:B------:R-:W-:Y:S01]  /*18f0*/  FFMA R7, R11, R7, R6 ;  /* 0x000000070b077223 */ /* 0x000fe20000000006 */
[----:B------:R-:W-:Y:S01]  /*1900*/  FFMA R18, R34, R18, R47 ;  /* 0x0000001222127223 */ /* 0x000fe2000000002f */
[----:B------:R-:W-:Y:S01]  /*1910*/  FFMA R47, R19, R33, R4 ;  /* 0x00000021132f7223 */ /* 0x000fe20000000004 */
[-C--:B------:R-:W-:Y:S01]  /*1920*/  FFMA R4, R32, R10.reuse, R39 ;  /* 0x0000000a20047223 */ /* 0x080fe20000000027 */
[----:B------:R-:W-:Y:S01]  /*1930*/  FFMA R10, R34, R10, R17 ;  /* 0x0000000a220a7223 */ /* 0x000fe20000000011 */
[----:B---3--:R-:W-:Y:S01]  /*1940*/  FFMA R32, R32, R20, R9 ;  /* 0x0000001420207223 */ /* 0x008fe20000000009 */
[----:B------:R-:W-:Y:S01]  /*1950*/  FFMA R12, R20, R34, R7 ;  /* 0x00000022140c7223 */ /* 0x000fe20000000007 */
[-C--:B------:R-:W-:Y:S01]  /*1960*/  FFMA R15, R15, R35.reuse, R14 ;  /* 0x000000230f0f7223 */ /* 0x080fe2000000000e */
[----:B------:R-:W-:Y:S01]  /*1970*/  FFMA R45, R19, R35, R18 ;  /* 0x00000023132d7223 */ /* 0x000fe20000000012 */
[C---:B------:R-:W-:Y:S01]  /*1980*/  FFMA R49, R11.reuse, R33, R4 ;  /* 0x000000210b317223 */ /* 0x040fe20000000004 */
[----:B------:R-:W-:Y:S01]  /*1990*/  FFMA R53, R11, R35, R10 ;  /* 0x000000230b357223 */ /* 0x000fe2000000000a */
[----:B------:R-:W-:Y:S01]  /*19a0*/  FFMA R51, R33, R21, R32 ;  /* 0x0000001521337223 */ /* 0x000fe20000000020 */
[----:B------:R-:W-:Y:S01]  /*19b0*/  FFMA R12, R21, R35, R12 ;  /* 0x00000023150c7223 */ /* 0x000fe2000000000c */
[----:B------:R-:W-:Y:S01]  /*19c0*/  @!P3 CALL.REL.NOINC `(.L_x_16) ;  /* 0x000000100000b944 */ /* 0x000fe20003c00000 */
[----:B------:R-:W-:Y:S05]  /*19d0*/  BRA `(.L_x_17) ;  /* 0xffffe9c000007947 */ /* 0x000fea000383ffff */
.L_x_16:
[----:B------:R-:W0:Y:S02]  /*19e0*/  S2R R2, SR_CTAID.Z ;  /* 0x0000000000027919 */ /* 0x000e240000002700 */
[----:B0-----:R-:W-:-:S02]  /*19f0*/  LEA R2, R2, R3, 0x5 ;  /* 0x0000000302027211 */ /* 0x001fc400078e28ff */
[----:B------:R-:W-:Y:S02]  /*1a00*/  MOV R3, 0x4 ;  /* 0x0000000400037802 */ /* 0x000fe40000000f00 */
[----:B------:R-:W-:-:S05]  /*1a10*/  SHF.L.U32 R6, R2, 0x1, RZ ;  /* 0x0000000102067819 */ /* 0x000fca00000006ff */
[----:B------:R-:W-:-:S05]  /*1a20*/  IMAD.WIDE R6, R6, R3, c[0x0][0x178] ;  /* 0x00005e0006067625 */ /* 0x000fca00078e0203 */
[----:B------:R-:W2:Y:S04]  /*1a30*/  LDG.E.CONSTANT R0, [R6.64] ;  /* 0x0000000406007981 */ /* 0x000ea8000c1e9900 */
[----:B------:R-:W3:Y:S01]  /*1a40*/  LDG.E.CONSTANT R4, [R6.64+0x4] ;  /* 0x0000040406047981 */ /* 0x000ee2000c1e9900 */
[----:B------:R-:W-:-:S05]  /*1a50*/  IMAD R2, R2, 0xe, R25 ;  /* 0x0000000e02027824 */ /* 0x000fca00078e0219 */
[----:B------:R-:W-:-:S05]  /*1a60*/  LEA R2, R2, -R2, 0x3 ;  /* 0x8000000202027211 */ /* 0x000fca00078e18ff */
[----:B------:R-:W-:Y:S01]  /*1a70*/  IMAD.WIDE R2, R2, R3, c[0x0][0x160] ;  /* 0x0000580002027625 */ /* 0x000fe200078e0203 */
[--C-:B--2---:R-:W-:Y:S01]  /*1a80*/  FADD R23, R23, R0.reuse ;  /* 0x0000000017177221 */ /* 0x104fe20000000000 */
[--C-:B------:R-:W-:Y:S01]  /*1a90*/  FADD R37, R37, R0.reuse ;  /* 0x0000000025257221 */ /* 0x100fe20000000000 */
[--C-:B------:R-:W-:Y:S01]  /*1aa0*/  FADD R41, R41, R0.reuse ;  /* 0x0000000029297221 */ /* 0x100fe20000000000 */
[--C-:B------:R-:W-:Y:S01]  /*1ab0*/  FADD R43, R43, R0.reuse ;  /* 0x000000002b2b7221 */ /* 0x100fe20000000000 */
[--C-:B------:R-:W-:Y:S01]  /*1ac0*/  FADD R47, R47, R0.reuse ;  /* 0x000000002f2f7221 */ /* 0x100fe20000000000 */
[--C-:B------:R-:W-:Y:S01]  /*1ad0*/  FADD R49, R49, R0.reuse ;  /* 0x0000000031317221 */ /* 0x100fe20000000000 */
[----:B------:R-:W-:Y:S01]  /*1ae0*/  FADD R0, R51, R0 ;  /* 0x0000000033007221 */ /* 0x000fe20000000000 */
[--C-:B---3--:R-:W-:Y:S01]  /*1af0*/  FADD R5, R5, R4.reuse ;  /* 0x0000000405057221 */ /* 0x108fe20000000000 */
[--C-:B------:R-:W-:Y:S01]  /*1b00*/  FADD R13, R13, R4.reuse ;  /* 0x000000040d0d7221 */ /* 0x100fe20000000000 */
[--C-:B------:R-:W-:Y:S01]  /*1b10*/  FADD R15, R15, R4.reuse ;  /* 0x000000040f0f7221 */ /* 0x100fe20000000000 */
[--C-:B------:R-:W-:Y:S01]  /*1b20*/  FADD R31, R31, R4.reuse ;  /* 0x000000041f1f7221 */ /* 0x100fe20000000000 */
[----:B------:R-:W-:Y:S01]  /*1b30*/  FMNMX R7, RZ, R0, !PT ;  /* 0x00000000ff077209 */ /* 0x000fe20007800000 */
[--C-:B------:R-:W-:Y:S01]  /*1b40*/  FADD R45, R45, R4.reuse ;  /* 0x000000042d2d7221 */ /* 0x100fe20000000000 */
[--C-:B------:R-:W-:Y:S01]  /*1b50*/  FADD R53, R53, R4.reuse ;  /* 0x0000000435357221 */ /* 0x100fe20000000000 */
[----:B------:R-:W-:Y:S01]  /*1b60*/  FADD R4, R12, R4 ;  /* 0x000000040c047221 */ /* 0x000fe20000000000 */
[----:B------:R-:W-:Y:S01]  /*1b70*/  FMNMX R23, RZ, R23, !PT ;  /* 0x00000017ff177209 */ /* 0x000fe20007800000 */
[----:B------:R0:W-:Y:S01]  /*1b80*/  STG.E [R2.64+0x18], R7 ;  /* 0x0000180702007986 */ /* 0x0001e2000c101904 */
[----:B------:R-:W-:-:S02]  /*1b90*/  FMNMX R37, RZ, R37, !PT ;  /* 0x00000025ff257209 */ /* 0x000fc40007800000 */
[----:B------:R-:W-:Y:S01]  /*1ba0*/  FMNMX R41, RZ, R41, !PT ;  /* 0x00000029ff297209 */ /* 0x000fe20007800000 */
[----:B------:R-:W-:Y:S01]  /*1bb0*/  STG.E [R2.64], R23 ;  /* 0x0000001702007986 */ /* 0x000fe2000c101904 */
[----:B------:R-:W-:Y:S02]  /*1bc0*/  FMNMX R43, RZ, R43, !PT ;  /* 0x0000002bff2b7209 */ /* 0x000fe40007800000 */
[----:B------:R-:W-:Y:S01]  /*1bd0*/  FMNMX R47, RZ, R47, !PT ;  /* 0x0000002fff2f7209 */ /* 0x000fe20007800000 */
[----:B------:R-:W-:Y:S01]  /*1be0*/  STG.E [R2.64+0x4], R37 ;  /* 0x0000042502007986 */ /* 0x000fe2000c101904 */
[----:B------:R-:W-:Y:S02]  /*1bf0*/  FMNMX R49, RZ, R49, !PT ;  /* 0x00000031ff317209 */ /* 0x000fe40007800000 */
[----:B------:R-:W-:Y:S01]  /*1c00*/  FMNMX R5, RZ, R5, !PT ;  /* 0x00000005ff057209 */ /* 0x000fe20007800000 */
[----:B------:R-:W-:Y:S01]  /*1c10*/  STG.E [R2.64+0x8], R41 ;  /* 0x0000082902007986 */ /* 0x000fe2000c101904 */
[----:B------:R-:W-:-:S02]  /*1c20*/  FMNMX R13, RZ, R13, !PT ;  /* 0x0000000dff0d7209 */ /* 0x000fc40007800000 */
[----:B------:R-:W-:Y:S01]  /*1c30*/  FMNMX R15, RZ, R15, !PT ;  /* 0x0000000fff0f7209 */ /* 0x000fe20007800000 */
[----:B------:R-:W-:Y:S01]  /*1c40*/  STG.E [R2.64+0xc], R43 ;  /* 0x00000c2b02007986 */ /* 0x000fe2000c101904 */
[----:B------:R-:W-:Y:S02]  /*1c50*/  FMNMX R31, RZ, R31, !PT ;  /* 0x0000001fff1f7209 */ /* 0x000fe40007800000 */
[----:B------:R-:W-:Y:S01]  /*1c60*/  FMNMX R45, RZ, R45, !PT ;  /* 0x0000002dff2d7209 */ /* 0x000fe20007800000 */
[----:B------:R-:W-:Y:S01]  /*1c70*/  STG.E [R2.64+0x10], R47 ;  /* 0x0000102f02007986 */ /* 0x000fe2000c101904 */
[----:B------:R-:W-:Y:S02]  /*1c80*/  FMNMX R53, RZ, R53, !PT ;  /* 0x00000035ff357209 */ /* 0x000fe40007800000 */
[----:B0-----:R-:W-:Y:S01]  /*1c90*/  FMNMX R7, RZ, R4, !PT ;  /* 0x00000004ff077209 */ /* 0x001fe20007800000 */
        /* <DEDUP_REMOVED lines=9> */
.L_x_18:
        /* <DEDUP_REMOVED lines=13> */
.L_x_116:


//--------------------- .text.tvmgen_default_fused_nn_conv2d_add_2_kernel --------------------------
	.section	.text.tvmgen_default_fused_nn_conv2d_add_2_kernel,"ax",@progbits
	.sectionflags	@"SHF_BARRIERS=1"
	.sectioninfo	@"SHI_REGISTERS=56"
	.align	128
        .global         tvmgen_default_fused_nn_conv2d_add_2_kernel
        .type           tvmgen_default_fused_nn_conv2d_add_2_kernel,@function
        .size           tvmgen_default_fused_nn_conv2d_add_2_kernel,(.L_x_117 - tvmgen_default_fused_nn_conv2d_add_2_kernel)
        .other          tvmgen_default_fused_nn_conv2d_add_2_kernel,@"STO_CUDA_ENTRY STV_DEFAULT"
tvmgen_default_fused_nn_conv2d_add_2_kernel:
.text.tvmgen_default_fused_nn_conv2d_add_2_kernel:
[----:B------:R-:W-:Y:S02]  /*0000*/  MOV R1, c[0x0][0x28] ;  /* 0x00000a0000017a02 */ /* 0x000fe40000000f00 */
[----:B------:R-:W0:Y:S01]  /*0010*/  S2R R0, SR_TID.X ;  /* 0x0000000000007919 */ /* 0x000e220000002100 */
[----:B------:R-:W-:Y:S02]  /*0020*/  MOV R34, c[0x0][0x168] ;  /* 0x00005a0000227a02 */ /* 0x000fe40000000f00 */
[----:B------:R-:W-:Y:S01]  /*0030*/  MOV R35, c[0x0][0x16c] ;  /* 0x00005b0000237a02 */ /* 0x000fe20000000f00 */
[----:B------:R-:W1:Y:S01]  /*0040*/  S2R R3, SR_TID.Z ;  /* 0x0000000000037919 */ /* 0x000e620000002300 */
[----:B------:R-:W-:Y:S02]  /*0050*/  MOV R51, RZ ;  /* 0x000000ff00337202 */ /* 0x000fe40000000f00 */
[----:B------:R-:W-:Y:S01]  /*0060*/  MOV R38, RZ ;  /* 0x000000ff00267202 */ /* 0x000fe20000000f00 */
[----:B------:R-:W1:Y:S01]  /*0070*/  S2R R2, SR_CTAID.Z ;  /* 0x0000000000027919 */ /* 0x000e620000002700 */
[----:B------:R-:W-:Y:S02]  /*0080*/  MOV R53, RZ ;  /* 0x000000ff00357202 */ /* 0x000fe40000000f00 */
[----:B------:R-:W-:-:S02]  /*0090*/  MOV R40, RZ ;  /* 0x000000ff00287202 */ /* 0x000fc40000000f00 */
[----:B------:R-:W-:Y:S02]  /*00a0*/  MOV R27, RZ ;  /* 0x000000ff001b7202 */ /* 0x000fe40000000f00 */
[----:B------:R-:W-:Y:S02]  /*00b0*/  MOV R28, RZ ;  /* 0x000000ff001c7202 */ /* 0x000fe40000000f00 */
[----:B------:R-:W-:Y:S02]  /*00c0*/  MOV R25, RZ ;  /* 0x000000ff00197202 */ /* 0x000fe40000000f00 */
[----:B------:R-:W-:Y:S02]  /*00d0*/  MOV R42, RZ ;  /* 0x000000ff002a7202 */ /* 0x000fe40000000f00 */
[----:B------:R-:W-:Y:S01]  /*00e0*/  MOV R31, RZ ;  /* 0x000000ff001f7202 */ /* 0x000fe20000000f00 */
[C---:B0-----:R-:W-:Y:S01]  /*00f0*/  IMAD R5, R0.reuse, 0xc0, RZ ;  /* 0x000000c000057824 */ /* 0x041fe200078e02ff */
[C---:B------:R-:W-:Y:S01]  /*0100*/  LEA R23, R0.reuse, R0, 0x1 ;  /* 0x0000000000177211 */ /* 0x040fe200078e08ff */
[C---:B------:R-:W-:Y:S01]  /*0110*/  IMAD R12, R0.reuse, 0x6, RZ ;  /* 0x00000006000c7824 */ /* 0x040fe200078e02ff */
[----:B------:R-:W-:-:S02]  /*0120*/  SHF.L.U32 R4, R0, 0x1, RZ ;  /* 0x0000000100047819 */ /* 0x000fc400000006ff */
[----:B------:R-:W-:Y:S01]  /*0130*/  LOP3.LUT R7, R5, 0xfffffe00, RZ, 0xc0, !PT ;  /* 0xfffffe0005077812 */ /* 0x000fe200078ec0ff */
[C---:B------:R-:W-:Y:S01]  /*0140*/  IMAD.HI R5, R12.reuse, 0x4bda12f7, RZ ;  /* 0x4bda12f70c057827 */ /* 0x040fe200078e02ff */
[----:B------:R-:W-:Y:S02]  /*0150*/  IADD3 R9, R12, 0x1, RZ ;  /* 0x000000010c097810 */ /* 0x000fe40007ffe0ff */
[----:B-1----:R-:W-:Y:S01]  /*0160*/  LEA R8, R2, R3, 0x3 ;  /* 0x0000000302087211 */ /* 0x002fe200078e18ff */
[----:B------:R-:W-:Y:S01]  /*0170*/  IMAD.HI R43, R4, 0x38e38e39, RZ ;  /* 0x38e38e39042b7827 */ /* 0x000fe200078e02ff */
[----:B------:R-:W-:Y:S02]  /*0180*/  SHF.R.U32.HI R10, RZ, 0x1f, R5 ;  /* 0x0000001fff0a7819 */ /* 0x000fe40000011605 */
[----:B------:R-:W-:Y:S01]  /*0190*/  SHF.L.U32 R8, R8, 0xb, RZ ;  /* 0x0000000b08087819 */ /* 0x000fe200000006ff */
[----:B------:R-:W-:Y:S01]  /*01a0*/  IMAD.HI R13, R9, 0x4bda12f7, RZ ;  /* 0x4bda12f7090d7827 */ /* 0x000fe200078e02ff */
[----:B------:R-:W-:-:S02]  /*01b0*/  LEA.HI.SX32 R5, R5, R10, 0x1d ;  /* 0x0000000a05057211 */ /* 0x000fc400078feaff */
[----:B------:R-:W-:Y:S02]  /*01c0*/  IADD3 R10, R12, 0x2, RZ ;  /* 0x000000020c0a7810 */ /* 0x000fe40007ffe0ff */
[----:B------:R-:W-:Y:S02]  /*01d0*/  SHF.R.U32.HI R14, RZ, 0x1f, R13 ;  /* 0x0000001fff0e7819 */ /* 0x000fe4000001160d */
[----:B------:R-:W-:Y:S02]  /*01e0*/  LOP3.LUT R6, R23, 0x7, RZ, 0xc0, !PT ;  /* 0x0000000717067812 */ /* 0x000fe400078ec0ff */
[----:B------:R-:W-:Y:S01]  /*01f0*/  LEA.HI.SX32 R14, R13, R14, 0x1d ;  /* 0x0000000e0d0e7211 */ /* 0x000fe200078feaff */
[----:B------:R-:W-:Y:S01]  /*0200*/  IMAD.HI R13, R10, 0x4bda12f7, RZ ;  /* 0x4bda12f70a0d7827 */ /* 0x000fe200078e02ff */
[----:B------:R-:W-:Y:S02]  /*0210*/  IADD3 R11, R12, 0x3, RZ ;  /* 0x000000030c0b7810 */ /* 0x000fe40007ffe0ff */
[----:B------:R-:W-:Y:S01]  /*0220*/  IADD3 R32, R6, R8, R7 ;  /* 0x0000000806207210 */ /* 0x000fe20007ffe007 */
[----:B------:R-:W-:Y:S01]  /*0230*/  IMAD R14, R14, -0x1b, R9 ;  /* 0xffffffe50e0e7824 */ /* 0x000fe200078e0209 */
[----:B------:R-:W-:Y:S01]  /*0240*/  IADD3 R7, R12, 0x4, RZ ;  /* 0x000000040c077810 */ /* 0x000fe20007ffe0ff */
[----:B------:R-:W-:Y:S01]  /*0250*/  IMAD.HI R16, R11, 0x4bda12f7, RZ ;  /* 0x4bda12f70b107827 */ /* 0x000fe200078e02ff */
[----:B------:R-:W-:-:S02]  /*0260*/  IADD3 R15, R4, 0x1, RZ ;  /* 0x00000001040f7810 */ /* 0x000fc40007ffe0ff */
[----:B------:R-:W-:Y:S01]  /*0270*/  SHF.R.U32.HI R4, RZ, 0x1f, R13 ;  /* 0x0000001fff047819 */ /* 0x000fe2000001160d */
[----:B------:R-:W-:Y:S01]  /*0280*/  IMAD.HI R18, R7, 0x4bda12f7, RZ ;  /* 0x4bda12f707127827 */ /* 0x000fe200078e02ff */
[----:B------:R-:W-:Y:S02]  /*0290*/  SHF.R.S32.HI R6, RZ, 0x1, R43 ;  /* 0x00000001ff067819 */ /* 0x000fe4000001142b */
[----:B------:R-:W-:Y:S01]  /*02a0*/  LEA.HI.SX32 R13, R13, R4, 0x1d ;  /* 0x000000040d0d7211 */ /* 0x000fe200078feaff */
[----:B------:R-:W-:Y:S01]  /*02b0*/  IMAD.HI R4, R15, 0x4bda12f7, RZ ;  /* 0x4bda12f70f047827 */ /* 0x000fe200078e02ff */
[----:B------:R-:W-:Y:S02]  /*02c0*/  SHF.R.U32.HI R17, RZ, 0x1f, R16 ;  /* 0x0000001fff117819 */ /* 0x000fe40000011610 */
[----:B------:R-:W-:Y:S01]  /*02d0*/  LEA.HI R43, R43, R6, RZ, 0x1 ;  /* 0x000000062b2b7211 */ /* 0x000fe200078f08ff */
[----:B------:R-:W-:Y:S01]  /*02e0*/  IMAD.HI R49, R15, 0x38e38e39, RZ ;  /* 0x38e38e390f317827 */ /* 0x000fe200078e02ff */
[----:B------:R-:W-:-:S02]  /*02f0*/  IADD3 R23, R23, 0x2, RZ ;  /* 0x0000000217177810 */ /* 0x000fc40007ffe0ff */
[----:B------:R-:W-:Y:S01]  /*0300*/  IADD3 R6, R12, 0x5, RZ ;  /* 0x000000050c067810 */ /* 0x000fe20007ffe0ff */
[----:B------:R-:W-:Y:S01]  /*0310*/  IMAD R12, R5, -0x1b, R12 ;  /* 0xffffffe5050c7824 */ /* 0x000fe200078e020c */
[----:B------:R-:W-:Y:S01]  /*0320*/  SHF.R.U32.HI R19, RZ, 0x1f, R18 ;  /* 0x0000001fff137819 */ /* 0x000fe20000011612 */
[----:B------:R-:W-:Y:S01]  /*0330*/  IMAD R14, R3, 0x310, R14 ;  /* 0x00000310030e7824 */ /* 0x000fe200078e020e */
[----:B------:R-:W-:Y:S01]  /*0340*/  LEA.HI.SX32 R20, R16, R17, 0x1d ;  /* 0x0000001110147211 */ /* 0x000fe200078feaff */
[----:B------:R-:W-:Y:S01]  /*0350*/  IMAD.HI R21, R6, 0x4bda12f7, RZ ;  /* 0x4bda12f706157827 */ /* 0x000fe200078e02ff */
[----:B------:R-:W-:Y:S02]  /*0360*/  SHF.R.U32.HI R17, RZ, 0x1f, R4 ;  /* 0x0000001fff117819 */ /* 0x000fe40000011604 */
[----:B------:R-:W-:Y:S01]  /*0370*/  SHF.L.U32 R5, R23, 0x6, RZ ;  /* 0x0000000617057819 */ /* 0x000fe200000006ff */
[----:B------:R-:W-:Y:S01]  /*0380*/  IMAD R20, R20, -0x1b, R11 ;  /* 0xffffffe514147824 */ /* 0x000fe200078e020b */
[----:B------:R-:W-:Y:S01]  /*0390*/  LEA.HI.SX32 R22, R18, R19, 0x1d ;  /* 0x0000001312167211 */ /* 0x000fe200078feaff */
[C---:B------:R-:W-:Y:S01]  /*03a0*/  IMAD R12, R3.reuse, 0x310, R12 ;  /* 0x00000310030c7824 */ /* 0x040fe200078e020c */
[----:B------:R-:W-:Y:S01]  /*03b0*/  LEA.HI.SX32 R18, R4, R17, 0x1d ;  /* 0x0000001104127211 */ /* 0x000fe200078feaff */
[----:B------:R-:W-:Y:S01]  /*03c0*/  IMAD R20, R3, 0x310, R20 ;  /* 0x0000031003147824 */ /* 0x000fe200078e0214 */
[----:B------:R-:W-:Y:S01]  /*03d0*/  LOP3.LUT R17, R5, 0xfffffe00, RZ, 0xc0, !PT ;  /* 0xfffffe0005117812 */ /* 0x000fe200078ec0ff */
[----:B------:R-:W-:Y:S01]  /*03e0*/  IMAD R22, R22, -0x1b, R7 ;  /* 0xffffffe516167824 */ /* 0x000fe200078e0207 */
[----:B------:R-:W0:Y:S01]  /*03f0*/  S2R R5, SR_CTAID.Y ;  /* 0x0000000000057919 */ /* 0x000e220000002600 */
[----:B------:R-:W-:-:S02]  /*0400*/  SHF.R.U32.HI R16, RZ, 0x1f, R21 ;  /* 0x0000001fff107819 */ /* 0x000fc40000011615 */
[----:B------:R-:W-:Y:S01]  /*0410*/  IADD3 R4, R15, R0, RZ ;  /* 0x000000000f047210 */ /* 0x000fe20007ffe0ff */
[----:B------:R-:W-:Y:S01]  /*0420*/  IMAD R22, R3, 0x310, R22 ;  /* 0x0000031003167824 */ /* 0x000fe200078e0216 */
[----:B------:R-:W-:Y:S02]  /*0430*/  LEA.HI.SX32 R21, R21, R16, 0x1d ;  /* 0x0000001015157211 */ /* 0x000fe400078feaff */
[----:B------:R-:W-:Y:S02]  /*0440*/  SHF.R.S32.HI R16, RZ, 0x1, R49 ;  /* 0x00000001ff107819 */ /* 0x000fe40000011431 */
[C---:B------:R-:W-:Y:S01]  /*0450*/  SHF.L.U32 R15, R4.reuse, 0x6, RZ ;  /* 0x00000006040f7819 */ /* 0x040fe200000006ff */
[----:B------:R-:W-:Y:S01]  /*0460*/  IMAD R24, R21, -0x1b, R6 ;  /* 0xffffffe515187824 */ /* 0x000fe200078e0206 */
[----:B------:R-:W-:Y:S02]  /*0470*/  LEA.HI R49, R49, R16, RZ, 0x1 ;  /* 0x0000001031317211 */ /* 0x000fe400078f08ff */
[----:B------:R-:W-:Y:S01]  /*0480*/  LOP3.LUT R23, R23, 0x7, RZ, 0xc0, !PT ;  /* 0x0000000717177812 */ /* 0x000fe200078ec0ff */
[----:B------:R-:W-:Y:S01]  /*0490*/  IMAD R24, R3, 0x310, R24 ;  /* 0x0000031003187824 */ /* 0x000fe200078e0218 */
[----:B------:R-:W-:-:S02]  /*04a0*/  LOP3.LUT R16, R4, 0x7, RZ, 0xc0, !PT ;  /* 0x0000000704107812 */ /* 0x000fc400078ec0ff */
[----:B------:R-:W-:Y:S02]  /*04b0*/  LOP3.LUT R15, R15, 0xfffffe00, RZ, 0xc0, !PT ;  /* 0xfffffe000f0f7812 */ /* 0x000fe400078ec0ff */
[-C--:B------:R-:W-:Y:S02]  /*04c0*/  IADD3 R17, R23, R8.reuse, R17 ;  /* 0x0000000817117210 */ /* 0x080fe40007ffe011 */
[----:B------:R-:W-:Y:S01]  /*04d0*/  IADD3 R8, R16, R8, R15 ;  /* 0x0000000810087210 */ /* 0x000fe20007ffe00f */
[----:B------:R-:W-:Y:S01]  /*04e0*/  IMAD R16, R13, -0x1b, R10 ;  /* 0xffffffe50d107824 */ /* 0x000fe200078e020a */
[----:B------:R-:W-:Y:S01]  /*04f0*/  MOV R19, 0x4 ;  /* 0x0000000400137802 */ /* 0x000fe20000000f00 */
[----:B0-----:R-:W-:Y:S01]  /*0500*/  IMAD R12, R5, 0x70, R12 ;  /* 0x00000070050c7824 */ /* 0x001fe200078e020c */
[----:B------:R-:W-:Y:S01]  /*0510*/  IADD3 R18, R18, R3, RZ ;  /* 0x0000000312127210 */ /* 0x000fe20007ffe0ff */
[----:B------:R-:W-:Y:S02]  /*0520*/  IMAD R16, R3, 0x310, R16 ;  /* 0x0000031003107824 */ /* 0x000fe400078e0210 */
[----:B------:R-:W-:Y:S01]  /*0530*/  IMAD.WIDE R32, R32, R19, c[0x0][0x170] ;  /* 0x00005c0020207625 */ /* 0x000fe200078e0213 */
[----:B------:R-:W-:-:S03]  /*0540*/  ISETP.GE.AND P0, PT, R18, 0x8, PT ;  /* 0x000000081200780c */ /* 0x000fc60003f06270 */
[----:B------:R-:W-:Y:S01]  /*0550*/  IMAD.WIDE R10, R17, R19, c[0x0][0x170] ;  /* 0x00005c00110a7625 */ /* 0x000fe200078e0213 */
[----:B------:R-:W-:Y:S02]  /*0560*/  MOV R37, R33 ;  /* 0x0000002100257202 */ /* 0x000fe40000000f00 */
[----:B------:R-:W-:Y:S01]  /*0570*/  ISETP.LT.AND P0, PT, R0, 0xd, !P0 ;  /* 0x0000000d0000780c */ /* 0x000fe20004701270 */
[----:B------:R-:W-:Y:S01]  /*0580*/  IMAD.WIDE R8, R8, R19, c[0x0][0x170] ;  /* 0x00005c0008087625 */ /* 0x000fe200078e0213 */
[----:B------:R-:W-:Y:S02]  /*0590*/  MOV R6, R10 ;  /* 0x0000000a00067202 */ /* 0x000fe40000000f00 */
[----:B------:R-:W-:Y:S01]  /*05a0*/  MOV R7, R11 ;  /* 0x0000000b00077202 */ /* 0x000fe20000000f00 */
[C---:B------:R-:W-:Y:S01]  /*05b0*/  IMAD R16, R5.reuse, 0x70, R16 ;  /* 0x0000007005107824 */ /* 0x040fe200078e0210 */
[----:B------:R-:W-:Y:S01]  /*05c0*/  MOV R36, R8 ;  /* 0x0000000800247202 */ /* 0x000fe20000000f00 */
[C---:B------:R-:W-:Y:S01]  /*05d0*/  IMAD R24, R5.reuse, 0x70, R24 ;  /* 0x0000007005187824 */ /* 0x040fe200078e0218 */
[----:B------:R-:W-:Y:S01]  /*05e0*/  MOV R33, R9 ;  /* 0x0000000900217202 */ /* 0x000fe20000000f00 */
[----:B------:R-:W-:-:S02]  /*05f0*/  IMAD R22, R5, 0x70, R22 ;  /* 0x0000007005167824 */ /* 0x000fc400078e0216 */
[C---:B------:R-:W-:Y:S02]  /*0600*/  IMAD R14, R5.reuse, 0x70, R14 ;  /* 0x00000070050e7824 */ /* 0x040fe400078e020e */
[----:B------:R-:W-:Y:S02]  /*0610*/  IMAD R20, R5, 0x70, R20 ;  /* 0x0000007005147824 */ /* 0x000fe400078e0214 */
[C---:B------:R-:W-:Y:S02]  /*0620*/  IMAD R39, R43.reuse, 0x1c, R12 ;  /* 0x0000001c2b277824 */ /* 0x040fe400078e020c */
[----:B------:R-:W-:Y:S02]  /*0630*/  IMAD R41, R43, 0x1c, R16 ;  /* 0x0000001c2b297824 */ /* 0x000fe400078e0210 */
[C---:B------:R-:W-:Y:S02]  /*0640*/  IMAD R45, R49.reuse, 0x1c, R24 ;  /* 0x0000001c312d7824 */ /* 0x040fe400078e0218 */
[----:B------:R-:W-:-:S02]  /*0650*/  IMAD R47, R49, 0x1c, R22 ;  /* 0x0000001c312f7824 */ /* 0x000fc400078e0216 */
[----:B------:R-:W-:Y:S02]  /*0660*/  IMAD R43, R43, 0x1c, R14 ;  /* 0x0000001c2b2b7824 */ /* 0x000fe400078e020e */
[----:B------:R-:W-:Y:S02]  /*0670*/  IMAD R49, R49, 0x1c, R20 ;  /* 0x0000001c31317824 */ /* 0x000fe400078e0214 */
.L_x_19:
[C---:B------:R-:W-:Y:S01]  /*0680*/  LEA R8, R0.reuse, R0, 0x1 ;  /* 0x0000000000087211 */ /* 0x040fe200078e08ff */
[----:B------:R-:W-:Y:S01]  /*0690*/  ULDC.64 UR4, c[0x0][0x118] ;  /* 0x0000460000047ab9 */ /* 0x000fe20000000a00 */
[----:B------:R-:W-:Y:S01]  /*06a0*/  ISETP.GT.AND P1, PT, R0, 0xa, PT ;  /* 0x0000000a0000780c */ /* 0x000fe20003f24270 */
[--C-:B------:R-:W-:Y:S01]  /*06b0*/  IMAD.WIDE R18, R39, 0x4, R34.reuse ;  /* 0x0000000427127825 */ /* 0x100fe200078e0222 */
[-C--:B------:R-:W-:Y:S01]  /*06c0*/  LEA.HI.SX32 R10, R4, R3.reuse, 0x1b ;  /* 0x00000003040a7211 */ /* 0x080fe200078fdaff */
[----:B------:R-:W-:Y:S01]  /*06d0*/  BAR.SYNC.DEFER_BLOCKING 0x0 ;  /* 0x0000000000007b1d */ /* 0x000fe20000010000 */
[C---:B------:R-:W-:Y:S01]  /*06e0*/  LEA.HI.SX32 R9, R8.reuse, R3, 0x1b ;  /* 0x0000000308097211 */ /* 0x040fe200078fdaff */
[----:B------:R-:W-:Y:S01]  /*06f0*/  IMAD.WIDE R16, R43, 0x4, R34 ;  /* 0x000000042b107825 */ /* 0x000fe200078e0222 */
[----:B------:R-:W-:-:S02]  /*0700*/  IADD3 R8, R8, 0x2, RZ ;  /* 0x0000000208087810 */ /* 0x000fc40007ffe0ff */
[----:B------:R-:W-:Y:S01]  /*0710*/  ISETP.GT.OR P3, PT, R10, 0x7, P1 ;  /* 0x000000070a00780c */ /* 0x000fe20000f64670 */
[--C-:B------:R-:W-:Y:S01]  /*0720*/  IMAD.WIDE R14, R41, 0x4, R34.reuse ;  /* 0x00000004290e7825 */ /* 0x100fe200078e0222 */
[----:B------:R-:W-:Y:S01]  /*0730*/  ISETP.GT.OR P1, PT, R9, 0x7, P1 ;  /* 0x000000070900780c */ /* 0x000fe20000f24670 */
[----:B------:R0:W2:Y:S01]  /*0740*/  LDG.E.CONSTANT R18, [R18.64] ;  /* 0x0000000412127981 */ /* 0x0000a2000c1e9900 */
[----:B------:R-:W-:Y:S01]  /*0750*/  LEA.HI.SX32 R8, R8, R3, 0x1b ;  /* 0x0000000308087211 */ /* 0x000fe200078fdaff */
[--C-:B------:R-:W-:Y:S02]  /*0760*/  @P0 IMAD.WIDE R12, R49, 0x4, R34.reuse ;  /* 0x00000004310c0825 */ /* 0x100fe400078e0222 */
[----:B------:R1:W3:Y:S01]  /*0770*/  LDG.E.CONSTANT R16, [R16.64] ;  /* 0x0000000410107981 */ /* 0x0002e2000c1e9900 */
[----:B------:R-:W-:Y:S01]  /*0780*/  ISETP.GT.AND P2, PT, R8, 0x7, PT ;  /* 0x000000070800780c */ /* 0x000fe20003f44270 */
[----:B------:R-:W-:Y:S02]  /*0790*/  @P0 IMAD.WIDE R8, R45, 0x4, R34 ;  /* 0x000000042d080825 */ /* 0x000fe400078e0222 */
[----:B------:R-:W4:Y:S01]  /*07a0*/  LDG.E.CONSTANT R14, [R14.64] ;  /* 0x000000040e0e7981 */ /* 0x000f22000c1e9900 */
[----:B------:R-:W-:-:S03]  /*07b0*/  ISETP.GT.OR P2, PT, R0, 0x9, P2 ;  /* 0x000000090000780c */ /* 0x000fc60001744670 */
[----:B------:R5:W4:Y:S01]  /*07c0*/  @P0 LDG.E.CONSTANT R21, [R8.64] ;  /* 0x0000000408150981 */ /* 0x000b22000c1e9900 */
[----:B------:R-:W-:-:S03]  /*07d0*/  @P0 IMAD.WIDE R10, R47, 0x4, R34 ;  /* 0x000000042f0a0825 */ /* 0x000fc600078e0222 */
[----:B------:R0:W4:Y:S04]  /*07e0*/  @P0 LDG.E.CONSTANT R12, [R12.64] ;  /* 0x000000040c0c0981 */ /* 0x000128000c1e9900 */
[----:B------:R1:W4:Y:S01]  /*07f0*/  @P0 LDG.E.CONSTANT R20, [R10.64] ;  /* 0x000000040a140981 */ /* 0x000322000c1e9900 */
[----:B-----5:R-:W-:Y:S02]  /*0800*/  @!P1 MOV R8, R32 ;  /* 0x0000002000089202 */ /* 0x020fe40000000f00 */
[----:B------:R-:W-:Y:S01]  /*0810*/  @!P1 MOV R9, R37 ;  /* 0x0000002500099202 */ /* 0x000fe20000000f00 */
[----:B------:R5:W4:Y:S04]  /*0820*/  @!P2 LDG.E.CONSTANT R44, [R6.64] ;  /* 0x00000004062ca981 */ /* 0x000b28000c1e9900 */
[----:B0-----:R0:W4:Y:S02]  /*0830*/  @!P1 LDG.E.CONSTANT R19, [R8.64] ;  /* 0x0000000408139981 */ /* 0x001124000c1e9900 */
[----:B0-----:R-:W-:-:S02]  /*0840*/  @!P3 MOV R8, R36 ;  /* 0x000000240008b202 */ /* 0x001fc40000000f00 */
[----:B------:R-:W-:-:S05]  /*0850*/  @!P3 MOV R9, R33 ;  /* 0x000000210009b202 */ /* 0x000fca0000000f00 */
[----:B------:R0:W4:Y:S01]  /*0860*/  @!P3 LDG.E.CONSTANT R29, [R8.64] ;  /* 0x00000004081db981 */ /* 0x000122000c1e9900 */
[C---:B------:R-:W-:Y:S01]  /*0870*/  IMAD R22, R0.reuse, 0x6, RZ ;  /* 0x0000000600167824 */ /* 0x040fe200078e02ff */
[C---:B-1----:R-:W-:Y:S02]  /*0880*/  @!P1 SHF.L.U32 R11, R3.reuse, 0x5, RZ ;  /* 0x00000005030b9819 */ /* 0x042fe400000006ff */
[C---:B------:R-:W-:Y:S01]  /*0890*/  @!P3 SHF.L.U32 R13, R3.reuse, 0x5, RZ ;  /* 0x00000005030db819 */ /* 0x040fe200000006ff */
[C---:B------:R-:W-:Y:S02]  /*08a0*/  IMAD R17, R3.reuse, 0x51, R22 ;  /* 0x0000005103117824 */ /* 0x040fe400078e0216 */
[C---:B------:R-:W-:Y:S01]  /*08b0*/  @!P1 IMAD R22, R0.reuse, 0x3, R11 ;  /* 0x0000000300169824 */ /* 0x040fe200078e020b */
[----:B0-----:R-:W-:Y:S01]  /*08c0*/  @!P2 SHF.L.U32 R9, R3, 0x5, RZ ;  /* 0x000000050309a819 */ /* 0x001fe200000006ff */
[----:B------:R-:W-:-:S04]  /*08d0*/  @!P3 IMAD R46, R0, 0x3, R13 ;  /* 0x00000003002eb824 */ /* 0x000fc800078e020d */
[----:B------:R-:W-:Y:S01]  /*08e0*/  @!P2 IMAD R50, R0, 0x3, R9 ;  /* 0x000000030032a824 */ /* 0x000fe200078e0209 */
[----:B------:R-:W-:Y:S02]  /*08f0*/  LEA R52, R3, 0xa20, 0x6 ;  /* 0x00000a2003347811 */ /* 0x000fe400078e30ff */
[----:B------:R-:W-:Y:S02]  /*0900*/  IADD3 R38, R38, 0x1, RZ ;  /* 0x0000000126267810 */ /* 0x000fe40007ffe0ff */
[----:B-----5:R-:W-:-:S04]  /*0910*/  IADD3 R6, P4, R6, 0x20, RZ ;  /* 0x0000002006067810 */ /* 0x020fc80007f9e0ff */
[----:B------:R-:W-:Y:S01]  /*0920*/  IADD3.X R7, RZ, R7, RZ, P4, !PT ;  /* 0x00000007ff077210 */ /* 0x000fe200027fe4ff */
[----:B--2---:R-:W-:Y:S04]  /*0930*/  STS [R17.X4], R18 ;  /* 0x0000001211007388 */ /* 0x004fe80000004800 */
[----:B---3--:R-:W-:Y:S04]  /*0940*/  STS [R17.X4+0x4], R16 ;  /* 0x0000041011007388 */ /* 0x008fe80000004800 */
[----:B----4-:R-:W-:Y:S04]  /*0950*/  STS [R17.X4+0x8], R14 ;  /* 0x0000080e11007388 */ /* 0x010fe80000004800 */
[----:B------:R-:W-:Y:S04]  /*0960*/  @P0 STS [R17.X4+0x14], R21 ;  /* 0x0000141511000388 */ /* 0x000fe80000004800 */
[----:B------:R-:W-:Y:S04]  /*0970*/  @P0 STS [R17.X4+0xc], R12 ;  /* 0x00000c0c11000388 */ /* 0x000fe80000004800 */
[----:B------:R-:W-:Y:S04]  /*0980*/  @P0 STS [R17.X4+0x10], R20 ;  /* 0x0000101411000388 */ /* 0x000fe80000004800 */
[----:B------:R-:W-:Y:S04]  /*0990*/  @!P1 STS [R22.X4+0xa20], R19 ;  /* 0x000a201316009388 */ /* 0x000fe80000004800 */
[----:B------:R-:W-:Y:S04]  /*09a0*/  @!P3 STS [R46.X4+0xa24], R29 ;  /* 0x000a241d2e00b388 */ /* 0x000fe80000004800 */
[----:B------:R-:W-:Y:S04]  /*09b0*/  @!P2 STS [R50.X4+0xa28], R44 ;  /* 0x000a282c3200a388 */ /* 0x000fe80000004800 */
[----:B------:R-:W-:Y:S06]  /*09c0*/  BAR.SYNC.DEFER_BLOCKING 0x0 ;  /* 0x0000000000007b1d */ /* 0x000fec0000010000 */
[----:B------:R-:W-:Y:S04]  /*09d0*/  LDS R26, [R0.X8] ;  /* 0x00000000001a7984 */ /* 0x000fe80000008800 */
[----:B------:R-:W0:Y:S04]  /*09e0*/  LDS.128 R8, [R52] ;  /* 0x0000000034087984 */ /* 0x000e280000000c00 */
[----:B------:R-:W1:Y:S04]  /*09f0*/  LDS R30, [R0.X8+0xd8] ;  /* 0x0000d800001e7984 */ /* 0x000e680000008800 */
[----:B------:R-:W2:Y:S04]  /*0a00*/  LDS.128 R12, [R52+0x200] ;  /* 0x00020000340c7984 */ /* 0x000ea80000000c00 */
[----:B------:R-:W3:Y:S04]  /*0a10*/  LDS R24, [R0.X8+0x144] ;  /* 0x0001440000187984 */ /* 0x000ee80000008800 */
[----:B------:R-:W4:Y:S04]  /*0a20*/  LDS R48, [R0.X8+0x21c] ;  /* 0x00021c0000307984 */ /* 0x000f280000008800 */
[----:B------:R-:W5:Y:S04]  /*0a30*/  LDS.128 R16, [R52+0x20] ;  /* 0x0000200034107984 */ /* 0x000f680000000c00 */
[----:B------:R-:W5:Y:S04]  /*0a40*/  LDS.128 R20, [R52+0x220] ;  /* 0x0002200034147984 */ /* 0x000f680000000c00 */
[----:B------:R-:W5:Y:S01]  /*0a50*/  LDS R29, [R0.X8+0x288] ;  /* 0x00028800001d7984 */ /* 0x000f620000008800 */
[C---:B0-----:R-:W-:Y:S01]  /*0a60*/  FFMA R51, R8.reuse, R26, R51 ;  /* 0x0000001a08337223 */ /* 0x041fe20000000033 */
[----:B-1----:R-:W-:Y:S01]  /*0a70*/  FFMA R40, R8, R30, R40 ;  /* 0x0000001e08287223 */ /* 0x002fe20000000028 */
[----:B--2---:R-:W-:Y:S01]  /*0a80*/  FFMA R8, R26, R12, R28 ;  /* 0x0000000c1a087223 */ /* 0x004fe2000000001c */
[----:B------:R-:W-:Y:S01]  /*0a90*/  FFMA R12, R12, R30, R42 ;  /* 0x0000001e0c0c7223 */ /* 0x000fe2000000002a */
[----:B---3--:R-:W-:-:S02]  /*0aa0*/  FFMA R28, R24, R9, R51 ;  /* 0x00000009181c7223 */ /* 0x008fc40000000033 */
[----:B------:R-:W0:Y:S01]  /*0ab0*/  LDS R51, [R0.X8+0x360] ;  /* 0x0003600000337984 */ /* 0x000e220000008800 */
[----:B----4-:R-:W-:Y:S01]  /*0ac0*/  FFMA R42, R48, R9, R40 ;  /* 0x00000009302a7223 */ /* 0x010fe20000000028 */
[-C--:B------:R-:W-:Y:S02]  /*0ad0*/  FFMA R9, R24, R13.reuse, R8 ;  /* 0x0000000d18097223 */ /* 0x080fe40000000008 */
[----:B------:R-:W1:Y:S01]  /*0ae0*/  LDS R8, [R0.X8+0x3cc] ;  /* 0x0003cc0000087984 */ /* 0x000e620000008800 */
[-C--:B-----5:R-:W-:Y:S01]  /*0af0*/  FFMA R53, R26, R16.reuse, R53 ;  /* 0x000000101a357223 */ /* 0x0a0fe20000000035 */
[----:B------:R-:W-:Y:S01]  /*0b00*/  FFMA R27, R30, R16, R27 ;  /* 0x000000101e1b7223 */ /* 0x000fe2000000001b */
[----:B------:R-:W-:Y:S01]  /*0b10*/  LEA R16, R3, 0xa20, 0x6 ;  /* 0x00000a2003107811 */ /* 0x000fe200078e30ff */
[-C--:B------:R-:W-:Y:S01]  /*0b20*/  FFMA R26, R26, R20.reuse, R25 ;  /* 0x000000141a1a7223 */ /* 0x080fe20000000019 */
[----:B------:R-:W-:Y:S01]  /*0b30*/  FFMA R13, R48, R13, R12 ;  /* 0x0000000d300d7223 */ /* 0x000fe2000000000c */
[----:B------:R-:W-:Y:S01]  /*0b40*/  FFMA R20, R30, R20, R31 ;  /* 0x000000141e147223 */ /* 0x000fe2000000001f */
[----:B------:R-:W2:Y:S01]  /*0b50*/  LDS R12, [R0.X8+0x4a4] ;  /* 0x0004a400000c7984 */ /* 0x000ea20000008800 */
[-C--:B------:R-:W-:Y:S01]  /*0b60*/  FFMA R31, R24, R17.reuse, R53 ;  /* 0x00000011181f7223 */ /* 0x080fe20000000035 */
[----:B------:R-:W-:Y:S01]  /*0b70*/  FFMA R44, R48, R17, R27 ;  /* 0x00000011302c7223 */ /* 0x000fe2000000001b */
[-C--:B------:R-:W-:Y:S01]  /*0b80*/  FFMA R40, R24, R21.reuse, R26 ;  /* 0x0000001518287223 */ /* 0x080fe2000000001a */
[----:B------:R-:W-:Y:S04]  /*0b90*/  LDS R17, [R0.X8+0x510] ;  /* 0x0005100000117984 */ /* 0x000fe80000008800 */
[----:B------:R-:W3:Y:S01]  /*0ba0*/  LDS.128 R24, [R16+0x10] ;  /* 0x0000100010187984 */ /* 0x000ee20000000c00 */
[----:B------:R-:W-:Y:S01]  /*0bb0*/  FFMA R48, R48, R21, R20 ;  /* 0x0000001530307223 */ /* 0x000fe20000000014 */
[C---:B------:R-:W-:Y:S01]  /*0bc0*/  FFMA R53, R29.reuse, R10, R28 ;  /* 0x0000000a1d357223 */ /* 0x040fe2000000001c */
[C---:B------:R-:W-:Y:S01]  /*0bd0*/  FFMA R46, R29.reuse, R14, R9 ;  /* 0x0000000e1d2e7223 */ /* 0x040fe20000000009 */
[C---:B------:R-:W-:Y:S01]  /*0be0*/  FFMA R20, R29.reuse, R18, R31 ;  /* 0x000000121d147223 */ /* 0x040fe2000000001f */
[----:B------:R-:W-:Y:S01]  /*0bf0*/  FFMA R40, R29, R22, R40 ;  /* 0x000000161d287223 */ /* 0x000fe20000000028 */
[----:B------:R-:W4:Y:S04]  /*0c00*/  LDS R21, [R0.X8+0x5e8] ;  /* 0x0005e80000157984 */ /* 0x000f280000008800 */
[----:B------:R-:W5:Y:S01]  /*0c10*/  LDS.128 R28, [R16+0x210] ;  /* 0x00021000101c7984 */ /* 0x000f620000000c00 */
[C---:B0-----:R-:W-:Y:S01]  /*0c20*/  FFMA R9, R51.reuse, R10, R42 ;  /* 0x0000000a33097223 */ /* 0x041fe2000000002a */
[C---:B------:R-:W-:Y:S01]  /*0c30*/  FFMA R10, R51.reuse, R14, R13 ;  /* 0x0000000e330a7223 */ /* 0x040fe2000000000d */
[C---:B------:R-:W-:Y:S01]  /*0c40*/  FFMA R14, R51.reuse, R18, R44 ;  /* 0x00000012330e7223 */ /* 0x040fe2000000002c */
[----:B------:R-:W-:Y:S01]  /*0c50*/  FFMA R44, R51, R22, R48 ;  /* 0x00000016332c7223 */ /* 0x000fe20000000030 */
[----:B------:R-:W0:Y:S01]  /*0c60*/  LDS R42, [R0.X8+0x72c] ;  /* 0x00072c00002a7984 */ /* 0x000e220000008800 */
[C---:B-1----:R-:W-:Y:S01]  /*0c70*/  FFMA R13, R8.reuse, R11, R53 ;  /* 0x0000000b080d7223 */ /* 0x042fe20000000035 */
[C---:B------:R-:W-:Y:S01]  /*0c80*/  FFMA R18, R8.reuse, R15, R46 ;  /* 0x0000000f08127223 */ /* 0x040fe2000000002e */
[C---:B------:R-:W-:Y:S01]  /*0c90*/  FFMA R22, R8.reuse, R23, R40 ;  /* 0x0000001708167223 */ /* 0x040fe20000000028 */
[----:B------:R-:W-:Y:S01]  /*0ca0*/  FFMA R20, R8, R19, R20 ;  /* 0x0000001308147223 */ /* 0x000fe20000000014 */
[----:B------:R-:W1:Y:S01]  /*0cb0*/  LDS R40, [R0.X8+0x654] ;  /* 0x0006540000287984 */ /* 0x000e620000008800 */
[C---:B--2---:R-:W-:Y:S01]  /*0cc0*/  FFMA R46, R12.reuse, R11, R9 ;  /* 0x0000000b0c2e7223 */ /* 0x044fe20000000009 */
[C---:B------:R-:W-:Y:S01]  /*0cd0*/  FFMA R51, R12.reuse, R15, R10 ;  /* 0x0000000f0c337223 */ /* 0x040fe2000000000a */
[C---:B------:R-:W-:Y:S01]  /*0ce0*/  FFMA R48, R12.reuse, R19, R14 ;  /* 0x000000130c307223 */ /* 0x040fe2000000000e */
[----:B------:R-:W2:Y:S01]  /*0cf0*/  LDS.128 R8, [R16+0x30] ;  /* 0x0000300010087984 */ /* 0x000ea20000000c00 */
[----:B------:R-:W-:-:S03]  /*0d00*/  FFMA R44, R12, R23, R44 ;  /* 0x000000170c2c7223 */ /* 0x000fc6000000002c */
[----:B------:R-:W-:Y:S01]  /*0d10*/  LDS R23, [R0.X8+0x870] ;  /* 0x0008700000177984 */ /* 0x000fe20000008800 */
[----:B---3--:R-:W-:-:S03]  /*0d20*/  FFMA R19, R24, R17, R13 ;  /* 0x0000001118137223 */ /* 0x008fc6000000000d */
[----:B------:R-:W3:Y:S01]  /*0d30*/  LDS.128 R12, [R16+0x230] ;  /* 0x00023000100c7984 */ /* 0x000ee20000000c00 */
[----:B----4-:R-:W-:-:S03]  /*0d40*/  FFMA R53, R24, R21, R46 ;  /* 0x0000001518357223 */ /* 0x010fc6000000002e */
[----:B------:R-:W-:Y:S01]  /*0d50*/  LDS R24, [R0.X8+0x8dc] ;  /* 0x0008dc0000187984 */ /* 0x000fe20000008800 */
[----:B-----5:R-:W-:-:S03]  /*0d60*/  FFMA R52, R28, R21, R51 ;  /* 0x000000151c347223 */ /* 0x020fc60000000033 */
[----:B------:R-:W4:Y:S01]  /*0d70*/  LDS R51, [R0.X8+0x798] ;  /* 0x0007980000337984 */ /* 0x000f220000008800 */
[----:B------:R-:W-:-:S03]  /*0d80*/  FFMA R46, R17, R28, R18 ;  /* 0x0000001c112e7223 */ /* 0x000fc60000000012 */
[----:B------:R-:W5:Y:S01]  /*0d90*/  LDS R18, [R0.X8+0x9b4] ;  /* 0x0009b40000127984 */ /* 0x000f620000008800 */
[----:B------:R-:W-:-:S04]  /*0da0*/  IADD3 R34, P1, R34, 0x6200, RZ ;  /* 0x0000620022227810 */ /* 0x000fc80007f3e0ff */
[----:B------:R-:W-:Y:S01]  /*0db0*/  IADD3.X R35, RZ, R35, RZ, P1, !PT ;  /* 0x00000023ff237210 */ /* 0x000fe20000ffe4ff */
[-C--:B0-----:R-:W-:Y:S01]  /*0dc0*/  FFMA R50, R42, R25.reuse, R53 ;  /* 0x000000192a327223 */ /* 0x081fe20000000035 */
[----:B------:R-:W-:Y:S01]  /*0dd0*/  ISETP.NE.AND P1, PT, R38, 0x40, PT ;  /* 0x000000402600780c */ /* 0x000fe20003f25270 */
[C---:B-1----:R-:W-:Y:S01]  /*0de0*/  FFMA R28, R40.reuse, R25, R19 ;  /* 0x00000019281c7223 */ /* 0x042fe20000000013 */
[-C--:B------:R-:W-:Y:S01]  /*0df0*/  FFMA R19, R40, R29.reuse, R46 ;  /* 0x0000001d28137223 */ /* 0x080fe2000000002e */
[-C--:B--2---:R-:W-:Y:S01]  /*0e00*/  FFMA R25, R17, R8.reuse, R20 ;  /* 0x0000000811197223 */ /* 0x084fe20000000014 */
[----:B------:R-:W-:Y:S01]  /*0e10*/  FFMA R53, R21, R8, R48 ;  /* 0x0000000815357223 */ /* 0x000fe20000000030 */
[----:B------:R-:W-:Y:S02]  /*0e20*/  FFMA R29, R42, R29, R52 ;  /* 0x0000001d2a1d7223 */ /* 0x000fe40000000034 */
[-C--:B------:R-:W-:Y:S01]  /*0e30*/  FFMA R25, R40, R9.reuse, R25 ;  /* 0x0000000928197223 */ /* 0x080fe20000000019 */
[----:B------:R-:W-:Y:S01]  /*0e40*/  FFMA R53, R42, R9, R53 ;  /* 0x000000092a357223 */ /* 0x000fe20000000035 */
[-C--:B---3--:R-:W-:Y:S01]  /*0e50*/  FFMA R22, R17, R12.reuse, R22 ;  /* 0x0000000c11167223 */ /* 0x088fe20000000016 */
[----:B------:R-:W-:-:S03]  /*0e60*/  FFMA R44, R21, R12, R44 ;  /* 0x0000000c152c7223 */ /* 0x000fc6000000002c */
[-C--:B------:R-:W-:Y:S01]  /*0e70*/  FFMA R9, R40, R13.reuse, R22 ;  /* 0x0000000d28097223 */ /* 0x080fe20000000016 */
[----:B------:R-:W-:Y:S01]  /*0e80*/  FFMA R13, R42, R13, R44 ;  /* 0x0000000d2a0d7223 */ /* 0x000fe2000000002c */
[----:B------:R-:W-:Y:S01]  /*0e90*/  FFMA R29, R23, R30, R29 ;  /* 0x0000001e171d7223 */ /* 0x000fe2000000001d */
[----:B------:R-:W-:Y:S01]  /*0ea0*/  IADD3 R36, P3, R36, 0x20, RZ ;  /* 0x0000002024247810 */ /* 0x000fe20007f7e0ff */
[C---:B----4-:R-:W-:Y:S01]  /*0eb0*/  FFMA R17, R51.reuse, R26, R28 ;  /* 0x0000001a33117223 */ /* 0x050fe2000000001c */
[C---:B------:R-:W-:Y:S01]  /*0ec0*/  FFMA R12, R51.reuse, R14, R9 ;  /* 0x0000000e330c7223 */ /* 0x040fe20000000009 */
[C---:B------:R-:W-:Y:S01]  /*0ed0*/  FFMA R28, R51.reuse, R30, R19 ;  /* 0x0000001e331c7223 */ /* 0x040fe20000000013 */
[----:B------:R-:W-:Y:S01]  /*0ee0*/  FFMA R8, R51, R10, R25 ;  /* 0x0000000a33087223 */ /* 0x000fe20000000019 */
[C---:B------:R-:W-:Y:S01]  /*0ef0*/  FFMA R9, R23.reuse, R26, R50 ;  /* 0x0000001a17097223 */ /* 0x040fe20000000032 */
[C---:B------:R-:W-:Y:S01]  /*0f00*/  FFMA R10, R23.reuse, R10, R53 ;  /* 0x0000000a170a7223 */ /* 0x040fe20000000035 */
[----:B------:R-:W-:Y:S01]  /*0f10*/  FFMA R14, R23, R14, R13 ;  /* 0x0000000e170e7223 */ /* 0x000fe2000000000d */
[----:B------:R-:W-:Y:S01]  /*0f20*/  IADD3 R32, P2, R32, 0x20, RZ ;  /* 0x0000002020207810 */ /* 0x000fe20007f5e0ff */
[C---:B------:R-:W-:Y:S01]  /*0f30*/  FFMA R51, R24.reuse, R27, R17 ;  /* 0x0000001b18337223 */ /* 0x040fe20000000011 */
[----:B------:R-:W-:Y:S01]  /*0f40*/  FFMA R28, R24, R31, R28 ;  /* 0x0000001f181c7223 */ /* 0x000fe2000000001c */
[C---:B-----5:R-:W-:Y:S01]  /*0f50*/  FFMA R40, R18.reuse, R27, R9 ;  /* 0x0000001b12287223 */ /* 0x060fe20000000009 */
[----:B------:R-:W-:Y:S01]  /*0f60*/  FFMA R42, R18, R31, R29 ;  /* 0x0000001f122a7223 */ /* 0x000fe2000000001d */
[C---:B------:R-:W-:Y:S01]  /*0f70*/  FFMA R53, R24.reuse, R11, R8 ;  /* 0x0000000b18357223 */ /* 0x040fe20000000008 */
[----:B------:R-:W-:Y:S01]  /*0f80*/  FFMA R25, R24, R15, R12 ;  /* 0x0000000f18197223 */ /* 0x000fe2000000000c */
[C---:B------:R-:W-:Y:S01]  /*0f90*/  FFMA R27, R18.reuse, R11, R10 ;  /* 0x0000000b121b7223 */ /* 0x040fe2000000000a */
[----:B------:R-:W-:Y:S01]  /*0fa0*/  FFMA R31, R18, R15, R14 ;  /* 0x0000000f121f7223 */ /* 0x000fe2000000000e */
[----:B------:R-:W-:-:S02]  /*0fb0*/  IADD3.X R33, RZ, R33, RZ, P3, !PT ;  /* 0x00000021ff217210 */ /* 0x000fc40001ffe4ff */
[----:B------:R-:W-:Y:S01]  /*0fc0*/  IADD3.X R37, RZ, R37, RZ, P2, !PT ;  /* 0x00000025ff257210 */ /* 0x000fe200017fe4ff */
[----:B------:R-:W-:Y:S05]  /*0fd0*/  @P1 BRA `(.L_x_19) ;  /* 0xfffff6a000001947 */ /* 0x000fea000383ffff */
[----:B------:R-:W-:Y:S01]  /*0fe0*/  LEA R6, R2, R3, 0x4 ;  /* 0x0000000302067211 */ /* 0x000fe200078e20ff */
[----:B------:R-:W-:Y:S01]  /*0ff0*/  ULDC.64 UR4, c[0x0][0x118] ;  /* 0x0000460000047ab9 */ /* 0x000fe20000000a00 */
[----:B------:R-:W-:Y:S02]  /*1000*/  MOV R11, 0x4 ;  /* 0x00000004000b7802 */ /* 0x000fe40000000f00 */
[----:B------:R-:W-:-:S05]  /*1010*/  SHF.L.U32 R6, R6, 0x1, RZ ;  /* 0x0000000106067819 */ /* 0x000fca00000006ff */
[----:B------:R-:W-:-:S05]  /*1020*/  IMAD.WIDE R6, R6, R11, c[0x0][0x178] ;  /* 0x00005e0006067625 */ /* 0x000fca00078e020b */
[----:B------:R-:W2:Y:S04]  /*1030*/  LDG.E.CONSTANT R9, [R6.64+0x40] ;  /* 0x0000400406097981 */ /* 0x000ea8000c1e9900 */
[----:B------:R-:W3:Y:S04]  /*1040*/  LDG.E.CONSTANT R4, [R6.64] ;  /* 0x0000000406047981 */ /* 0x000ee8000c1e9900 */
[----:B------:R-:W4:Y:S04]  /*1050*/  LDG.E.CONSTANT R8, [R6.64+0x4] ;  /* 0x0000040406087981 */ /* 0x000f28000c1e9900 */
[----:B------:R-:W5:Y:S01]  /*1060*/  LDG.E.CONSTANT R10, [R6.64+0x44] ;  /* 0x00004404060a7981 */ /* 0x000f62000c1e9900 */
[----:B------:R-:W-:-:S04]  /*1070*/  IMAD R3, R3, 0x188, R0 ;  /* 0x0000018803037824 */ /* 0x000fc800078e0200 */
[----:B------:R-:W-:-:S04]  /*1080*/  IMAD R2, R2, 0x1880, R3 ;  /* 0x0000188002027824 */ /* 0x000fc800078e0203 */
[----:B------:R-:W-:-:S04]  /*1090*/  IMAD R2, R5, 0x1c, R2 ;  /* 0x0000001c05027824 */ /* 0x000fc800078e0202 */
[----:B------:R-:W-:Y:S01]  /*10a0*/  IMAD.WIDE R2, R2, R11, c[0x0][0x160] ;  /* 0x0000580002027625 */ /* 0x000fe200078e020b */
[--C-:B--2---:R-:W-:Y:S01]  /*10b0*/  FADD R5, R28, R9.reuse ;  /* 0x000000091c057221 */ /* 0x104fe20000000000 */
[----:B------:R-:W-:Y:S01]  /*10c0*/  FADD R9, R42, R9 ;  /* 0x000000092a097221 */ /* 0x000fe20000000000 */
[--C-:B---3--:R-:W-:Y:S01]  /*10d0*/  FADD R51, R51, R4.reuse ;  /* 0x0000000433337221 */ /* 0x108fe20000000000 */
[----:B------:R-:W-:Y:S01]  /*10e0*/  FADD R11, R40, R4 ;  /* 0x00000004280b7221 */ /* 0x000fe20000000000 */
[--C-:B----4-:R-:W-:Y:S01]  /*10f0*/  FADD R53, R53, R8.reuse ;  /* 0x0000000835357221 */ /* 0x110fe20000000000 */
[----:B------:R-:W-:Y:S01]  /*1100*/  FADD R27, R27, R8 ;  /* 0x000000081b1b7221 */ /* 0x000fe20000000000 */
[--C-:B-----5:R-:W-:Y:S01]  /*1110*/  FADD R25, R25, R10.reuse ;  /* 0x0000000a19197221 */ /* 0x120fe20000000000 */
[----:B------:R-:W-:Y:S01]  /*1120*/  FADD R31, R31, R10 ;  /* 0x0000000a1f1f7221 */ /* 0x000fe20000000000 */
[----:B------:R-:W-:Y:S04]  /*1130*/  STG.E [R2.64], R51 ;  /* 0x0000003302007986 */ /* 0x000fe8000c101904 */
        /* <DEDUP_REMOVED lines=8> */
.L_x_20:
        /* <DEDUP_REMOVED lines=12> */
.L_x_117:


//--------------------- .text.tvmgen_default_fused_nn_contrib_conv2d_winograd_without_weight_transform_add_nn_relu_2_kernel --------------------------
	.section	.text.tvmgen_default_fused_nn_contrib_conv2d_winograd_without_weight_transform_add_nn_relu_2_kernel,"ax",@progbits
	.sectioninfo	@"SHI_REGISTERS=38"
	.align	128
        .global         tvmgen_default_fused_nn_contrib_conv2d_winograd_without_weight_transform_add_nn_relu_2_kernel
        .type           tvmgen_default_fused_nn_contrib_conv2d_winograd_without_weight_transform_add_nn_relu_2_kernel,@function
        .size           tvmgen_default_fused_nn_contrib_conv2d_winograd_without_weight_transform_add_nn_relu_2_kernel,(.L_x_118 - tvmgen_default_fused_nn_contrib_conv2d_winograd_without_weight_transform_add_nn_relu_2_kernel)
        .other          tvmgen_default_fused_nn_contrib_conv2d_winograd_without_weight_transform_add_nn_relu_2_kernel,@"STO_CUDA_ENTRY STV_DEFAULT"
tvmgen_default_fused_nn_contrib_conv2d_winograd_without_weight_transform_add_nn_relu_2_kernel:
.text.tvmgen_default_fused_nn_contrib_conv2d_winograd_without_weight_transform_add_nn_relu_2_kernel:
[----:B------:R-:W-:Y:S02]  /*0000*/  MOV R1, c[0x0][0x28] ;  /* 0x00000a0000017a02 */ /* 0x000fe40000000f00 */
[----:B------:R-:W0:Y:S01]  /*0010*/  S2R R7, SR_CTAID.X ;  /* 0x0000000000077919 */ /* 0x000e220000002500 */
[----:B------:R-:W-:Y:S01]  /*0020*/  MOV R2, RZ ;  /* 0x000000ff00027202 */ /* 0x000fe20000000f00 */
[----:B------:R-:W-:Y:S01]  /*0030*/  CS2R R16, SRZ ;  /* 0x0000000000107805 */ /* 0x000fe2000001ff00 */
[----:B------:R-:W-:Y:S01]  /*0040*/  MOV R18, RZ ;  /* 0x000000ff00127202 */ /* 0x000fe20000000f00 */
[----:B------:R-:W0:Y:S01]  /*0050*/  S2R R4, SR_TID.X ;  /* 0x0000000000047919 */ /* 0x000e220000002100 */
[----:B------:R-:W-:Y:S01]  /*0060*/  ULDC.64 UR4, c[0x0][0x118] ;  /* 0x0000460000047ab9 */ /* 0x000fe20000000a00 */
[----:B------:R-:W-:Y:S01]  /*0070*/  MOV R14, RZ ;  /* 0x000000ff000e7202 */ /* 0x000fe20000000f00 */
[----:B0-----:R-:W-:-:S04]  /*0080*/  IMAD R4, R7, 0x1e, R4 ;  /* 0x0000001e07047824 */ /* 0x001fc800078e0204 */
[----:B------:R-:W-:-:S04]  /*0090*/  IMAD.HI R0, R4, 0x5397829d, RZ ;  /* 0x5397829d04007827 */ /* 0x000fc800078e02ff */
[----:B------:R-:W-:Y:S01]  /*00a0*/  IMAD R3, R7, -0x1c, R4 ;  /* 0xffffffe407037824 */ /* 0x000fe200078e0204 */
[----:B------:R-:W-:-:S03]  /*00b0*/  SHF.R.U32.HI R5, RZ, 0x1f, R0 ;  /* 0x0000001fff057819 */ /* 0x000fc60000011600 */
[----:B------:R-:W-:Y:S01]  /*00c0*/  IMAD.HI R6, R3, -0x6db6db6d, R2 ;  /* 0x9249249303067827 */ /* 0x000fe200078e0202 */
[----:B------:R-:W-:-:S03]  /*00d0*/  LEA.HI.SX32 R5, R0, R5, 0x1c ;  /* 0x0000000500057211 */ /* 0x000fc600078fe2ff */
[----:B------:R-:W-:Y:S01]  /*00e0*/  IMAD R2, R7, 0x7e, R3 ;  /* 0x0000007e07027824 */ /* 0x000fe200078e0203 */
[----:B------:R-:W-:Y:S01]  /*00f0*/  SHF.R.U32.HI R7, RZ, 0x1f, R6 ;  /* 0x0000001fff077819 */ /* 0x000fe20000011606 */
[----:B------:R-:W-:Y:S01]  /*0100*/  IMAD R5, R5, -0x31, R4 ;  /* 0xffffffcf05057824 */ /* 0x000fe200078e0204 */
[----:B------:R-:W-:Y:S01]  /*0110*/  MOV R4, RZ ;  /* 0x000000ff00047202 */ /* 0x000fe20000000f00 */
[----:B------:R-:W-:Y:S01]  /*0120*/  IMAD.HI R0, R2, 0x5397829d, RZ ;  /* 0x5397829d02007827 */ /* 0x000fe200078e02ff */
[----:B------:R-:W-:-:S03]  /*0130*/  LEA.HI.SX32 R7, R6, R7, 0x1e ;  /* 0x0000000706077211 */ /* 0x000fc600078ff2ff */
[----:B------:R-:W-:Y:S01]  /*0140*/  IMAD.HI R4, R5, -0x6db6db6d, R4 ;  /* 0x9249249305047827 */ /* 0x000fe200078e0204 */
[----:B------:R-:W-:-:S03]  /*0150*/  SHF.R.U32.HI R9, RZ, 0x1f, R0 ;  /* 0x0000001fff097819 */ /* 0x000fc60000011600 */
[----:B------:R-:W-:Y:S01]  /*0160*/  IMAD R7, R7, -0x7, R3 ;  /* 0xfffffff907077824 */ /* 0x000fe200078e0203 */
[----:B------:R-:W-:Y:S02]  /*0170*/  LEA.HI.SX32 R0, R0, R9, 0x1c ;  /* 0x0000000900007211 */ /* 0x000fe400078fe2ff */
[----:B------:R-:W-:Y:S02]  /*0180*/  SHF.R.U32.HI R3, RZ, 0x1f, R4 ;  /* 0x0000001fff037819 */ /* 0x000fe40000011604 */
[----:B------:R-:W-:Y:S02]  /*0190*/  SHF.L.U32 R7, R7, 0x1, RZ ;  /* 0x0000000107077819 */ /* 0x000fe400000006ff */
[----:B------:R-:W-:Y:S02]  /*01a0*/  LEA.HI.SX32 R3, R4, R3, 0x1e ;  /* 0x0000000304037211 */ /* 0x000fe400078ff2ff */
[----:B------:R-:W-:Y:S01]  /*01b0*/  IADD3 R4, R7, -0x1, RZ ;  /* 0xffffffff07047810 */ /* 0x000fe20007ffe0ff */
[----:B------:R-:W-:Y:S01]  /*01c0*/  IMAD R0, R0, 0xc4, R7 ;  /* 0x000000c400007824 */ /* 0x000fe200078e0207 */
[----:B------:R-:W-:-:S02]  /*01d0*/  SHF.L.U32 R8, R3, 0x1, RZ ;  /* 0x0000000103087819 */ /* 0x000fc400000006ff */
[----:B------:R-:W-:Y:S02]  /*01e0*/  ISETP.GT.U32.AND P3, PT, R7, 0xd, PT ;  /* 0x0000000d0700780c */ /* 0x000fe40003f64070 */
[----:B------:R-:W-:Y:S02]  /*01f0*/  IADD3 R0, R0, -0xf, RZ ;  /* 0xfffffff100007810 */ /* 0x000fe40007ffe0ff */
[----:B------:R-:W-:Y:S02]  /*0200*/  IADD3 R9, R8, -0x1, RZ ;  /* 0xffffffff08097810 */ /* 0x000fe40007ffe0ff */
[----:B------:R-:W-:Y:S01]  /*0210*/  ISETP.GT.U32.AND P2, PT, R4, 0xd, PT ;  /* 0x0000000d0400780c */ /* 0x000fe20003f44070 */
[----:B------:R-:W-:Y:S01]  /*0220*/  IMAD R0, R3, 0x1c, R0 ;  /* 0x0000001c03007824 */ /* 0x000fe200078e0200 */
[----:B------:R-:W-:Y:S02]  /*0230*/  ISETP.GT.U32.OR P5, PT, R9, 0xd, P3 ;  /* 0x0000000d0900780c */ /* 0x000fe40001fa4470 */
[----:B------:R-:W-:-:S02]  /*0240*/  IADD3 R5, R7, 0x1, RZ ;  /* 0x0000000107057810 */ /* 0x000fc40007ffe0ff */
[----:B------:R-:W-:Y:S02]  /*0250*/  MOV R3, 0x4 ;  /* 0x0000000400037802 */ /* 0x000fe40000000f00 */
[----:B------:R-:W-:Y:S02]  /*0260*/  IADD3 R0, R0, 0xf, RZ ;  /* 0x0000000f00007810 */ /* 0x000fe40007ffe0ff */
[----:B------:R-:W-:Y:S02]  /*0270*/  ISETP.GT.U32.OR P1, PT, R8, 0xd, P2 ;  /* 0x0000000d0800780c */ /* 0x000fe40001724470 */
[----:B------:R-:W-:Y:S01]  /*0280*/  ISETP.GT.U32.AND P0, PT, R5, 0xd, PT ;  /* 0x0000000d0500780c */ /* 0x000fe20003f04070 */
[----:B------:R-:W-:Y:S01]  /*0290*/  IMAD.WIDE R4, R0, R3, c[0x0][0x168] ;  /* 0x00005a0000047625 */ /* 0x000fe200078e0203 */
[----:B------:R-:W-:Y:S02]  /*02a0*/  ISETP.GT.U32.OR P6, PT, R8, 0xd, P3 ;  /* 0x0000000d0800780c */ /* 0x000fe40001fc4470 */
[----:B------:R-:W-:-:S02]  /*02b0*/  IADD3 R7, R7, 0x2, RZ ;  /* 0x0000000207077810 */ /* 0x000fc40007ffe0ff */
[----:B------:R-:W2:Y:S01]  /*02c0*/  @!P5 LDG.E.CONSTANT R18, [R4.64+-0x38] ;  /* 0xffffc8040412d981 */ /* 0x000ea2000c1e9900 */
[----:B------:R-:W-:Y:S01]  /*02d0*/  ISETP.GT.U32.OR P5, PT, R8, 0xd, P0 ;  /* 0x0000000d0800780c */ /* 0x000fe200007a4470 */
[----:B------:R-:W-:Y:S01]  /*02e0*/  CS2R R20, SRZ ;  /* 0x0000000000147805 */ /* 0x000fe2000001ff00 */
[----:B------:R-:W-:Y:S02]  /*02f0*/  ISETP.GT.U32.OR P4, PT, R9, 0xd, P0 ;  /* 0x0000000d0900780c */ /* 0x000fe40000784470 */
[----:B------:R-:W3:Y:S01]  /*0300*/  @!P1 LDG.E.CONSTANT R17, [R4.64+-0x4] ;  /* 0xfffffc0404119981 */ /* 0x000ee2000c1e9900 */
[----:B------:R-:W-:-:S03]  /*0310*/  ISETP.GT.U32.AND P1, PT, R7, 0xd, PT ;  /* 0x0000000d0700780c */ /* 0x000fc60003f24070 */
[----:B------:R-:W4:Y:S01]  /*0320*/  @!P6 LDG.E.CONSTANT R16, [R4.64] ;  /* 0x000000040410e981 */ /* 0x000f22000c1e9900 */
[C---:B------:R-:W-:Y:S02]  /*0330*/  ISETP.GT.U32.OR P6, PT, R8.reuse, 0xd, P1 ;  /* 0x0000000d0800780c */ /* 0x040fe40000fc4470 */
[----:B------:R-:W-:Y:S02]  /*0340*/  IADD3 R7, R8, 0x1, RZ ;  /* 0x0000000108077810 */ /* 0x000fe40007ffe0ff */
[----:B------:R-:W5:Y:S02]  /*0350*/  @!P5 LDG.E.CONSTANT R21, [R4.64+0x4] ;  /* 0x000004040415d981 */ /* 0x000f64000c1e9900 */
[----:B------:R-:W-:Y:S01]  /*0360*/  ISETP.GT.U32.OR P5, PT, R7, 0xd, P2 ;  /* 0x0000000d0700780c */ /* 0x000fe200017a4470 */
[----:B------:R-:W-:Y:S01]  /*0370*/  CS2R R12, SRZ ;  /* 0x00000000000c7805 */ /* 0x000fe2000001ff00 */
[----:B------:R0:W2:Y:S01]  /*0380*/  @!P4 LDG.E.CONSTANT R14, [R4.64+-0x34] ;  /* 0xffffcc04040ec981 */ /* 0x0000a2000c1e9900 */
[----:B------:R-:W-:-:S04]  /*0390*/  ISETP.GT.U32.OR P4, PT, R9, 0xd, P2 ;  /* 0x0000000d0900780c */ /* 0x000fc80001784470 */
[----:B------:R-:W0:Y:S01]  /*03a0*/  @!P6 LDG.E.CONSTANT R20, [R4.64+0x8] ;  /* 0x000008040414e981 */ /* 0x000e22000c1e9900 */
[----:B------:R-:W-:Y:S02]  /*03b0*/  ISETP.GT.U32.OR P6, PT, R7, 0xd, P3 ;  /* 0x0000000d0700780c */ /* 0x000fe40001fc4470 */
[----:B------:R-:W-:-:S03]  /*03c0*/  MOV R6, RZ ;  /* 0x000000ff00067202 */ /* 0x000fc60000000f00 */
[----:B------:R0:W2:Y:S01]  /*03d0*/  @!P5 LDG.E.CONSTANT R13, [R4.64+0x34] ;  /* 0x00003404040dd981 */ /* 0x0000a2000c1e9900 */
[----:B------:R-:W-:Y:S02]  /*03e0*/  ISETP.GT.U32.OR P5, PT, R7, 0xd, P0 ;  /* 0x0000000d0700780c */ /* 0x000fe400007a4470 */
[----:B------:R-:W-:Y:S01]  /*03f0*/  MOV R0, RZ ;  /* 0x000000ff00007202 */ /* 0x000fe20000000f00 */
[----:B------:R0:W2:Y:S04]  /*0400*/  @!P4 LDG.E.CONSTANT R15, [R4.64+-0x3c] ;  /* 0xffffc404040fc981 */ /* 0x0000a8000c1e9900 */
[----:B------:R0:W2:Y:S01]  /*0410*/  @!P6 LDG.E.CONSTANT R6, [R4.64+0x38] ;  /* 0x000038040406e981 */ /* 0x0000a2000c1e9900 */
[----:B------:R-:W-:Y:S02]  /*0420*/  ISETP.GT.U32.OR P6, PT, R9, 0xd, P1 ;  /* 0x0000000d0900780c */ /* 0x000fe40000fc4470 */
[----:B------:R-:W-:-:S03]  /*0430*/  IADD3 R9, R8, 0x2, RZ ;  /* 0x0000000208097810 */ /* 0x000fc60007ffe0ff */
[----:B------:R0:W2:Y:S01]  /*0440*/  @!P5 LDG.E.CONSTANT R0, [R4.64+0x3c] ;  /* 0x00003c040400d981 */ /* 0x0000a2000c1e9900 */
[C---:B------:R-:W-:Y:S02]  /*0450*/  ISETP.GT.U32.OR P2, PT, R9.reuse, 0xd, P2 ;  /* 0x0000000d0900780c */ /* 0x040fe40001744470 */
[----:B------:R-:W-:Y:S02]  /*0460*/  ISETP.GT.U32.OR P3, PT, R9, 0xd, P3 ;  /* 0x0000000d0900780c */ /* 0x000fe40001f64470 */
[----:B------:R-:W-:Y:S02]  /*0470*/  ISETP.GT.U32.OR P5, PT, R7, 0xd, P1 ;  /* 0x0000000d0700780c */ /* 0x000fe40000fa4470 */
[----:B------:R-:W-:Y:S02]  /*0480*/  MOV R7, RZ ;  /* 0x000000ff00077202 */ /* 0x000fe40000000f00 */
[C---:B------:R-:W-:Y:S02]  /*0490*/  ISETP.GT.U32.OR P0, PT, R9.reuse, 0xd, P0 ;  /* 0x0000000d0900780c */ /* 0x040fe40000704470 */
[----:B------:R-:W-:Y:S01]  /*04a0*/  ISETP.GT.U32.OR P1, PT, R9, 0xd, P1 ;  /* 0x0000000d0900780c */ /* 0x000fe20000f24470 */
[----:B------:R-:W-:Y:S01]  /*04b0*/  CS2R R10, SRZ ;  /* 0x00000000000a7805 */ /* 0x000fe2000001ff00 */
[----:B------:R0:W2:Y:S01]  /*04c0*/  @!P6 LDG.E.CONSTANT R7, [R4.64+-0x30] ;  /* 0xffffd0040407e981 */ /* 0x0000a2000c1e9900 */
[----:B------:R-:W-:-:S02]  /*04d0*/  MOV R8, RZ ;  /* 0x000000ff00087202 */ /* 0x000fc40000000f00 */
[----:B------:R-:W-:Y:S01]  /*04e0*/  MOV R9, RZ ;  /* 0x000000ff00097202 */ /* 0x000fe20000000f00 */
[----:B------:R0:W2:Y:S04]  /*04f0*/  @!P2 LDG.E.CONSTANT R12, [R4.64+0x6c] ;  /* 0x00006c04040ca981 */ /* 0x0000a8000c1e9900 */
[----:B------:R0:W2:Y:S04]  /*0500*/  @!P3 LDG.E.CONSTANT R11, [R4.64+0x70] ;  /* 0x00007004040bb981 */ /* 0x0000a8000c1e9900 */
[----:B------:R0:W2:Y:S04]  /*0510*/  @!P5 LDG.E.CONSTANT R8, [R4.64+0x40] ;  /* 0x000040040408d981 */ /* 0x0000a8000c1e9900 */
[----:B------:R0:W2:Y:S04]  /*0520*/  @!P0 LDG.E.CONSTANT R10, [R4.64+0x74] ;  /* 0x00007404040a8981 */ /* 0x0000a8000c1e9900 */
[----:B------:R0:W2:Y:S01]  /*0530*/  @!P1 LDG.E.CONSTANT R9, [R4.64+0x78] ;  /* 0x0000780404099981 */ /* 0x0000a2000c1e9900 */
[----:B------:R-:W-:Y:S01]  /*0540*/  MOV R23, RZ ;  /* 0x000000ff00177202 */ /* 0x000fe20000000f00 */
[----:B------:R-:W-:Y:S01]  /*0550*/  IMAD.WIDE R2, R2, R3, c[0x0][0x160] ;  /* 0x0000580002027625 */ /* 0x000fe200078e0203 */
[--C-:B---3--:R-:W-:Y:S01]  /*0560*/  FADD R28, RZ, R17.reuse ;  /* 0x00000011ff1c7221 */ /* 0x108fe20000000000 */
[----:B------:R-:W-:Y:S01]  /*0570*/  FADD R22, RZ, -R17 ;  /* 0x80000011ff167221 */ /* 0x000fe20000000000 */
[--C-:B----4-:R-:W-:Y:S01]  /*0580*/  FADD R24, RZ, R16.reuse ;  /* 0x00000010ff187221 */ /* 0x110fe20000000000 */
[----:B------:R-:W-:Y:S01]  /*0590*/  FADD R26, RZ, -R16 ;  /* 0x80000010ff1a7221 */ /* 0x000fe20000000000 */
[--C-:B-----5:R-:W-:Y:S01]  /*05a0*/  FADD R28, R28, -R21.reuse ;  /* 0x800000151c1c7221 */ /* 0x120fe20000000000 */
[----:B------:R-:W-:Y:S01]  /*05b0*/  FADD R17, R22, R21 ;  /* 0x0000001516117221 */ /* 0x000fe20000000000 */
[----:B--2---:R-:W-:Y:S01]  /*05c0*/  FADD R25, RZ, R18 ;  /* 0x00000012ff197221 */ /* 0x004fe20000000000 */
[--C-:B0-----:R-:W-:Y:S01]  /*05d0*/  FADD R4, R24, -R20.reuse ;  /* 0x8000001418047221 */ /* 0x101fe20000000000 */
[----:B------:R-:W-:Y:S01]  /*05e0*/  FADD R5, R26, R20 ;  /* 0x000000141a057221 */ /* 0x000fe20000000000 */
[----:B------:R-:W-:-:S04]  /*05f0*/  @!P4 FADD R23, RZ, R15 ;  /* 0x0000000fff17c221 */ /* 0x000fc80000000000 */
[----:B------:R-:W-:Y:S01]  /*0600*/  FADD R20, -R14, R23 ;  /* 0x000000170e147221 */ /* 0x000fe20000000100 */
[----:B------:R-:W-:-:S03]  /*0610*/  FADD R29, R28, R13 ;  /* 0x0000000d1c1d7221 */ /* 0x000fc60000000000 */
[--C-:B------:R-:W-:Y:S01]  /*0620*/  FADD R23, R20, -R13.reuse ;  /* 0x8000000d14177221 */ /* 0x100fe20000000000 */
[----:B------:R-:W-:Y:S01]  /*0630*/  FADD R13, R17, R13 ;  /* 0x0000000d110d7221 */ /* 0x000fe20000000000 */
[----:B------:R-:W-:Y:S01]  /*0640*/  FADD R18, RZ, -R18 ;  /* 0x80000012ff127221 */ /* 0x000fe20000000000 */
[--C-:B------:R-:W-:Y:S01]  /*0650*/  FADD R16, R24, -R21.reuse ;  /* 0x8000001518107221 */ /* 0x100fe20000000000 */
[C-C-:B------:R-:W-:Y:S01]  /*0660*/  FADD R15, R26.reuse, -R21.reuse ;  /* 0x800000151a0f7221 */ /* 0x140fe20000000000 */
[--C-:B------:R-:W-:Y:S01]  /*0670*/  FADD R19, R26, R21.reuse ;  /* 0x000000151a137221 */ /* 0x100fe20000000000 */
[----:B------:R-:W-:Y:S01]  /*0680*/  FADD R21, R24, R21 ;  /* 0x0000001518157221 */ /* 0x000fe20000000000 */
[----:B------:R-:W-:Y:S01]  /*0690*/  FADD R13, R13, -R0 ;  /* 0x800000000d0d7221 */ /* 0x000fe20000000000 */
[--C-:B------:R-:W-:Y:S01]  /*06a0*/  FADD R27, R25, R14.reuse ;  /* 0x0000000e191b7221 */ /* 0x100fe20000000000 */
[C---:B------:R-:W-:Y:S01]  /*06b0*/  FADD R25, R18.reuse, R14 ;  /* 0x0000000e12197221 */ /* 0x040fe20000000000 */
[--C-:B------:R-:W-:Y:S01]  /*06c0*/  FADD R33, R21, R6.reuse ;  /* 0x0000000615217221 */ /* 0x100fe20000000000 */
[--C-:B------:R-:W-:Y:S01]  /*06d0*/  FADD R35, R5, -R6.reuse ;  /* 0x8000000605237221 */ /* 0x100fe20000000000 */
[--C-:B------:R-:W-:Y:S01]  /*06e0*/  FADD R31, R19, -R6.reuse ;  /* 0x80000006131f7221 */ /* 0x100fe20000000000 */
[----:B------:R-:W-:Y:S01]  /*06f0*/  FADD R7, R18, R7 ;  /* 0x0000000712077221 */ /* 0x000fe20000000000 */
[--C-:B------:R-:W-:Y:S01]  /*0700*/  FADD R21, R15, R6.reuse ;  /* 0x000000060f157221 */ /* 0x100fe20000000000 */
[----:B------:R0:W-:Y:S01]  /*0710*/  STG.E [R2.64+0x31000], R13 ;  /* 0x0310000d02007986 */ /* 0x0001e2000c101904 */
[--C-:B------:R-:W-:Y:S01]  /*0720*/  FADD R5, R4, -R6.reuse ;  /* 0x8000000604057221 */ /* 0x100fe20000000000 */
[--C-:B------:R-:W-:Y:S01]  /*0730*/  FADD R25, R25, R6.reuse ;  /* 0x0000000619197221 */ /* 0x100fe20000000000 */
[--C-:B------:R-:W-:Y:S01]  /*0740*/  FADD R27, R27, -R6.reuse ;  /* 0x800000061b1b7221 */ /* 0x100fe20000000000 */
[--C-:B------:R-:W-:Y:S01]  /*0750*/  FADD R19, R16, -R6.reuse ;  /* 0x8000000610137221 */ /* 0x100fe20000000000 */
[----:B------:R-:W-:Y:S01]  /*0760*/  FADD R7, R7, R6 ;  /* 0x0000000607077221 */ /* 0x000fe20000000000 */
[----:B------:R-:W-:Y:S01]  /*0770*/  FADD R17, R17, R12 ;  /* 0x0000000c11117221 */ /* 0x000fe20000000000 */
[--C-:B------:R-:W-:Y:S01]  /*0780*/  FADD R15, R15, R11.reuse ;  /* 0x0000000b0f0f7221 */ /* 0x100fe20000000000 */
[--C-:B------:R-:W-:Y:S01]  /*0790*/  FADD R4, R4, -R11.reuse ;  /* 0x8000000b04047221 */ /* 0x100fe20000000000 */
[----:B0-----:R-:W-:Y:S01]  /*07a0*/  FADD R13, R16, -R11 ;  /* 0x8000000b100d7221 */ /* 0x001fe20000000000 */
[--C-:B------:R-:W-:Y:S01]  /*07b0*/  FADD R23, R23, R0.reuse ;  /* 0x0000000017177221 */ /* 0x100fe20000000000 */
[--C-:B------:R-:W-:Y:S01]  /*07c0*/  FADD R25, R25, -R0.reuse ;  /* 0x8000000019197221 */ /* 0x100fe20000000000 */
[--C-:B------:R-:W-:Y:S01]  /*07d0*/  FADD R27, R27, -R0.reuse ;  /* 0x800000001b1b7221 */ /* 0x100fe20000000000 */
[--C-:B------:R-:W-:Y:S01]  /*07e0*/  FADD R29, R29, -R0.reuse ;  /* 0x800000001d1d7221 */ /* 0x100fe20000000000 */
[--C-:B------:R-:W-:Y:S01]  /*07f0*/  FADD R19, R19, R0.reuse ;  /* 0x0000000013137221 */ /* 0x100fe20000000000 */
[--C-:B------:R-:W-:Y:S01]  /*0800*/  FADD R21, R21, R0.reuse ;  /* 0x0000000015157221 */ /* 0x100fe20000000000 */
[--C-:B------:R-:W-:Y:S01]  /*0810*/  FADD R31, R31, R0.reuse ;  /* 0x000000001f1f7221 */ /* 0x100fe20000000000 */
[----:B------:R-:W-:Y:S01]  /*0820*/  FADD R33, R33, R0 ;  /* 0x0000000021217221 */ /* 0x000fe20000000000 */
[--C-:B------:R-:W-:Y:S01]  /*0830*/  FADD R7, R7, -R8.reuse ;  /* 0x8000000807077221 */ /* 0x100fe20000000000 */
[--C-:B------:R-:W-:Y:S01]  /*0840*/  FADD R5, R5, R8.reuse ;  /* 0x0000000805057221 */ /* 0x100fe20000000000 */
[----:B------:R-:W-:Y:S01]  /*0850*/  FADD R35, R35, R8 ;  /* 0x0000000823237221 */ /* 0x000fe20000000000 */
[--C-:B------:R-:W-:Y:S01]  /*0860*/  FADD R17, R17, -R10.reuse ;  /* 0x8000000a11117221 */ /* 0x100fe20000000000 */
[--C-:B------:R-:W-:Y:S01]  /*0870*/  FADD R13, R13, R10.reuse ;  /* 0x0000000a0d0d7221 */ /* 0x100fe20000000000 */
[----:B------:R-:W-:Y:S01]  /*0880*/  FADD R15, R15, R10 ;  /* 0x0000000a0f0f7221 */ /* 0x000fe20000000000 */
        /* <DEDUP_REMOVED lines=17> */
.L_x_21:
        /* <DEDUP_REMOVED lines=14> */
.L_x_118:


//--------------------- .text.tvmgen_default_fused_nn_contrib_conv2d_winograd_without_weight_transform_add_nn_relu_kernel_1 --------------------------
	.section	.text.tvmgen_default_fused_nn_contrib_conv2d_winograd_without_weight_transform_add_nn_relu_kernel_1,"ax",@progbits
	.sectionflags	@"SHF_BARRIERS=1"
	.sectioninfo	@"SHI_REGISTERS=56"
	.align	128
        .global         tvmgen_default_fused_nn_contrib_conv2d_winograd_without_weight_transform_add_nn_relu_kernel_1
        .type           tvmgen_default_fused_nn_contrib_conv2d_winograd_without_weight_transform_add_nn_relu_kernel_1,@function
        .size           tvmgen_default_fused_nn_contrib_conv2d_winograd_without_weight_transform_add_nn_relu_kernel_1,(.L_x_119 - tvmgen_default_fused_nn_contrib_conv2d_winograd_without_weight_transform_add_nn_relu_kernel_1)
        .other          tvmgen_default_fused_nn_contrib_conv2d_winograd_without_weight_transform_add_nn_relu_kernel_1,@"STO_CUDA_ENTRY STV_DEFAULT"
tvmgen_default_fused_nn_contrib_conv2d_winograd_without_weight_transform_add_nn_relu_kernel_1:
.text.tvmgen_default_fused_nn_contrib_conv2d_winograd_without_weight_transform_add_nn_relu_kernel_1:
[----:B------:R-:W-:Y:S02]  /*0000*/  MOV R1, c[0x0][0x28] ;  /* 0x00000a0000017a02 */ /* 0x000fe40000000f00 */
[----:B------:R-:W0:Y:S01]  /*0010*/  S2R R2, SR_TID.X ;  /* 0x0000000000027919 */ /* 0x000e220000002100 */
[----:B------:R-:W-:Y:S01]  /*0020*/  MOV R4, RZ ;  /* 0x000000ff00047202 */ /* 0x000fe20000000f00 */
[----:B------:R-:W-:Y:S01]  /*0030*/  CS2R R50, SRZ ;  /* 0x0000000000327805 */ /* 0x000fe2000001ff00 */
[----:B------:R-:W-:Y:S01]  /*0040*/  CS2R R48, SRZ ;  /* 0x0000000000307805 */ /* 0x000fe2000001ff00 */
[----:B------:R-:W1:Y:S01]  /*0050*/  S2R R0, SR_TID.Y ;  /* 0x0000000000007919 */ /* 0x000e620000002200 */
[----:B------:R-:W-:Y:S01]  /*0060*/  CS2R R44, SRZ ;  /* 0x00000000002c7805 */ /* 0x000fe2000001ff00 */
[----:B------:R-:W-:Y:S01]  /*0070*/  CS2R R40, SRZ ;  /* 0x0000000000287805 */ /* 0x000fe2000001ff00 */
[----:B------:R-:W-:Y:S01]  /*0080*/  CS2R R28, SRZ ;  /* 0x00000000001c7805 */ /* 0x000fe2000001ff00 */
[----:B------:R-:W2:Y:S01]  /*0090*/  S2R R3, SR_CTAID.Y ;  /* 0x0000000000037919 */ /* 0x000ea20000002600 */
[----:B------:R-:W-:Y:S01]  /*00a0*/  CS2R R46, SRZ ;  /* 0x00000000002e7805 */ /* 0x000fe2000001ff00 */
[----:B------:R-:W-:Y:S01]  /*00b0*/  CS2R R36, SRZ ;  /* 0x0000000000247805 */ /* 0x000fe2000001ff00 */
[----:B------:R-:W-:Y:S01]  /*00c0*/  CS2R R42, SRZ ;  /* 0x00000000002a7805 */ /* 0x000fe2000001ff00 */
[----:B------:R-:W-:Y:S01]  /*00d0*/  MOV R39, RZ ;  /* 0x000000ff00277202 */ /* 0x000fe20000000f00 */
[----:B------:R-:W-:Y:S01]  /*00e0*/  CS2R R26, SRZ ;  /* 0x00000000001a7805 */ /* 0x000fe2000001ff00 */
[----:B------:R-:W-:Y:S01]  /*00f0*/  CS2R R32, SRZ ;  /* 0x0000000000207805 */ /* 0x000fe2000001ff00 */
[----:B------:R-:W-:Y:S01]  /*0100*/  CS2R R24, SRZ ;  /* 0x0000000000187805 */ /* 0x000fe2000001ff00 */
[----:B------:R-:W-:Y:S01]  /*0110*/  CS2R R10, SRZ ;  /* 0x00000000000a7805 */ /* 0x000fe2000001ff00 */
[----:B------:R-:W-:Y:S01]  /*0120*/  CS2R R22, SRZ ;  /* 0x0000000000167805 */ /* 0x000fe2000001ff00 */
[----:B------:R-:W-:Y:S01]  /*0130*/  CS2R R30, SRZ ;  /* 0x00000000001e7805 */ /* 0x000fe2000001ff00 */
[----:B------:R-:W-:Y:S01]  /*0140*/  MOV R9, RZ ;  /* 0x000000ff00097202 */ /* 0x000fe20000000f00 */
[----:B------:R-:W-:Y:S01]  /*0150*/  CS2R R20, SRZ ;  /* 0x0000000000147805 */ /* 0x000fe2000001ff00 */
[----:B0-----:R-:W-:-:S05]  /*0160*/  SHF.R.S32.HI R5, RZ, 0x1, R2 ;  /* 0x00000001ff057819 */ /* 0x001fca0000011402 */
[----:B-1----:R-:W-:Y:S02]  /*0170*/  IMAD R6, R0, 0x31, R5 ;  /* 0x0000003100067824 */ /* 0x002fe400078e0205 */
.L_x_23:
[----:B------:R-:W-:Y:S01]  /*0180*/  BAR.SYNC.DEFER_BLOCKING 0x0 ;  /* 0x0000000000007b1d */ /* 0x000fe20000010000 */
[C---:B------:R-:W-:Y:S01]  /*0190*/  ISETP.GT.AND P0, PT, R0.reuse, RZ, PT ;  /* 0x000000ff0000720c */ /* 0x040fe20003f04270 */
[C---:B------:R-:W-:Y:S01]  /*01a0*/  IMAD R18, R0.reuse, 0x62, R2 ;  /* 0x0000006200127824 */ /* 0x040fe200078e0202 */
[----:B------:R-:W-:Y:S02]  /*01b0*/  ISETP.GT.AND P1, PT, R0, 0x2, PT ;  /* 0x000000020000780c */ /* 0x000fe40003f24270 */
[C---:B------:R-:W-:Y:S01]  /*01c0*/  ISETP.GT.OR P0, PT, R6.reuse, 0x1d, P0 ;  /* 0x0000001d0600780c */ /* 0x040fe20000704670 */
[----:B------:R-:W0:Y:S01]  /*01d0*/  S2R R7, SR_CTAID.Z ;  /* 0x0000000000077919 */ /* 0x000e220000002700 */
[----:B------:R-:W-:Y:S01]  /*01e0*/  ISETP.GT.OR P1, PT, R6, 0x7f, P1 ;  /* 0x0000007f0600780c */ /* 0x000fe20000f24670 */
[----:B------:R-:W-:Y:S01]  /*01f0*/  ULDC.64 UR4, c[0x0][0x118] ;  /* 0x0000460000047ab9 */ /* 0x000fe20000000a00 */
[----:B--2---:R-:W-:Y:S02]  /*0200*/  SHF.L.U32 R12, R3, 0x5, RZ ;  /* 0x00000005030c7819 */ /* 0x004fe400000006ff */
[----:B------:R-:W-:-:S07]  /*0210*/  MOV R19, 0x4 ;  /* 0x0000000400137802 */ /* 0x000fce0000000f00 */
[--C-:B------:R-:W-:Y:S02]  /*0220*/  @!P0 SHF.R.U32.HI R13, RZ, 0x1, R2.reuse ;  /* 0x00000001ff0d8819 */ /* 0x100fe40000011602 */
[----:B------:R-:W-:Y:S02]  /*0230*/  @!P1 SHF.R.U32.HI R5, RZ, 0x1, R2 ;  /* 0x00000001ff059819 */ /* 0x000fe40000011602 */
[----:B------:R-:W-:Y:S01]  /*0240*/  @!P0 IADD3 R14, R18, 0xc4, RZ ;  /* 0x000000c4120e8810 */ /* 0x000fe20007ffe0ff */
[C---:B------:R-:W-:Y:S02]  /*0250*/  @!P0 IMAD R13, R0.reuse, 0x31, R13 ;  /* 0x00000031000d8824 */ /* 0x040fe400078e020d */
[----:B------:R-:W-:Y:S01]  /*0260*/  @!P1 IMAD R8, R0, 0x31, R5 ;  /* 0x0000003100089824 */ /* 0x000fe200078e0205 */
[----:B------:R-:W-:Y:S02]  /*0270*/  @!P0 LOP3.LUT R14, R14, 0x1f, RZ, 0xc0, !PT ;  /* 0x0000001f0e0e8812 */ /* 0x000fe400078ec0ff */
[----:B------:R-:W-:-:S02]  /*0280*/  @!P0 SHF.L.U32 R13, R13, 0x2, RZ ;  /* 0x000000020d0d8819 */ /* 0x000fc400000006ff */
[-C--:B0-----:R-:W-:Y:S02]  /*0290*/  @!P0 LEA R15, R7, R12.reuse, 0xc ;  /* 0x0000000c070f8211 */ /* 0x081fe400078e60ff */
[----:B------:R-:W-:Y:S02]  /*02a0*/  @!P0 LOP3.LUT R13, R13, 0xfffffff8, RZ, 0xc0, !PT ;  /* 0xfffffff80d0d8812 */ /* 0x000fe400078ec0ff */
[----:B------:R-:W-:Y:S02]  /*02b0*/  @!P1 LEA R5, R7, R12, 0xc ;  /* 0x0000000c07059211 */ /* 0x000fe400078e60ff */
[----:B------:R-:W-:Y:S02]  /*02c0*/  @!P0 IADD3 R13, R13, 0x188, RZ ;  /* 0x000001880d0d8810 */ /* 0x000fe40007ffe0ff */
[----:B------:R-:W-:Y:S02]  /*02d0*/  @!P1 SHF.L.U32 R8, R8, 0x2, RZ ;  /* 0x0000000208089819 */ /* 0x000fe400000006ff */
[----:B------:R-:W-:Y:S01]  /*02e0*/  @!P0 LEA R16, R4, R15, 0x9 ;  /* 0x0000000f04108211 */ /* 0x000fe200078e48ff */
[----:B------:R-:W-:Y:S01]  /*02f0*/  IMAD R15, R7, 0x3100, R18 ;  /* 0x00003100070f7824 */ /* 0x000fe200078e0212 */
[----:B------:R-:W-:-:S02]  /*0300*/  @!P0 LOP3.LUT R13, R13, 0xffffffc0, RZ, 0xc0, !PT ;  /* 0xffffffc00d0d8812 */ /* 0x000fc400078ec0ff */
[----:B------:R-:W-:Y:S02]  /*0310*/  @!P1 LOP3.LUT R12, R18, 0x1f, RZ, 0xc0, !PT ;  /* 0x0000001f120c9812 */ /* 0x000fe400078ec0ff */
[----:B------:R-:W-:Y:S02]  /*0320*/  @!P1 LEA R5, R4, R5, 0x9 ;  /* 0x0000000504059211 */ /* 0x000fe400078e48ff */
[----:B------:R-:W-:Y:S02]  /*0330*/  @!P1 LOP3.LUT R8, R8, 0xffffffc0, RZ, 0xc0, !PT ;  /* 0xffffffc008089812 */ /* 0x000fe400078ec0ff */
[----:B------:R-:W-:Y:S02]  /*0340*/  @!P0 IADD3 R14, R14, R16, R13 ;  /* 0x000000100e0e8210 */ /* 0x000fe40007ffe00d */
[----:B------:R-:W-:Y:S01]  /*0350*/  @!P1 IADD3 R5, R12, R5, R8 ;  /* 0x000000050c059210 */ /* 0x000fe20007ffe008 */
[----:B------:R-:W-:Y:S02]  /*0360*/  IMAD R12, R4, 0x620, R15 ;  /* 0x00000620040c7824 */ /* 0x000fe400078e020f */
[----:B------:R-:W-:-:S04]  /*0370*/  @!P0 IMAD.WIDE R14, R14, R19, c[0x0][0x170] ;  /* 0x00005c000e0e8625 */ /* 0x000fc800078e0213 */
[-C--:B------:R-:W-:Y:S02]  /*0380*/  @!P1 IMAD.WIDE R16, R5, R19.reuse, c[0x0][0x170] ;  /* 0x00005c0005109625 */ /* 0x080fe400078e0213 */
[----:B------:R0:W2:Y:S02]  /*0390*/  @!P0 LDG.E.CONSTANT R15, [R14.64] ;  /* 0x000000040e0f8981 */ /* 0x0000a4000c1e9900 */
[----:B------:R-:W-:Y:S02]  /*03a0*/  IMAD.WIDE R12, R12, R19, c[0x0][0x168] ;  /* 0x00005a000c0c7625 */ /* 0x000fe400078e0213 */
[----:B------:R-:W3:Y:S04]  /*03b0*/  @!P1 LDG.E.CONSTANT R17, [R16.64] ;  /* 0x0000000410119981 */ /* 0x000ee8000c1e9900 */
[----:B------:R-:W4:Y:S04]  /*03c0*/  LDG.E.CONSTANT R19, [R12.64] ;  /* 0x000000040c137981 */ /* 0x000f28000c1e9900 */
[----:B------:R-:W5:Y:S04]  /*03d0*/  LDG.E.CONSTANT R35, [R12.64+0x310] ;  /* 0x000310040c237981 */ /* 0x000f68000c1e9900 */
[----:B------:R-:W5:Y:S04]  /*03e0*/  LDG.E.CONSTANT R53, [R12.64+0x620] ;  /* 0x000620040c357981 */ /* 0x000f68000c1e9900 */
[----:B------:R-:W5:Y:S04]  /*03f0*/  LDG.E.CONSTANT R34, [R12.64+0x930] ;  /* 0x000930040c227981 */ /* 0x000f68000c1e9900 */
[----:B------:R-:W5:Y:S04]  /*0400*/  LDG.E.CONSTANT R38, [R12.64+0xc40] ;  /* 0x000c40040c267981 */ /* 0x000f68000c1e9900 */
[----:B------:R-:W5:Y:S04]  /*0410*/  LDG.E.CONSTANT R52, [R12.64+0xf50] ;  /* 0x000f50040c347981 */ /* 0x000f68000c1e9900 */
[----:B------:R-:W5:Y:S04]  /*0420*/  LDG.E.CONSTANT R5, [R12.64+0x1260] ;  /* 0x001260040c057981 */ /* 0x000f68000c1e9900 */
[----:B0-----:R-:W5:Y:S01]  /*0430*/  LDG.E.CONSTANT R14, [R12.64+0x1570] ;  /* 0x001570040c0e7981 */ /* 0x001f62000c1e9900 */
[----:B------:R-:W-:Y:S01]  /*0440*/  LEA R8, R2, 0x400, 0x2 ;  /* 0x0000040002087811 */ /* 0x000fe200078e10ff */
[----:B------:R-:W-:-:S02]  /*0450*/  UMOV UR4, 0x188 ;  /* 0x0000018800047882 */ /* 0x000fc40000000000 */
[----:B--2---:R-:W-:Y:S04]  /*0460*/  @!P0 STS [R18.X4+0x310], R15 ;  /* 0x0003100f12008388 */ /* 0x004fe80000004800 */
[----:B---3--:R-:W-:Y:S04]  /*0470*/  @!P1 STS [R18.X4], R17 ;  /* 0x0000001112009388 */ /* 0x008fe80000004800 */
[----:B----4-:R-:W-:Y:S04]  /*0480*/  STS [R18.X4+0x400], R19 ;  /* 0x0004001312007388 */ /* 0x010fe80000004800 */
[----:B-----5:R-:W-:Y:S04]  /*0490*/  STS [R18.X4+0x710], R35 ;  /* 0x0007102312007388 */ /* 0x020fe80000004800 */
[----:B------:R-:W-:Y:S04]  /*04a0*/  STS [R18.X4+0xa20], R53 ;  /* 0x000a203512007388 */ /* 0x000fe80000004800 */
[----:B------:R-:W-:Y:S04]  /*04b0*/  STS [R18.X4+0xd30], R34 ;  /* 0x000d302212007388 */ /* 0x000fe80000004800 */
[----:B------:R-:W-:Y:S04]  /*04c0*/  STS [R18.X4+0x1040], R38 ;  /* 0x0010402612007388 */ /* 0x000fe80000004800 */
[----:B------:R-:W-:Y:S04]  /*04d0*/  STS [R18.X4+0x1350], R52 ;  /* 0x0013503412007388 */ /* 0x000fe80000004800 */
[----:B------:R0:W-:Y:S04]  /*04e0*/  STS [R18.X4+0x1660], R5 ;  /* 0x0016600512007388 */ /* 0x0001e80000004800 */
[----:B------:R1:W-:Y:S01]  /*04f0*/  STS [R18.X4+0x1970], R14 ;  /* 0x0019700e12007388 */ /* 0x0003e20000004800 */
[----:B0-----:R-:W-:-:S03]  /*0500*/  LEA R5, R0, 0x40, 0x5 ;  /* 0x0000004000057811 */ /* 0x001fc600078e28ff */
[----:B------:R-:W-:Y:S06]  /*0510*/  BAR.SYNC.DEFER_BLOCKING 0x0 ;  /* 0x0000000000007b1d */ /* 0x000fec0000010000 */
.L_x_22:
[----:B------:R-:W-:Y:S04]  /*0520*/  LDS R52, [R8+UR4+-0x188] ;  /* 0xfffe780408347984 */ /* 0x000fe80008000800 */
[----:B-1----:R-:W0:Y:S04]  /*0530*/  LDS.128 R12, [R5+-0x40] ;  /* 0xffffc000050c7984 */ /* 0x002e280000000c00 */
[----:B------:R-:W1:Y:S04]  /*0540*/  LDS R38, [R8+UR4] ;  /* 0x0000000408267984 */ /* 0x000e680008000800 */
[----:B------:R-:W2:Y:S04]  /*0550*/  LDS.128 R16, [R5] ;  /* 0x0000000005107984 */ /* 0x000ea80000000c00 */
[----:B------:R-:W-:Y:S04]  /*0560*/  LDS R35, [R8+UR4+0x188] ;  /* 0x0001880408237984 */ /* 0x000fe80008000800 */
[----:B------:R-:W-:Y:S01]  /*0570*/  LDS R34, [R8+UR4+0x310] ;  /* 0x0003100408227984 */ /* 0x000fe20008000800 */
[----:B0-----:R-:W-:Y:S01]  /*0580*/  FFMA R20, R12, R52, R20 ;  /* 0x000000340c147223 */ /* 0x001fe20000000014 */
[C---:B------:R-:W-:Y:S01]  /*0590*/  FFMA R21, R52.reuse, R13, R21 ;  /* 0x0000000d34157223 */ /* 0x040fe20000000015 */
[C---:B------:R-:W-:Y:S01]  /*05a0*/  FFMA R24, R52.reuse, R14, R24 ;  /* 0x0000000e34187223 */ /* 0x040fe20000000018 */
[----:B------:R-:W-:Y:S01]  /*05b0*/  FFMA R31, R52, R15, R31 ;  /* 0x0000000f341f7223 */ /* 0x000fe2000000001f */
[----:B-1----:R-:W-:Y:S01]  /*05c0*/  FFMA R22, R12, R38, R22 ;  /* 0x000000260c167223 */ /* 0x002fe20000000016 */
[C---:B------:R-:W-:Y:S01]  /*05d0*/  FFMA R26, R38.reuse, R13, R26 ;  /* 0x0000000d261a7223 */ /* 0x040fe2000000001a */
[C---:B------:R-:W-:Y:S01]  /*05e0*/  FFMA R33, R38.reuse, R14, R33 ;  /* 0x0000000e26217223 */ /* 0x040fe20000000021 */
[----:B------:R-:W-:Y:S01]  /*05f0*/  FFMA R41, R38, R15, R41 ;  /* 0x0000000f26297223 */ /* 0x000fe20000000029 */
[----:B--2---:R-:W-:Y:S01]  /*0600*/  FFMA R42, R52, R16, R42 ;  /* 0x00000010342a7223 */ /* 0x004fe2000000002a */
[----:B------:R-:W-:Y:S01]  /*0610*/  FFMA R46, R16, R38, R46 ;  /* 0x00000026102e7223 */ /* 0x000fe2000000002e */
[-C--:B------:R-:W-:Y:S01]  /*0620*/  FFMA R45, R52, R17.reuse, R45 ;  /* 0x00000011342d7223 */ /* 0x080fe2000000002d */
[----:B------:R-:W-:Y:S01]  /*0630*/  FFMA R49, R38, R17, R49 ;  /* 0x0000001126317223 */ /* 0x000fe20000000031 */
[-C--:B------:R-:W-:Y:S01]  /*0640*/  FFMA R27, R52, R18.reuse, R27 ;  /* 0x00000012341b7223 */ /* 0x080fe2000000001b */
[----:B------:R-:W-:Y:S01]  /*0650*/  FFMA R29, R38, R18, R29 ;  /* 0x00000012261d7223 */ /* 0x000fe2000000001d */
[-C--:B------:R-:W-:Y:S01]  /*0660*/  FFMA R28, R52, R19.reuse, R28 ;  /* 0x00000013341c7223 */ /* 0x080fe2000000001c */
[C---:B------:R-:W-:Y:S01]  /*0670*/  FFMA R40, R38.reuse, R19, R40 ;  /* 0x0000001326287223 */ /* 0x040fe20000000028 */
[----:B------:R-:W0:Y:S04]  /*0680*/  LDS.128 R12, [R5+-0x30] ;  /* 0xffffd000050c7984 */ /* 0x000e280000000c00 */
[----:B------:R-:W1:Y:S01]  /*0690*/  LDS.128 R16, [R5+0x10] ;  /* 0x0000100005107984 */ /* 0x000e620000000c00 */
[C---:B0-----:R-:W-:Y:S01]  /*06a0*/  FFMA R11, R38.reuse, R12, R11 ;  /* 0x0000000c260b7223 */ /* 0x041fe2000000000b */
[C---:B------:R-:W-:Y:S01]  /*06b0*/  FFMA R25, R38.reuse, R13, R25 ;  /* 0x0000000d26197223 */ /* 0x040fe20000000019 */
[C---:B------:R-:W-:Y:S01]  /*06c0*/  FFMA R32, R38.reuse, R14, R32 ;  /* 0x0000000e26207223 */ /* 0x040fe20000000020 */
[C---:B------:R-:W-:Y:S01]  /*06d0*/  FFMA R37, R38.reuse, R15, R37 ;  /* 0x0000000f26257223 */ /* 0x040fe20000000025 */
[C---:B-1----:R-:W-:Y:S01]  /*06e0*/  FFMA R44, R38.reuse, R16, R44 ;  /* 0x00000010262c7223 */ /* 0x042fe2000000002c */
[CC--:B------:R-:W-:Y:S01]  /*06f0*/  FFMA R48, R38.reuse, R17.reuse, R48 ;  /* 0x0000001126307223 */ /* 0x0c0fe20000000030 */
[----:B------:R-:W-:Y:S01]  /*0700*/  FFMA R50, R38, R18, R50 ;  /* 0x0000001226327223 */ /* 0x000fe20000000032 */
[C---:B------:R-:W-:Y:S01]  /*0710*/  FFMA R39, R52.reuse, R16, R39 ;  /* 0x0000001034277223 */ /* 0x040fe20000000027 */
[C---:B------:R-:W-:Y:S01]  /*0720*/  FFMA R43, R52.reuse, R17, R43 ;  /* 0x00000011342b7223 */ /* 0x040fe2000000002b */
[C---:B------:R-:W-:Y:S01]  /*0730*/  FFMA R47, R52.reuse, R18, R47 ;  /* 0x00000012342f7223 */ /* 0x040fe2000000002f */
[-C--:B------:R-:W-:Y:S01]  /*0740*/  FFMA R36, R52, R19.reuse, R36 ;  /* 0x0000001334247223 */ /* 0x080fe20000000024 */
[----:B------:R-:W-:Y:S01]  /*0750*/  FFMA R38, R38, R19, R51 ;  /* 0x0000001326267223 */ /* 0x000fe20000000033 */
[C---:B------:R-:W-:Y:S01]  /*0760*/  FFMA R9, R52.reuse, R12, R9 ;  /* 0x0000000c34097223 */ /* 0x040fe20000000009 */
[C---:B------:R-:W-:Y:S01]  /*0770*/  FFMA R10, R52.reuse, R13, R10 ;  /* 0x0000000d340a7223 */ /* 0x040fe2000000000a */
[C---:B------:R-:W-:Y:S01]  /*0780*/  FFMA R23, R52.reuse, R14, R23 ;  /* 0x0000000e34177223 */ /* 0x040fe20000000017 */
[----:B------:R-:W-:Y:S01]  /*0790*/  FFMA R30, R52, R15, R30 ;  /* 0x0000000f341e7223 */ /* 0x000fe2000000001e */
[----:B------:R-:W0:Y:S04]  /*07a0*/  LDS.128 R16, [R5+0x80] ;  /* 0x0000800005107984 */ /* 0x000e280000000c00 */
[----:B------:R-:W1:Y:S01]  /*07b0*/  LDS.128 R12, [R5+0x40] ;  /* 0x00004000050c7984 */ /* 0x000e620000000c00 */
[C---:B0-----:R-:W-:Y:S01]  /*07c0*/  FFMA R42, R35.reuse, R16, R42 ;  /* 0x00000010232a7223 */ /* 0x041fe2000000002a */
[----:B------:R-:W-:Y:S01]  /*07d0*/  FFMA R46, R16, R34, R46 ;  /* 0x00000022102e7223 */ /* 0x000fe2000000002e */
[CC--:B------:R-:W-:Y:S01]  /*07e0*/  FFMA R45, R35.reuse, R17.reuse, R45 ;  /* 0x00000011232d7223 */ /* 0x0c0fe2000000002d */
[C---:B------:R-:W-:Y:S01]  /*07f0*/  FFMA R49, R34.reuse, R17, R49 ;  /* 0x0000001122317223 */ /* 0x040fe20000000031 */
[CC--:B------:R-:W-:Y:S01]  /*0800*/  FFMA R27, R35.reuse, R18.reuse, R27 ;  /* 0x00000012231b7223 */ /* 0x0c0fe2000000001b */
[C---:B------:R-:W-:Y:S01]  /*0810*/  FFMA R29, R34.reuse, R18, R29 ;  /* 0x00000012221d7223 */ /* 0x040fe2000000001d */
[CC--:B------:R-:W-:Y:S01]  /*0820*/  FFMA R28, R35.reuse, R19.reuse, R28 ;  /* 0x00000013231c7223 */ /* 0x0c0fe2000000001c */
[----:B------:R-:W-:Y:S01]  /*0830*/  FFMA R40, R34, R19, R40 ;  /* 0x0000001322287223 */ /* 0x000fe20000000028 */
[C---:B-1----:R-:W-:Y:S01]  /*0840*/  FFMA R20, R12.reuse, R35, R20 ;  /* 0x000000230c147223 */ /* 0x042fe20000000014 */
[----:B------:R-:W-:Y:S01]  /*0850*/  FFMA R22, R12, R34, R22 ;  /* 0x000000220c167223 */ /* 0x000fe20000000016 */
[CC--:B------:R-:W-:Y:S01]  /*0860*/  FFMA R21, R35.reuse, R13.reuse, R21 ;  /* 0x0000000d23157223 */ /* 0x0c0fe20000000015 */
[C---:B------:R-:W-:Y:S01]  /*0870*/  FFMA R26, R34.reuse, R13, R26 ;  /* 0x0000000d221a7223 */ /* 0x040fe2000000001a */
[CC--:B------:R-:W-:Y:S01]  /*0880*/  FFMA R24, R35.reuse, R14.reuse, R24 ;  /* 0x0000000e23187223 */ /* 0x0c0fe20000000018 */
[C---:B------:R-:W-:Y:S01]  /*0890*/  FFMA R33, R34.reuse, R14, R33 ;  /* 0x0000000e22217223 */ /* 0x040fe20000000021 */
[CC--:B------:R-:W-:Y:S01]  /*08a0*/  FFMA R31, R35.reuse, R15.reuse, R31 ;  /* 0x0000000f231f7223 */ /* 0x0c0fe2000000001f */
[C---:B------:R-:W-:Y:S01]  /*08b0*/  FFMA R41, R34.reuse, R15, R41 ;  /* 0x0000000f22297223 */ /* 0x040fe20000000029 */
[----:B------:R-:W0:Y:S04]  /*08c0*/  LDS.128 R16, [R5+0x90] ;  /* 0x0000900005107984 */ /* 0x000e280000000c00 */
[----:B------:R-:W1:Y:S01]  /*08d0*/  LDS.128 R12, [R5+0x50] ;  /* 0x00005000050c7984 */ /* 0x000e620000000c00 */
[CC--:B0-----:R-:W-:Y:S01]  /*08e0*/  FFMA R39, R35.reuse, R16.reuse, R39 ;  /* 0x0000001023277223 */ /* 0x0c1fe20000000027 */
[C---:B------:R-:W-:Y:S01]  /*08f0*/  FFMA R44, R34.reuse, R16, R44 ;  /* 0x00000010222c7223 */ /* 0x040fe2000000002c */
[CC--:B------:R-:W-:Y:S01]  /*0900*/  FFMA R43, R35.reuse, R17.reuse, R43 ;  /* 0x00000011232b7223 */ /* 0x0c0fe2000000002b */
[C---:B------:R-:W-:Y:S01]  /*0910*/  FFMA R48, R34.reuse, R17, R48 ;  /* 0x0000001122307223 */ /* 0x040fe20000000030 */
[CC--:B------:R-:W-:Y:S01]  /*0920*/  FFMA R51, R35.reuse, R18.reuse, R47 ;  /* 0x0000001223337223 */ /* 0x0c0fe2000000002f */
[C---:B------:R-:W-:Y:S01]  /*0930*/  FFMA R52, R34.reuse, R18, R50 ;  /* 0x0000001222347223 */ /* 0x040fe20000000032 */
[CC--:B------:R-:W-:Y:S01]  /*0940*/  FFMA R36, R35.reuse, R19.reuse, R36 ;  /* 0x0000001323247223 */ /* 0x0c0fe20000000024 */
[C---:B------:R-:W-:Y:S01]  /*0950*/  FFMA R38, R34.reuse, R19, R38 ;  /* 0x0000001322267223 */ /* 0x040fe20000000026 */
[CC--:B-1----:R-:W-:Y:S01]  /*0960*/  FFMA R9, R35.reuse, R12.reuse, R9 ;  /* 0x0000000c23097223 */ /* 0x0c2fe20000000009 */
[C---:B------:R-:W-:Y:S01]  /*0970*/  FFMA R11, R34.reuse, R12, R11 ;  /* 0x0000000c220b7223 */ /* 0x040fe2000000000b */
[CC--:B------:R-:W-:Y:S01]  /*0980*/  FFMA R10, R35.reuse, R13.reuse, R10 ;  /* 0x0000000d230a7223 */ /* 0x0c0fe2000000000a */
[C---:B------:R-:W-:Y:S01]  /*0990*/  FFMA R25, R34.reuse, R13, R25 ;  /* 0x0000000d22197223 */ /* 0x040fe20000000019 */
[CC--:B------:R-:W-:Y:S01]  /*09a0*/  FFMA R23, R35.reuse, R14.reuse, R23 ;  /* 0x0000000e23177223 */ /* 0x0c0fe20000000017 */
[C---:B------:R-:W-:Y:S01]  /*09b0*/  FFMA R32, R34.reuse, R14, R32 ;  /* 0x0000000e22207223 */ /* 0x040fe20000000020 */
[-C--:B------:R-:W-:Y:S01]  /*09c0*/  FFMA R30, R35, R15.reuse, R30 ;  /* 0x0000000f231e7223 */ /* 0x080fe2000000001e */
[----:B------:R-:W-:Y:S01]  /*09d0*/  FFMA R37, R34, R15, R37 ;  /* 0x0000000f22257223 */ /* 0x000fe20000000025 */
[----:B------:R-:W-:Y:S04]  /*09e0*/  LDS R50, [R8+UR4+0x498] ;  /* 0x0004980408327984 */ /* 0x000fe80008000800 */
[----:B------:R-:W-:Y:S04]  /*09f0*/  LDS R47, [R8+UR4+0x620] ;  /* 0x00062004082f7984 */ /* 0x000fe80008000800 */
[----:B------:R-:W0:Y:S04]  /*0a00*/  LDS.128 R16, [R5+0x100] ;  /* 0x0001000005107984 */ /* 0x000e280000000c00 */
[----:B------:R-:W1:Y:S04]  /*0a10*/  LDS.128 R12, [R5+0xc0] ;  /* 0x0000c000050c7984 */ /* 0x000e680000000c00 */
[----:B------:R-:W-:Y:S04]  /*0a20*/  LDS R35, [R8+UR4+0x7a8] ;  /* 0x0007a80408237984 */ /* 0x000fe80008000800 */
[----:B------:R-:W-:Y:S01]  /*0a30*/  LDS R34, [R8+UR4+0x930] ;  /* 0x0009300408227984 */ /* 0x000fe20008000800 */
[----:B------:R-:W-:-:S04]  /*0a40*/  UIADD3 UR4, UR4, 0xc40, URZ ;  /* 0x00000c4004047890 */ /* 0x000fc8000fffe03f */
[----:B------:R-:W-:-:S06]  /*0a50*/  UISETP.NE.AND UP0, UPT, UR4, 0x1a08, UPT ;  /* 0x00001a080400788c */ /* 0x000fcc000bf05270 */
[----:B------:R-:W-:Y:S01]  /*0a60*/  PLOP3.LUT P0, PT, PT, PT, UP0, 0x80, 0x0 ;  /* 0x000000000000781c */ /* 0x000fe20003f0f008 */
[----:B0-----:R-:W-:Y:S01]  /*0a70*/  FFMA R42, R50, R16, R42 ;  /* 0x00000010322a7223 */ /* 0x001fe2000000002a */
[----:B------:R-:W-:Y:S01]  /*0a80*/  FFMA R46, R16, R47, R46 ;  /* 0x0000002f102e7223 */ /* 0x000fe2000000002e */
[CC--:B------:R-:W-:Y:S01]  /*0a90*/  FFMA R45, R50.reuse, R17.reuse, R45 ;  /* 0x00000011322d7223 */ /* 0x0c0fe2000000002d */
[C---:B------:R-:W-:Y:S01]  /*0aa0*/  FFMA R49, R47.reuse, R17, R49 ;  /* 0x000000112f317223 */ /* 0x040fe20000000031 */
[CC--:B------:R-:W-:Y:S01]  /*0ab0*/  FFMA R27, R50.reuse, R18.reuse, R27 ;  /* 0x00000012321b7223 */ /* 0x0c0fe2000000001b */
[C---:B------:R-:W-:Y:S01]  /*0ac0*/  FFMA R29, R47.reuse, R18, R29 ;  /* 0x000000122f1d7223 */ /* 0x040fe2000000001d */
[-C--:B------:R-:W-:Y:S01]  /*0ad0*/  FFMA R28, R50, R19.reuse, R28 ;  /* 0x00000013321c7223 */ /* 0x080fe2000000001c */
[C---:B------:R-:W-:Y:S01]  /*0ae0*/  FFMA R40, R47.reuse, R19, R40 ;  /* 0x000000132f287223 */ /* 0x040fe20000000028 */
        /* <DEDUP_REMOVED lines=42> */
[-C--:B------:R-:W-:Y:S01]  /*0d90*/  FFMA R31, R35, R15.reuse, R31 ;  /* 0x0000000f231f7223 */ /* 0x080fe2000000001f */
[C---:B------:R-:W-:Y:S01]  /*0da0*/  FFMA R41, R34.reuse, R15, R41 ;  /* 0x0000000f22297223 */ /* 0x040fe20000000029 */
[----:B------:R-:W0:Y:S04]  /*0db0*/  LDS.128 R16, [R5+0x190] ;  /* 0x0001900005107984 */ /* 0x000e280000000c00 */
[----:B------:R1:W2:Y:S02]  /*0dc0*/  LDS.128 R12, [R5+0x150] ;  /* 0x00015000050c7984 */ /* 0x0002a40000000c00 */
[----:B-1----:R-:W-:Y:S01]  /*0dd0*/  IADD3 R5, R5, 0x200, RZ ;  /* 0x0000020005057810 */ /* 0x002fe20007ffe0ff */
[C---:B0-----:R-:W-:Y:S01]  /*0de0*/  FFMA R47, R35.reuse, R18, R51 ;  /* 0x00000012232f7223 */ /* 0x041fe20000000033 */
[CC--:B------:R-:W-:Y:S01]  /*0df0*/  FFMA R39, R35.reuse, R16.reuse, R39 ;  /* 0x0000001023277223 */ /* 0x0c0fe20000000027 */
[C---:B------:R-:W-:Y:S01]  /*0e00*/  FFMA R44, R34.reuse, R16, R44 ;  /* 0x00000010222c7223 */ /* 0x040fe2000000002c */
[C---:B------:R-:W-:Y:S01]  /*0e10*/  FFMA R43, R35.reuse, R17, R43 ;  /* 0x00000011232b7223 */ /* 0x040fe2000000002b */
[CC--:B--2---:R-:W-:Y:S01]  /*0e20*/  FFMA R9, R35.reuse, R12.reuse, R9 ;  /* 0x0000000c23097223 */ /* 0x0c4fe20000000009 */
[C---:B------:R-:W-:Y:S01]  /*0e30*/  FFMA R11, R34.reuse, R12, R11 ;  /* 0x0000000c220b7223 */ /* 0x040fe2000000000b */
[CC--:B------:R-:W-:Y:S01]  /*0e40*/  FFMA R10, R35.reuse, R13.reuse, R10 ;  /* 0x0000000d230a7223 */ /* 0x0c0fe2000000000a */
[C---:B------:R-:W-:Y:S01]  /*0e50*/  FFMA R25, R34.reuse, R13, R25 ;  /* 0x0000000d22197223 */ /* 0x040fe20000000019 */
[CC--:B------:R-:W-:Y:S01]  /*0e60*/  FFMA R23, R35.reuse, R14.reuse, R23 ;  /* 0x0000000e23177223 */ /* 0x0c0fe20000000017 */
[C---:B------:R-:W-:Y:S01]  /*0e70*/  FFMA R32, R34.reuse, R14, R32 ;  /* 0x0000000e22207223 */ /* 0x040fe20000000020 */
[CC--:B------:R-:W-:Y:S01]  /*0e80*/  FFMA R30, R35.reuse, R15.reuse, R30 ;  /* 0x0000000f231e7223 */ /* 0x0c0fe2000000001e */
[C---:B------:R-:W-:Y:S01]  /*0e90*/  FFMA R37, R34.reuse, R15, R37 ;  /* 0x0000000f22257223 */ /* 0x040fe20000000025 */
[C---:B------:R-:W-:Y:S01]  /*0ea0*/  FFMA R48, R34.reuse, R17, R48 ;  /* 0x0000001122307223 */ /* 0x040fe20000000030 */
[C---:B------:R-:W-:Y:S01]  /*0eb0*/  FFMA R50, R34.reuse, R18, R52 ;  /* 0x0000001222327223 */ /* 0x040fe20000000034 */
[-C--:B------:R-:W-:Y:S01]  /*0ec0*/  FFMA R36, R35, R19.reuse, R36 ;  /* 0x0000001323247223 */ /* 0x080fe20000000024 */
[----:B------:R-:W-:Y:S01]  /*0ed0*/  FFMA R51, R34, R19, R38 ;  /* 0x0000001322337223 */ /* 0x000fe20000000026 */
[----:B------:R-:W-:Y:S05]  /*0ee0*/  @P0 BRA `(.L_x_22) ;  /* 0xfffff63000000947 */ /* 0x000fea000383ffff */
[----:B------:R-:W-:-:S04]  /*0ef0*/  IADD3 R4, R4, 0x1, RZ ;  /* 0x0000000104047810 */ /* 0x000fc80007ffe0ff */
[----:B------:R-:W-:-:S13]  /*0f00*/  ISETP.GE.U32.AND P0, PT, R4, 0x8, PT ;  /* 0x000000080400780c */ /* 0x000fda0003f06070 */
[----:B------:R-:W-:Y:S05]  /*0f10*/  @!P0 BRA `(.L_x_23) ;  /* 0xfffff26000008947 */ /* 0x000fea000383ffff */
[----:B------:R-:W-:Y:S01]  /*0f20*/  IMAD R2, R3, 0x1880, R2 ;  /* 0x0000188003027824 */ /* 0x000fe200078e0202 */
[----:B------:R-:W-:Y:S01]  /*0f30*/  MOV R3, 0x4 ;  /* 0x0000000400037802 */ /* 0x000fe20000000f00 */
[----:B------:R-:W-:Y:S02]  /*0f40*/  ULDC.64 UR4, c[0x0][0x118] ;  /* 0x0000460000047ab9 */ /* 0x000fe40000000a00 */
[----:B------:R-:W-:-:S04]  /*0f50*/  IMAD R7, R7, 0x3100, R2 ;  /* 0x0000310007077824 */ /* 0x000fc800078e0202 */
[----:B------:R-:W-:-:S04]  /*0f60*/  IMAD R2, R0, 0x620, R7 ;  /* 0x0000062000027824 */ /* 0x000fc800078e0207 */
[----:B------:R-:W-:-:S05]  /*0f70*/  IMAD.WIDE R2, R2, R3, c[0x0][0x160] ;  /* 0x0000580002027625 */ /* 0x000fca00078e0203 */
        /* <DEDUP_REMOVED lines=33> */
.L_x_24:
        /* <DEDUP_REMOVED lines=15> */
.L_x_119:


//--------------------- .text.tvmgen_default_fused_nn_conv2d_add_add_nn_relu_3_kernel --------------------------
	.section	.text.tvmgen_default_fused_nn_conv2d_add_add_nn_relu_3_kernel,"ax",@progbits
	.sectionflags	@"SHF_BARRIERS=1"
	.sectioninfo	@"SHI_REGISTERS=40"
	.align	128
        .global         tvmgen_default_fused_nn_conv2d_add_add_nn_relu_3_kernel
        .type           tvmgen_default_fused_nn_conv2d_add_add_nn_relu_3_kernel,@function
        .size           tvmgen_default_fused_nn_conv2d_add_add_nn_relu_3_kernel,(.L_x_120 - tvmgen_default_fused_nn_conv2d_add_add_nn_relu_3_kernel)
        .other          tvmgen_default_fused_nn_conv2d_add_add_nn_relu_3_kernel,@"STO_CUDA_ENTRY STV_DEFAULT"
tvmgen_default_fused_nn_conv2d_add_add_nn_relu_3_kernel:
.text.tvmgen_default_fused_nn_conv2d_add_add_nn_relu_3_kernel:
[----:B------:R-:W-:Y:S02]  /*0000*/  MOV R1, c[0x0][0x28] ;  /* 0x00000a0000017a02 */ /* 0x000fe40000000f00 */
[----:B------:R-:W0:Y:S01]  /*0010*/  S2R R0, SR_TID.Z ;  /* 0x0000000000007919 */ /* 0x000e220000002300 */
[----:B------:R-:W-:Y:S01]  /*0020*/  MOV R3, RZ ;  /* 0x000000ff00037202 */ /* 0x000fe20000000f00 */
[----:B------:R-:W-:Y:S01]  /*0030*/  CS2R R20, SRZ ;  /* 0x0000000000147805 */ /* 0x000fe2000001ff00 */
[----:B------:R-:W-:Y:S01]  /*0040*/  MOV R33, RZ ;  /* 0x000000ff00217202 */ /* 0x000fe20000000f00 */
[----:B------:R-:W0:Y:S01]  /*0050*/  S2R R2, SR_TID.Y ;  /* 0x0000000000027919 */ /* 0x000e220000002200 */
[----:B------:R-:W-:Y:S01]  /*0060*/  CS2R R10, SRZ ;  /* 0x00000000000a7805 */ /* 0x000fe2000001ff00 */
[----:B------:R-:W-:Y:S01]  /*0070*/  MOV R13, RZ ;  /* 0x000000ff000d7202 */ /* 0x000fe20000000f00 */
[----:B------:R-:W-:Y:S01]  /*0080*/  CS2R R8, SRZ ;  /* 0x0000000000087805 */ /* 0x000fe2000001ff00 */
[----:B------:R-:W-:Y:S01]  /*0090*/  MOV R14, RZ ;  /* 0x000000ff000e7202 */ /* 0x000fe20000000f00 */
[----:B------:R-:W-:Y:S01]  /*00a0*/  ULDC.64 UR4, c[0x0][0x118] ;  /* 0x0000460000047ab9 */ /* 0x000fe20000000a00 */
[----:B------:R-:W-:-:S02]  /*00b0*/  MOV R25, RZ ;  /* 0x000000ff00197202 */ /* 0x000fc40000000f00 */
[----:B------:R-:W-:Y:S02]  /*00c0*/  MOV R30, RZ ;  /* 0x000000ff001e7202 */ /* 0x000fe40000000f00 */
[----:B------:R-:W-:Y:S02]  /*00d0*/  MOV R18, RZ ;  /* 0x000000ff00127202 */ /* 0x000fe40000000f00 */
[----:B------:R-:W-:Y:S02]  /*00e0*/  MOV R7, RZ ;  /* 0x000000ff00077202 */ /* 0x000fe40000000f00 */
[----:B------:R-:W-:Y:S01]  /*00f0*/  MOV R22, RZ ;  /* 0x000000ff00167202 */ /* 0x000fe20000000f00 */
[----:B0-----:R-:W-:Y:S01]  /*0100*/  IMAD R16, R0, 0x7, R2 ;  /* 0x0000000700107824 */ /* 0x001fe200078e0202 */
[----:B------:R-:W-:-:S04]  /*0110*/  LEA R15, R2, R2, 0x2 ;  /* 0x00000002020f7211 */ /* 0x000fc800078e10ff */
[----:B------:R-:W-:Y:S02]  /*0120*/  LEA R16, R16, -R16, 0x3 ;  /* 0x8000001010107211 */ /* 0x000fe400078e18ff */
.L_x_27:
[C---:B------:R-:W-:Y:S01]  /*0130*/  IADD3 R31, R15.reuse, 0x2, RZ ;  /* 0x000000020f1f7810 */ /* 0x040fe20007ffe0ff */
[----:B------:R-:W-:Y:S01]  /*0140*/  BAR.SYNC.DEFER_BLOCKING 0x0 ;  /* 0x0000000000007b1d */ /* 0x000fe20000010000 */
[-C--:B------:R-:W-:Y:S02]  /*0150*/  LEA.HI.SX32 R4, R15, R0.reuse, 0x1b ;  /* 0x000000000f047211 */ /* 0x080fe400078fdaff */
[----:B------:R-:W-:Y:S02]  /*0160*/  LEA.HI.SX32 R6, R31, R0, 0x1b ;  /* 0x000000001f067211 */ /* 0x000fe400078fdaff */
[----:B------:R-:W-:Y:S02]  /*0170*/  ISETP.GT.AND P0, PT, R4, 0xf, PT ;  /* 0x0000000f0400780c */ /* 0x000fe40003f04270 */
[----:B------:R-:W-:Y:S02]  /*0180*/  ISETP.GT.AND P2, PT, R6, 0xf, PT ;  /* 0x0000000f0600780c */ /* 0x000fe40003f44270 */
[----:B------:R-:W-:-:S02]  /*0190*/  ISETP.GT.OR P0, PT, R15, 0x1f, P0 ;  /* 0x0000001f0f00780c */ /* 0x000fc40000704670 */
[C---:B------:R-:W-:Y:S02]  /*01a0*/  ISETP.GT.OR P2, PT, R15.reuse, 0x1d, P2 ;  /* 0x0000001d0f00780c */ /* 0x040fe40001744670 */
[----:B------:R-:W-:Y:S02]  /*01b0*/  IADD3 R29, R15, 0x1, RZ ;  /* 0x000000010f1d7810 */ /* 0x000fe40007ffe0ff */
[----:B------:R-:W-:Y:S02]  /*01c0*/  MOV R17, 0x4 ;  /* 0x0000000400117802 */ /* 0x000fe40000000f00 */
[----:B------:R-:W-:-:S04]  /*01d0*/  LEA.HI.SX32 R4, R29, R0, 0x1b ;  /* 0x000000001d047211 */ /* 0x000fc800078fdaff */
[----:B------:R-:W-:Y:S01]  /*01e0*/  ISETP.GT.AND P1, PT, R4, 0xf, PT ;  /* 0x0000000f0400780c */ /* 0x000fe20003f24270 */
[----:B------:R-:W0:Y:S01]  /*01f0*/  @!P0 S2R R5, SR_CTAID.Z ;  /* 0x0000000000058919 */ /* 0x000e220000002700 */
[----:B------:R-:W-:Y:S01]  /*0200*/  IMAD R4, R3, 0x310, R16 ;  /* 0x0000031003047824 */ /* 0x000fe200078e0210 */
[----:B------:R-:W-:Y:S02]  /*0210*/  @!P2 LOP3.LUT R36, R31, 0xf, RZ, 0xc0, !PT ;  /* 0x0000000f1f24a812 */ /* 0x000fe400078ec0ff */
[----:B------:R-:W1:Y:S01]  /*0220*/  @!P2 S2R R37, SR_CTAID.Z ;  /* 0x000000000025a919 */ /* 0x000e620000002700 */
[C---:B------:R-:W-:Y:S02]  /*0230*/  @!P0 LOP3.LUT R6, R15.reuse, 0xf, RZ, 0xc0, !PT ;  /* 0x0000000f0f068812 */ /* 0x040fe400078ec0ff */
[----:B------:R-:W-:-:S13]  /*0240*/  ISETP.GT.OR P1, PT, R15, 0x1e, P1 ;  /* 0x0000001e0f00780c */ /* 0x000fda0000f24670 */
[----:B------:R-:W2:Y:S01]  /*0250*/  @!P1 S2R R35, SR_CTAID.Z ;  /* 0x0000000000239919 */ /* 0x000ea20000002700 */
[-C--:B0-----:R-:W-:Y:S01]  /*0260*/  @!P0 LEA R12, R5, R0.reuse, 0x4 ;  /* 0x00000000050c8211 */ /* 0x081fe200078e20ff */
[----:B------:R-:W-:Y:S01]  /*0270*/  IMAD.WIDE R4, R4, R17, c[0x0][0x168] ;  /* 0x00005a0004047625 */ /* 0x000fe200078e0211 */
[----:B-1----:R-:W-:Y:S02]  /*0280*/  @!P2 LEA R32, R37, R0, 0x4 ;  /* 0x000000002520a211 */ /* 0x002fe400078e20ff */
[-C--:B------:R-:W-:Y:S02]  /*0290*/  @!P0 LEA R19, R12, R3.reuse, 0x6 ;  /* 0x000000030c138211 */ /* 0x080fe400078e30ff */
[----:B------:R0:W3:Y:S01]  /*02a0*/  LDG.E.CONSTANT R28, [R4.64+0x4] ;  /* 0x00000404041c7981 */ /* 0x0000e2000c1e9900 */
[----:B------:R-:W-:Y:S01]  /*02b0*/  @!P2 LEA R37, R32, R3, 0x6 ;  /* 0x000000032025a211 */ /* 0x000fe200078e30ff */
[----:B------:R-:W-:Y:S01]  /*02c0*/  @!P0 IMAD R12, R2, 0xa0, RZ ;  /* 0x000000a0020c8824 */ /* 0x000fe200078e02ff */
[----:B------:R-:W-:Y:S01]  /*02d0*/  @!P0 LEA R34, R19, R6, 0x4 ;  /* 0x0000000613228211 */ /* 0x000fe200078e20ff */
[----:B------:R0:W4:Y:S01]  /*02e0*/  LDG.E.CONSTANT R27, [R4.64+0x8] ;  /* 0x00000804041b7981 */ /* 0x000122000c1e9900 */
[----:B------:R-:W-:-:S02]  /*02f0*/  @!P2 LEA R36, R37, R36, 0x4 ;  /* 0x000000242524a211 */ /* 0x000fc400078e20ff */
[----:B------:R-:W-:Y:S01]  /*0300*/  IADD3 R37, R15, 0x3, RZ ;  /* 0x000000030f257810 */ /* 0x000fe20007ffe0ff */
[----:B------:R0:W5:Y:S04]  /*0310*/  LDG.E.CONSTANT R6, [R4.64] ;  /* 0x0000000404067981 */ /* 0x000168000c1e9900 */
[----:B------:R0:W5:Y:S04]  /*0320*/  LDG.E.CONSTANT R26, [R4.64+0xc] ;  /* 0x00000c04041a7981 */ /* 0x000168000c1e9900 */
[----:B------:R0:W5:Y:S04]  /*0330*/  LDG.E.CONSTANT R24, [R4.64+0x10] ;  /* 0x0000100404187981 */ /* 0x000168000c1e9900 */
[----:B------:R0:W5:Y:S04]  /*0340*/  LDG.E.CONSTANT R23, [R4.64+0x14] ;  /* 0x0000140404177981 */ /* 0x000168000c1e9900 */
[----:B------:R0:W5:Y:S02]  /*0350*/  LDG.E.CONSTANT R19, [R4.64+0x18] ;  /* 0x0000180404137981 */ /* 0x000164000c1e9900 */
[----:B0-----:R-:W-:-:S04]  /*0360*/  LEA.HI.SX32 R4, R37, R0, 0x1b ;  /* 0x0000000025047211 */ /* 0x001fc800078fdaff */
[----:B------:R-:W-:-:S04]  /*0370*/  ISETP.GT.AND P3, PT, R4, 0xf, PT ;  /* 0x0000000f0400780c */ /* 0x000fc80003f64270 */
[----:B------:R-:W-:Y:S02]  /*0380*/  ISETP.GT.OR P3, PT, R15, 0x1c, P3 ;  /* 0x0000001c0f00780c */ /* 0x000fe40001f64670 */
[----:B------:R-:W-:-:S11]  /*0390*/  @!P0 LOP3.LUT R12, R12, 0xfffffe00, RZ, 0xc0, !PT ;  /* 0xfffffe000c0c8812 */ /* 0x000fd600078ec0ff */
[----:B------:R-:W0:Y:S01]  /*03a0*/  @!P3 S2R R5, SR_CTAID.Z ;  /* 0x000000000005b919 */ /* 0x000e220000002700 */
[----:B------:R-:W-:Y:S02]  /*03b0*/  @!P0 IADD3 R34, R34, R12, RZ ;  /* 0x0000000c22228210 */ /* 0x000fe40007ffe0ff */
[----:B--2---:R-:W-:Y:S02]  /*03c0*/  @!P1 LEA R12, R35, R0, 0x4 ;  /* 0x00000000230c9211 */ /* 0x004fe400078e20ff */
[C---:B------:R-:W-:Y:S02]  /*03d0*/  @!P1 LOP3.LUT R35, R29.reuse, 0xf, RZ, 0xc0, !PT ;  /* 0x0000000f1d239812 */ /* 0x040fe400078ec0ff */
[----:B------:R-:W-:Y:S02]  /*03e0*/  @!P1 LEA R12, R12, R3, 0x6 ;  /* 0x000000030c0c9211 */ /* 0x000fe400078e30ff */
[----:B------:R-:W-:Y:S02]  /*03f0*/  @!P1 SHF.L.U32 R29, R29, 0x5, RZ ;  /* 0x000000051d1d9819 */ /* 0x000fe400000006ff */
[----:B------:R-:W-:-:S02]  /*0400*/  @!P1 LEA R35, R12, R35, 0x4 ;  /* 0x000000230c239211 */ /* 0x000fc400078e20ff */
[----:B------:R-:W-:-:S04]  /*0410*/  @!P1 LOP3.LUT R4, R29, 0xfffffe00, RZ, 0xc0, !PT ;  /* 0xfffffe001d049812 */ /* 0x000fc800078ec0ff */
[----:B------:R-:W-:Y:S02]  /*0420*/  @!P1 IADD3 R35, R35, R4, RZ ;  /* 0x0000000423239210 */ /* 0x000fe40007ffe0ff */
[----:B0-----:R-:W-:Y:S02]  /*0430*/  @!P3 LEA R4, R5, R0, 0x4 ;  /* 0x000000000504b211 */ /* 0x001fe400078e20ff */
[----:B------:R-:W-:Y:S02]  /*0440*/  IADD3 R29, R15, 0x4, RZ ;  /* 0x000000040f1d7810 */ /* 0x000fe40007ffe0ff */
[----:B------:R-:W-:Y:S02]  /*0450*/  @!P3 LEA R5, R4, R3, 0x6 ;  /* 0x000000030405b211 */ /* 0x000fe400078e30ff */
[----:B------:R-:W-:-:S04]  /*0460*/  @!P3 LOP3.LUT R4, R37, 0xf, RZ, 0xc0, !PT ;  /* 0x0000000f2504b812 */ /* 0x000fc800078ec0ff */
[----:B------:R-:W-:Y:S02]  /*0470*/  @!P3 LEA R4, R5, R4, 0x4 ;  /* 0x000000040504b211 */ /* 0x000fe400078e20ff */
[----:B------:R-:W-:-:S04]  /*0480*/  LEA.HI.SX32 R5, R29, R0, 0x1b ;  /* 0x000000001d057211 */ /* 0x000fc800078fdaff */
[----:B------:R-:W-:-:S04]  /*0490*/  ISETP.GT.AND P4, PT, R5, 0xf, PT ;  /* 0x0000000f0500780c */ /* 0x000fc80003f84270 */
[----:B------:R-:W-:Y:S02]  /*04a0*/  ISETP.GT.OR P4, PT, R15, 0x1b, P4 ;  /* 0x0000001b0f00780c */ /* 0x000fe40002784670 */
[----:B------:R-:W-:Y:S02]  /*04b0*/  @!P3 SHF.L.U32 R37, R37, 0x5, RZ ;  /* 0x000000052525b819 */ /* 0x000fe400000006ff */
[----:B------:R-:W-:Y:S02]  /*04c0*/  @!P2 SHF.L.U32 R31, R31, 0x5, RZ ;  /* 0x000000051f1fa819 */ /* 0x000fe400000006ff */
[----:B------:R-:W-:Y:S02]  /*04d0*/  @!P3 LOP3.LUT R37, R37, 0xfffffe00, RZ, 0xc0, !PT ;  /* 0xfffffe002525b812 */ /* 0x000fe400078ec0ff */
[----:B------:R-:W-:-:S05]  /*04e0*/  @!P2 LOP3.LUT R31, R31, 0xfffffe00, RZ, 0xc0, !PT ;  /* 0xfffffe001f1fa812 */ /* 0x000fca00078ec0ff */
[----:B------:R-:W0:Y:S01]  /*04f0*/  @!P4 S2R R12, SR_CTAID.Z ;  /* 0x00000000000cc919 */ /* 0x000e220000002700 */
[----:B------:R-:W-:Y:S01]  /*0500*/  @!P3 IADD3 R32, R4, R37, RZ ;  /* 0x000000250420b210 */ /* 0x000fe20007ffe0ff */
[----:B------:R-:W-:Y:S01]  /*0510*/  @!P0 IMAD.WIDE R4, R34, R17, c[0x0][0x170] ;  /* 0x00005c0022048625 */ /* 0x000fe200078e0211 */
[----:B------:R-:W-:-:S04]  /*0520*/  @!P2 IADD3 R36, R36, R31, RZ ;  /* 0x0000001f2424a210 */ /* 0x000fc80007ffe0ff */
[----:B------:R1:W2:Y:S02]  /*0530*/  @!P0 LDG.E.CONSTANT R31, [R4.64] ;  /* 0x00000004041f8981 */ /* 0x0002a4000c1e9900 */
[----:B-1----:R-:W-:-:S05]  /*0540*/  @!P1 IMAD.WIDE R4, R35, R17, c[0x0][0x170] ;  /* 0x00005c0023049625 */ /* 0x002fca00078e0211 */
[----:B------:R1:W2:Y:S02]  /*0550*/  @!P1 LDG.E.CONSTANT R34, [R4.64] ;  /* 0x0000000404229981 */ /* 0x0002a4000c1e9900 */
[----:B-1----:R-:W-:-:S05]  /*0560*/  @!P2 IMAD.WIDE R4, R36, R17, c[0x0][0x170] ;  /* 0x00005c002404a625 */ /* 0x002fca00078e0211 */
[----:B------:R1:W2:Y:S02]  /*0570*/  @!P2 LDG.E.CONSTANT R35, [R4.64] ;  /* 0x000000040423a981 */ /* 0x0002a4000c1e9900 */
[----:B-1----:R-:W-:Y:S01]  /*0580*/  @!P3 IMAD.WIDE R4, R32, R17, c[0x0][0x170] ;  /* 0x00005c002004b625 */ /* 0x002fe200078e0211 */
[----:B0-----:R-:W-:-:S04]  /*0590*/  @!P4 LEA R32, R12, R0, 0x4 ;  /* 0x000000000c20c211 */ /* 0x001fc800078e20ff */
[----:B------:R-:W-:Y:S01]  /*05a0*/  @!P4 LEA R37, R32, R3, 0x6 ;  /* 0x000000032025c211 */ /* 0x000fe200078e30ff */
[----:B------:R0:W2:Y:S01]  /*05b0*/  @!P3 LDG.E.CONSTANT R12, [R4.64] ;  /* 0x00000004040cb981 */ /* 0x0000a2000c1e9900 */
[C---:B------:R-:W-:Y:S02]  /*05c0*/  @!P4 LOP3.LUT R32, R29.reuse, 0xf, RZ, 0xc0, !PT ;  /* 0x0000000f1d20c812 */ /* 0x040fe400078ec0ff */
[----:B------:R-:W-:Y:S02]  /*05d0*/  @!P4 SHF.L.U32 R29, R29, 0x5, RZ ;  /* 0x000000051d1dc819 */ /* 0x000fe400000006ff */
[----:B------:R-:W-:Y:S02]  /*05e0*/  @!P4 LEA R32, R37, R32, 0x4 ;  /* 0x000000202520c211 */ /* 0x000fe400078e20ff */
[----:B------:R-:W-:-:S04]  /*05f0*/  @!P4 LOP3.LUT R29, R29, 0xfffffe00, RZ, 0xc0, !PT ;  /* 0xfffffe001d1dc812 */ /* 0x000fc800078ec0ff */
[----:B------:R-:W-:-:S05]  /*0600*/  @!P4 IADD3 R32, R32, R29, RZ ;  /* 0x0000001d2020c210 */ /* 0x000fca0007ffe0ff */
[----:B0-----:R-:W-:-:S05]  /*0610*/  @!P4 IMAD.WIDE R4, R32, R17, c[0x0][0x170] ;  /* 0x00005c002004c625 */ /* 0x001fca00078e0211 */
[----:B------:R0:W2:Y:S01]  /*0620*/  @!P4 LDG.E.CONSTANT R29, [R4.64] ;  /* 0x00000004041dc981 */ /* 0x0000a2000c1e9900 */
[CC--:B------:R-:W-:Y:S02]  /*0630*/  @!P0 LEA R32, R0.reuse, R15.reuse, 0x5 ;  /* 0x0000000f00208211 */ /* 0x0c0fe400078e28ff */
[CC--:B------:R-:W-:Y:S02]  /*0640*/  @!P1 LEA R37, R0.reuse, R15.reuse, 0x5 ;  /* 0x0000000f00259211 */ /* 0x0c0fe400078e28ff */
[CC--:B------:R-:W-:Y:S02]  /*0650*/  @!P2 LEA R36, R0.reuse, R15.reuse, 0x5 ;  /* 0x0000000f0024a211 */ /* 0x0c0fe400078e28ff */
[C---:B0-----:R-:W-:Y:S02]  /*0660*/  @!P3 LEA R5, R0.reuse, R15, 0x5 ;  /* 0x0000000f0005b211 */ /* 0x041fe400078e28ff */
[----:B------:R-:W-:-:S04]  /*0670*/  LEA R4, R0, 0xc40, 0x6 ;  /* 0x00000c4000047811 */ /* 0x000fc800078e30ff */
[----:B------:R-:W-:Y:S01]  /*0680*/  IADD3 R4, R4, 0x404, RZ ;  /* 0x0000040404047810 */ /* 0x000fe20007ffe0ff */
[----:B---3--:R-:W-:Y:S04]  /*0690*/  STS [R16.X4+0x4], R28 ;  /* 0x0000041c10007388 */ /* 0x008fe80000004800 */
[----:B----4-:R-:W-:Y:S04]  /*06a0*/  STS [R16.X4+0x8], R27 ;  /* 0x0000081b10007388 */ /* 0x010fe80000004800 */
[----:B-----5:R0:W-:Y:S04]  /*06b0*/  STS [R16.X4], R6 ;  /* 0x0000000610007388 */ /* 0x0201e80000004800 */
[----:B------:R-:W-:Y:S04]  /*06c0*/  STS [R16.X4+0xc], R26 ;  /* 0x00000c1a10007388 */ /* 0x000fe80000004800 */
[----:B------:R-:W-:Y:S01]  /*06d0*/  STS [R16.X4+0x10], R24 ;  /* 0x0000101810007388 */ /* 0x000fe20000004800 */
[----:B0-----:R-:W-:-:S03]  /*06e0*/  @!P4 LEA R6, R0, R15, 0x5 ;  /* 0x0000000f0006c211 */ /* 0x001fc600078e28ff */
[----:B------:R-:W-:Y:S04]  /*06f0*/  STS [R16.X4+0x14], R23 ;  /* 0x0000141710007388 */ /* 0x000fe80000004800 */
[----:B------:R0:W-:Y:S02]  /*0700*/  STS [R16.X4+0x18], R19 ;  /* 0x0000181310007388 */ /* 0x0001e40000004800 */
[----:B0-----:R-:W-:-:S05]  /*0710*/  MOV R19, 0x1c ;  /* 0x0000001c00137802 */ /* 0x001fca0000000f00 */
[----:B------:R-:W-:Y:S01]  /*0720*/  IMAD R19, R2, R19, 0xdc ;  /* 0x000000dc02137424 */ /* 0x000fe200078e0213 */
[----:B--2---:R-:W-:Y:S04]  /*0730*/  @!P0 STS [R32.X4+0xc40], R31 ;  /* 0x000c401f20008388 */ /* 0x004fe80000004800 */
[----:B------:R-:W-:Y:S04]  /*0740*/  @!P1 STS [R37.X4+0xc44], R34 ;  /* 0x000c442225009388 */ /* 0x000fe80000004800 */
[----:B------:R-:W-:Y:S04]  /*0750*/  @!P2 STS [R36.X4+0xc48], R35 ;  /* 0x000c48232400a388 */ /* 0x000fe80000004800 */
[----:B------:R-:W-:Y:S04]  /*0760*/  @!P3 STS [R5.X4+0xc4c], R12 ;  /* 0x000c4c0c0500b388 */ /* 0x000fe80000004800 */
[----:B------:R0:W-:Y:S02]  /*0770*/  @!P4 STS [R6.X4+0xc50], R29 ;  /* 0x000c501d0600c388 */ /* 0x0001e40000004800 */
[----:B0-----:R-:W-:-:S02]  /*0780*/  MOV R6, 0x400 ;  /* 0x0000040000067802 */ /* 0x001fc40000000f00 */
[----:B------:R-:W-:Y:S06]  /*0790*/  BAR.SYNC.DEFER_BLOCKING 0x0 ;  /* 0x0000000000007b1d */ /* 0x000fec0000010000 */
.L_x_25:
[----:B------:R-:W-:Y:S01]  /*07a0*/  LDS R27, [R19+-0xdc] ;  /* 0xffff2400131b7984 */ /* 0x000fe20000000800 */
[----:B------:R-:W-:-:S03]  /*07b0*/  IADD3 R6, R6, 0x20, RZ ;  /* 0x0000002006067810 */ /* 0x000fc60007ffe0ff */
[----:B------:R-:W0:Y:S01]  /*07c0*/  LDS R23, [R4+-0x404] ;  /* 0xfffbfc0004177984 */ /* 0x000e220000000800 */
[----:B------:R-:W-:-:S03]  /*07d0*/  ISETP.NE.AND P0, PT, R6, 0x440, PT ;  /* 0x000004400600780c */ /* 0x000fc60003f05270 */
[----:B------:R-:W1:Y:S04]  /*07e0*/  LDS R24, [R4+-0x4] ;  /* 0xfffffc0004187984 */ /* 0x000e680000000800 */
[----:B------:R-:W2:Y:S04]  /*07f0*/  LDS R26, [R19+-0xd8] ;  /* 0xffff2800131a7984 */ /* 0x000ea80000000800 */
[----:B------:R-:W3:Y:S04]  /*0800*/  LDS R29, [R19+-0xd4] ;  /* 0xffff2c00131d7984 */ /* 0x000ee80000000800 */
[----:B------:R-:W4:Y:S04]  /*0810*/  LDS R12, [R19+-0xd0] ;  /* 0xffff3000130c7984 */ /* 0x000f280000000800 */
[----:B------:R-:W5:Y:S04]  /*0820*/  LDS R5, [R19+-0xcc] ;  /* 0xffff340013057984 */ /* 0x000f680000000800 */
[----:B------:R-:W5:Y:S04]  /*0830*/  LDS R34, [R19+-0xc8] ;  /* 0xffff380013227984 */ /* 0x000f680000000800 */
[----:B------:R-:W5:Y:S04]  /*0840*/  LDS R32, [R19+-0xc4] ;  /* 0xffff3c0013207984 */ /* 0x000f680000000800 */
[----:B------:R-:W-:Y:S04]  /*0850*/  LDS R31, [R19+-0x18] ;  /* 0xffffe800131f7984 */ /* 0x000fe80000000800 */
[----:B------:R-:W5:Y:S01]  /*0860*/  LDS R28, [R4+-0x400] ;  /* 0xfffc0000041c7984 */ /* 0x000f620000000800 */
[----:B0-----:R-:W-:-:S03]  /*0870*/  FFMA R22, R27, R23, R22 ;  /* 0x000000171b167223 */ /* 0x001fc60000000016 */
[----:B------:R-:W-:Y:S01]  /*0880*/  LDS R35, [R19+0x3bc] ;  /* 0x0003bc0013237984 */ /* 0x000fe20000000800 */
[----:B-1----:R-:W-:-:S03]  /*0890*/  FFMA R21, R27, R24, R21 ;  /* 0x000000181b157223 */ /* 0x002fc60000000015 */
[----:B------:R-:W0:Y:S01]  /*08a0*/  LDS R27, [R4] ;  /* 0x00000000041b7984 */ /* 0x000e220000000800 */
[CC--:B--2---:R-:W-:Y:S01]  /*08b0*/  FFMA R9, R23.reuse, R26.reuse, R9 ;  /* 0x0000001a17097223 */ /* 0x0c4fe20000000009 */
[C---:B------:R-:W-:Y:S02]  /*08c0*/  FFMA R14, R24.reuse, R26, R14 ;  /* 0x0000001a180e7223 */ /* 0x040fe4000000000e */
[----:B------:R-:W1:Y:S01]  /*08d0*/  LDS R26, [R19+-0x10] ;  /* 0xfffff000131a7984 */ /* 0x000e620000000800 */
[CC--:B---3--:R-:W-:Y:S01]  /*08e0*/  FFMA R8, R23.reuse, R29.reuse, R8 ;  /* 0x0000001d17087223 */ /* 0x0c8fe20000000008 */
[C---:B------:R-:W-:Y:S02]  /*08f0*/  FFMA R13, R24.reuse, R29, R13 ;  /* 0x0000001d180d7223 */ /* 0x040fe4000000000d */
[----:B------:R-:W2:Y:S01]  /*0900*/  LDS R29, [R19+-0x14] ;  /* 0xffffec00131d7984 */ /* 0x000ea20000000800 */
[-C--:B----4-:R-:W-:Y:S01]  /*0910*/  FFMA R7, R23, R12.reuse, R7 ;  /* 0x0000000c17077223 */ /* 0x090fe20000000007 */
[----:B------:R-:W-:-:S02]  /*0920*/  FFMA R12, R24, R12, R10 ;  /* 0x0000000c180c7223 */ /* 0x000fc4000000000a */
[----:B------:R-:W3:Y:S01]  /*0930*/  LDS R10, [R19+-0xc] ;  /* 0xfffff400130a7984 */ /* 0x000ee20000000800 */
[CC--:B-----5:R-:W-:Y:S01]  /*0940*/  FFMA R11, R24.reuse, R5.reuse, R11 ;  /* 0x00000005180b7223 */ /* 0x0e0fe2000000000b */
[C---:B------:R-:W-:Y:S02]  /*0950*/  FFMA R18, R23.reuse, R5, R18 ;  /* 0x0000000517127223 */ /* 0x040fe40000000012 */
[----:B------:R-:W4:Y:S01]  /*0960*/  LDS R5, [R19+-0x8] ;  /* 0xfffff80013057984 */ /* 0x000f220000000800 */
[CC--:B------:R-:W-:Y:S01]  /*0970*/  FFMA R33, R24.reuse, R34.reuse, R33 ;  /* 0x0000002218217223 */ /* 0x0c0fe20000000021 */
[C---:B------:R-:W-:Y:S02]  /*0980*/  FFMA R30, R23.reuse, R34, R30 ;  /* 0x00000022171e7223 */ /* 0x040fe4000000001e */
[----:B------:R-:W-:Y:S01]  /*0990*/  LDS R34, [R19] ;  /* 0x0000000013227984 */ /* 0x000fe20000000800 */
[-C--:B------:R-:W-:Y:S01]  /*09a0*/  FFMA R25, R23, R32.reuse, R25 ;  /* 0x0000002017197223 */ /* 0x080fe20000000019 */
[----:B------:R-:W-:-:S02]  /*09b0*/  FFMA R24, R24, R32, R20 ;  /* 0x0000002018187223 */ /* 0x000fc40000000014 */
[----:B------:R-:W5:Y:S04]  /*09c0*/  LDS R32, [R19+-0x4] ;  /* 0xfffffc0013207984 */ /* 0x000f680000000800 */
[----:B------:R-:W-:Y:S01]  /*09d0*/  LDS R23, [R19+0xb0] ;  /* 0x0000b00013177984 */ /* 0x000fe20000000800 */
[----:B------:R-:W-:-:S03]  /*09e0*/  FFMA R22, R31, R28, R22 ;  /* 0x0000001c1f167223 */ /* 0x000fc60000000016 */
[----:B------:R-:W-:Y:S01]  /*09f0*/  LDS R20, [R19+0xb4] ;  /* 0x0000b40013147984 */ /* 0x000fe20000000800 */
[----:B0-----:R-:W-:-:S03]  /*0a00*/  FFMA R21, R31, R27, R21 ;  /* 0x0000001b1f157223 */ /* 0x001fc60000000015 */
[----:B------:R-:W-:Y:S01]  /*0a10*/  LDS R31, [R19+0xac] ;  /* 0x0000ac00131f7984 */ /* 0x000fe20000000800 */
[CC--:B-1----:R-:W-:Y:S01]  /*0a20*/  FFMA R8, R28.reuse, R26.reuse, R8 ;  /* 0x0000001a1c087223 */ /* 0x0c2fe20000000008 */
[C---:B------:R-:W-:Y:S02]  /*0a30*/  FFMA R13, R27.reuse, R26, R13 ;  /* 0x0000001a1b0d7223 */ /* 0x040fe4000000000d */
[----:B------:R-:W0:Y:S01]  /*0a40*/  LDS R26, [R4+0x4] ;  /* 0x00000400041a7984 */ /* 0x000e220000000800 */
[CC--:B--2---:R-:W-:Y:S01]  /*0a50*/  FFMA R9, R28.reuse, R29.reuse, R9 ;  /* 0x0000001d1c097223 */ /* 0x0c4fe20000000009 */
[C---:B------:R-:W-:Y:S02]  /*0a60*/  FFMA R14, R27.reuse, R29, R14 ;  /* 0x0000001d1b0e7223 */ /* 0x040fe4000000000e */
[----:B------:R-:W1:Y:S01]  /*0a70*/  LDS R29, [R4+-0x3fc] ;  /* 0xfffc0400041d7984 */ /* 0x000e620000000800 */
[-C--:B---3--:R-:W-:Y:S01]  /*0a80*/  FFMA R7, R28, R10.reuse, R7 ;  /* 0x0000000a1c077223 */ /* 0x088fe20000000007 */
[----:B------:R-:W-:-:S02]  /*0a90*/  FFMA R12, R27, R10, R12 ;  /* 0x0000000a1b0c7223 */ /* 0x000fc4000000000c */
[----:B------:R-:W2:Y:S01]  /*0aa0*/  LDS R10, [R19+0xb8] ;  /* 0x0000b800130a7984 */ /* 0x000ea20000000800 */
[CC--:B----4-:R-:W-:Y:S01]  /*0ab0*/  FFMA R18, R28.reuse, R5.reuse, R18 ;  /* 0x000000051c127223 */ /* 0x0d0fe20000000012 */
[C---:B------:R-:W-:Y:S02]  /*0ac0*/  FFMA R11, R27.reuse, R5, R11 ;  /* 0x000000051b0b7223 */ /* 0x040fe4000000000b */
[----:B------:R-:W3:Y:S01]  /*0ad0*/  LDS R5, [R19+0xbc] ;  /* 0x0000bc0013057984 */ /* 0x000ee20000000800 */
[CC--:B-----5:R-:W-:Y:S01]  /*0ae0*/  FFMA R30, R28.reuse, R32.reuse, R30 ;  /* 0x000000201c1e7223 */ /* 0x0e0fe2000000001e */
[C---:B------:R-:W-:Y:S01]  /*0af0*/  FFMA R33, R27.reuse, R32, R33 ;  /* 0x000000201b217223 */ /* 0x040fe20000000021 */
[-C--:B------:R-:W-:Y:S01]  /*0b00*/  FFMA R28, R28, R34.reuse, R25 ;  /* 0x000000221c1c7223 */ /* 0x080fe20000000019 */
[----:B------:R-:W-:Y:S01]  /*0b10*/  FFMA R27, R27, R34, R24 ;  /* 0x000000221b1b7223 */ /* 0x000fe20000000018 */
[----:B------:R-:W-:Y:S04]  /*0b20*/  LDS R25, [R19+0x170] ;  /* 0x0001700013197984 */ /* 0x000fe80000000800 */
[----:B------:R-:W-:Y:S04]  /*0b30*/  LDS R34, [R19+0xc4] ;  /* 0x0000c40013227984 */ /* 0x000fe80000000800 */
[----:B------:R-:W4:Y:S04]  /*0b40*/  LDS R32, [R4+-0x3f8] ;  /* 0xfffc080004207984 */ /* 0x000f280000000800 */
[----:B------:R-:W5:Y:S01]  /*0b50*/  LDS R24, [R19+0x174] ;  /* 0x0001740013187984 */ /* 0x000f620000000800 */
[C---:B0-----:R-:W-:Y:S01]  /*0b60*/  FFMA R21, R31.reuse, R26, R21 ;  /* 0x0000001a1f157223 */ /* 0x041fe20000000015 */
[C---:B------:R-:W-:Y:S01]  /*0b70*/  FFMA R14, R26.reuse, R23, R14 ;  /* 0x000000171a0e7223 */ /* 0x040fe2000000000e */
[CC--:B------:R-:W-:Y:S01]  /*0b80*/  FFMA R13, R26.reuse, R20.reuse, R13 ;  /* 0x000000141a0d7223 */ /* 0x0c0fe2000000000d */
[----:B-1----:R-:W-:Y:S01]  /*0b90*/  FFMA R22, R31, R29, R22 ;  /* 0x0000001d1f167223 */ /* 0x002fe20000000016 */
[C---:B------:R-:W-:Y:S01]  /*0ba0*/  FFMA R9, R29.reuse, R23, R9 ;  /* 0x000000171d097223 */ /* 0x040fe20000000009 */
[----:B------:R-:W0:Y:S01]  /*0bb0*/  LDS R31, [R19+0xc0] ;  /* 0x0000c000131f7984 */ /* 0x000e220000000800 */
[C---:B------:R-:W-:Y:S01]  /*0bc0*/  FFMA R8, R29.reuse, R20, R8 ;  /* 0x000000141d087223 */ /* 0x040fe20000000008 */
[CC--:B--2---:R-:W-:Y:S01]  /*0bd0*/  FFMA R7, R29.reuse, R10.reuse, R7 ;  /* 0x0000000a1d077223 */ /* 0x0c4fe20000000007 */
[C---:B------:R-:W-:Y:S01]  /*0be0*/  FFMA R12, R26.reuse, R10, R12 ;  /* 0x0000000a1a0c7223 */ /* 0x040fe2000000000c */
[----:B------:R-:W1:Y:S01]  /*0bf0*/  LDS R23, [R19+0x178] ;  /* 0x0001780013177984 */ /* 0x000e620000000800 */
[-C--:B---3--:R-:W-:Y:S01]  /*0c00*/  FFMA R18, R29, R5.reuse, R18 ;  /* 0x000000051d127223 */ /* 0x088fe20000000012 */
[----:B------:R-:W-:-:S02]  /*0c10*/  FFMA R11, R26, R5, R11 ;  /* 0x000000051a0b7223 */ /* 0x000fc4000000000b */
[----:B------:R-:W2:Y:S04]  /*0c20*/  LDS R10, [R19+0x17c] ;  /* 0x00017c00130a7984 */ /* 0x000ea80000000800 */
[----:B------:R-:W3:Y:S04]  /*0c30*/  LDS R5, [R19+0x180] ;  /* 0x0001800013057984 */ /* 0x000ee80000000800 */
[----:B------:R-:W3:Y:S01]  /*0c40*/  LDS R20, [R4+0x8] ;  /* 0x0000080004147984 */ /* 0x000ee20000000800 */
[----:B----4-:R-:W-:Y:S01]  /*0c50*/  FFMA R22, R25, R32, R22 ;  /* 0x0000002019167223 */ /* 0x010fe20000000016 */
[----:B-----5:R-:W-:Y:S01]  /*0c60*/  FFMA R9, R32, R24, R9 ;  /* 0x0000001820097223 */ /* 0x020fe20000000009 */
[CC--:B0-----:R-:W-:Y:S01]  /*0c70*/  FFMA R30, R29.reuse, R31.reuse, R30 ;  /* 0x0000001f1d1e7223 */ /* 0x0c1fe2000000001e */
[C---:B------:R-:W-:Y:S01]  /*0c80*/  FFMA R33, R26.reuse, R31, R33 ;  /* 0x0000001f1a217223 */ /* 0x040fe20000000021 */
[-C--:B------:R-:W-:Y:S01]  /*0c90*/  FFMA R29, R29, R34.reuse, R28 ;  /* 0x000000221d1d7223 */ /* 0x080fe2000000001c */
[----:B------:R-:W-:Y:S01]  /*0ca0*/  FFMA R26, R26, R34, R27 ;  /* 0x000000221a1a7223 */ /* 0x000fe2000000001b */
[C---:B-1----:R-:W-:Y:S01]  /*0cb0*/  FFMA R8, R32.reuse, R23, R8 ;  /* 0x0000001720087223 */ /* 0x042fe20000000008 */
[----:B------:R-:W0:Y:S01]  /*0cc0*/  LDS R34, [R19+0x184] ;  /* 0x0001840013227984 */ /* 0x000e220000000800 */
[----:B--2---:R-:W-:-:S03]  /*0cd0*/  FFMA R7, R32, R10, R7 ;  /* 0x0000000a20077223 */ /* 0x004fc60000000007 */
[----:B------:R-:W1:Y:S01]  /*0ce0*/  LDS R27, [R19+0x188] ;  /* 0x00018800131b7984 */ /* 0x000e620000000800 */
[----:B---3--:R-:W-:-:S03]  /*0cf0*/  FFMA R18, R32, R5, R18 ;  /* 0x0000000520127223 */ /* 0x008fc60000000012 */
[----:B------:R-:W-:Y:S01]  /*0d00*/  LDS R31, [R4+-0x3f4] ;  /* 0xfffc0c00041f7984 */ /* 0x000fe20000000800 */
[----:B------:R-:W-:Y:S01]  /*0d10*/  FFMA R21, R25, R20, R21 ;  /* 0x0000001419157223 */ /* 0x000fe20000000015 */
[C---:B------:R-:W-:Y:S01]  /*0d20*/  FFMA R14, R20.reuse, R24, R14 ;  /* 0x00000018140e7223 */ /* 0x040fe2000000000e */
[C---:B------:R-:W-:Y:S01]  /*0d30*/  FFMA R13, R20.reuse, R23, R13 ;  /* 0x00000017140d7223 */ /* 0x040fe2000000000d */
[C---:B------:R-:W-:Y:S01]  /*0d40*/  FFMA R12, R20.reuse, R10, R12 ;  /* 0x0000000a140c7223 */ /* 0x040fe2000000000c */
[----:B------:R-:W-:Y:S01]  /*0d50*/  FFMA R11, R20, R5, R11 ;  /* 0x00000005140b7223 */ /* 0x000fe2000000000b */
[----:B------:R-:W2:Y:S04]  /*0d60*/  LDS R25, [R19+0x234] ;  /* 0x0002340013197984 */ /* 0x000ea80000000800 */
[----:B------:R-:W3:Y:S04]  /*0d70*/  LDS R28, [R4+0xc] ;  /* 0x00000c00041c7984 */ /* 0x000ee80000000800 */
[----:B------:R-:W4:Y:S04]  /*0d80*/  LDS R24, [R19+0x238] ;  /* 0x0002380013187984 */ /* 0x000f280000000800 */
[----:B------:R-:W5:Y:S04]  /*0d90*/  LDS R23, [R19+0x23c] ;  /* 0x00023c0013177984 */ /* 0x000f680000000800 */
[----:B------:R-:W5:Y:S04]  /*0da0*/  LDS R10, [R19+0x240] ;  /* 0x00024000130a7984 */ /* 0x000f680000000800 */
[----:B------:R-:W5:Y:S01]  /*0db0*/  LDS R5, [R19+0x244] ;  /* 0x0002440013057984 */ /* 0x000f620000000800 */
[-C--:B0-----:R-:W-:Y:S01]  /*0dc0*/  FFMA R30, R32, R34.reuse, R30 ;  /* 0x00000022201e7223 */ /* 0x081fe2000000001e */
[----:B------:R-:W-:-:S02]  /*0dd0*/  FFMA R33, R20, R34, R33 ;  /* 0x0000002214217223 */ /* 0x000fc40000000021 */
[----:B------:R-:W0:Y:S01]  /*0de0*/  LDS R34, [R19+0x248] ;  /* 0x0002480013227984 */ /* 0x000e220000000800 */
[-C--:B-1----:R-:W-:Y:S01]  /*0df0*/  FFMA R32, R32, R27.reuse, R29 ;  /* 0x0000001b20207223 */ /* 0x082fe2000000001d */
[----:B------:R-:W-:Y:S02]  /*0e00*/  FFMA R20, R20, R27, R26 ;  /* 0x0000001b14147223 */ /* 0x000fe4000000001a */
[----:B------:R-:W1:Y:S04]  /*0e10*/  LDS R29, [R19+0x24c] ;  /* 0x00024c00131d7984 */ /* 0x000e680000000800 */
[----:B------:R-:W-:Y:S04]  /*0e20*/  LDS R27, [R19+0x2f8] ;  /* 0x0002f800131b7984 */ /* 0x000fe80000000800 */
[----:B------:R-:W-:Y:S01]  /*0e30*/  LDS R26, [R19+0x2fc] ;  /* 0x0002fc00131a7984 */ /* 0x000fe20000000800 */
[C---:B--2---:R-:W-:Y:S01]  /*0e40*/  FFMA R22, R25.reuse, R31, R22 ;  /* 0x0000001f19167223 */ /* 0x044fe20000000016 */
[----:B---3--:R-:W-:-:S02]  /*0e50*/  FFMA R21, R25, R28, R21 ;  /* 0x0000001c19157223 */ /* 0x008fc40000000015 */
[----:B------:R-:W-:Y:S01]  /*0e60*/  LDS R25, [R19+0x300] ;  /* 0x0003000013197984 */ /* 0x000fe20000000800 */
[CC--:B----4-:R-:W-:Y:S01]  /*0e70*/  FFMA R9, R31.reuse, R24.reuse, R9 ;  /* 0x000000181f097223 */ /* 0x0d0fe20000000009 */
[C---:B------:R-:W-:Y:S02]  /*0e80*/  FFMA R14, R28.reuse, R24, R14 ;  /* 0x000000181c0e7223 */ /* 0x040fe4000000000e */
[----:B------:R-:W-:Y:S01]  /*0e90*/  LDS R24, [R19+0x304] ;  /* 0x0003040013187984 */ /* 0x000fe20000000800 */
[CC--:B-----5:R-:W-:Y:S01]  /*0ea0*/  FFMA R8, R31.reuse, R23.reuse, R8 ;  /* 0x000000171f087223 */ /* 0x0e0fe20000000008 */
[C---:B------:R-:W-:Y:S02]  /*0eb0*/  FFMA R13, R28.reuse, R23, R13 ;  /* 0x000000171c0d7223 */ /* 0x040fe4000000000d */
[----:B------:R-:W-:Y:S01]  /*0ec0*/  LDS R23, [R19+0x308] ;  /* 0x0003080013177984 */ /* 0x000fe20000000800 */
[-C--:B------:R-:W-:Y:S01]  /*0ed0*/  FFMA R7, R31, R10.reuse, R7 ;  /* 0x0000000a1f077223 */ /* 0x080fe20000000007 */
[----:B------:R-:W-:-:S02]  /*0ee0*/  FFMA R12, R28, R10, R12 ;  /* 0x0000000a1c0c7223 */ /* 0x000fc4000000000c */
[----:B------:R-:W2:Y:S01]  /*0ef0*/  LDS R10, [R4+-0x3f0] ;  /* 0xfffc1000040a7984 */ /* 0x000ea20000000800 */
[CC--:B------:R-:W-:Y:S01]  /*0f00*/  FFMA R18, R31.reuse, R5.reuse, R18 ;  /* 0x000000051f127223 */ /* 0x0c0fe20000000012 */
[C---:B------:R-:W-:Y:S02]  /*0f10*/  FFMA R11, R28.reuse, R5, R11 ;  /* 0x000000051c0b7223 */ /* 0x040fe4000000000b */
[----:B------:R-:W3:Y:S01]  /*0f20*/  LDS R5, [R4+0x10] ;  /* 0x0000100004057984 */ /* 0x000ee20000000800 */
[CC--:B0-----:R-:W-:Y:S01]  /*0f30*/  FFMA R30, R31.reuse, R34.reuse, R30 ;  /* 0x000000221f1e7223 */ /* 0x0c1fe2000000001e */
[C---:B------:R-:W-:Y:S02]  /*0f40*/  FFMA R33, R28.reuse, R34, R33 ;  /* 0x000000221c217223 */ /* 0x040fe40000000021 */
[----:B------:R-:W0:Y:S01]  /*0f50*/  LDS R34, [R19+0x310] ;  /* 0x0003100013227984 */ /* 0x000e220000000800 */
[-C--:B-1----:R-:W-:Y:S01]  /*0f60*/  FFMA R32, R31, R29.reuse, R32 ;  /* 0x0000001d1f207223 */ /* 0x082fe20000000020 */
[----:B------:R-:W-:-:S02]  /*0f70*/  FFMA R20, R28, R29, R20 ;  /* 0x0000001d1c147223 */ /* 0x000fc40000000014 */
[----:B------:R-:W1:Y:S04]  /*0f80*/  LDS R31, [R19+0x30c] ;  /* 0x00030c00131f7984 */ /* 0x000e680000000800 */
[----:B------:R-:W-:Y:S04]  /*0f90*/  LDS R28, [R19+0x3c0] ;  /* 0x0003c000131c7984 */ /* 0x000fe80000000800 */
[----:B------:R-:W-:Y:S01]  /*0fa0*/  LDS R29, [R19+0x3d4] ;  /* 0x0003d400131d7984 */ /* 0x000fe20000000800 */
[C---:B--2---:R-:W-:Y:S01]  /*0fb0*/  FFMA R22, R27.reuse, R10, R22 ;  /* 0x0000000a1b167223 */ /* 0x044fe20000000016 */
[C---:B------:R-:W-:Y:S01]  /*0fc0*/  FFMA R9, R10.reuse, R26, R9 ;  /* 0x0000001a0a097223 */ /* 0x040fe20000000009 */
[C---:B------:R-:W-:Y:S01]  /*0fd0*/  FFMA R8, R10.reuse, R25, R8 ;  /* 0x000000190a087223 */ /* 0x040fe20000000008 */
[C---:B------:R-:W-:Y:S01]  /*0fe0*/  FFMA R7, R10.reuse, R24, R7 ;  /* 0x000000180a077223 */ /* 0x040fe20000000007 */
[----:B---3--:R-:W-:Y:S01]  /*0ff0*/  FFMA R21, R27, R5, R21 ;  /* 0x000000051b157223 */ /* 0x008fe20000000015 */
[C---:B------:R-:W-:Y:S01]  /*1000*/  FFMA R14, R5.reuse, R26, R14 ;  /* 0x0000001a050e7223 */ /* 0x040fe2000000000e */
[C---:B------:R-:W-:Y:S01]  /*1010*/  FFMA R13, R5.reuse, R25, R13 ;  /* 0x00000019050d7223 */ /* 0x040fe2000000000d */
[C---:B------:R-:W-:Y:S01]  /*1020*/  FFMA R12, R5.reuse, R24, R12 ;  /* 0x00000018050c7223 */ /* 0x040fe2000000000c */
[CC--:B------:R-:W-:Y:S01]  /*1030*/  FFMA R18, R10.reuse, R23.reuse, R18 ;  /* 0x000000170a127223 */ /* 0x0c0fe20000000012 */
[C---:B------:R-:W-:Y:S01]  /*1040*/  FFMA R11, R5.reuse, R23, R11 ;  /* 0x00000017050b7223 */ /* 0x040fe2000000000b */
[----:B------:R-:W2:Y:S01]  /*1050*/  LDS R24, [R4+0x14] ;  /* 0x0000140004187984 */ /* 0x000ea20000000800 */
[-C--:B0-----:R-:W-:Y:S01]  /*1060*/  FFMA R32, R10, R34.reuse, R32 ;  /* 0x000000220a207223 */ /* 0x081fe20000000020 */
[----:B------:R-:W-:-:S02]  /*1070*/  FFMA R20, R5, R34, R20 ;  /* 0x0000002205147223 */ /* 0x000fc40000000014 */
[----:B------:R-:W0:Y:S01]  /*1080*/  LDS R23, [R4+-0x3ec] ;  /* 0xfffc140004177984 */ /* 0x000e220000000800 */
[-C--:B-1----:R-:W-:Y:S01]  /*1090*/  FFMA R30, R10, R31.reuse, R30 ;  /* 0x0000001f0a1e7223 */ /* 0x082fe2000000001e */
[----:B------:R-:W-:Y:S02]  /*10a0*/  FFMA R33, R5, R31, R33 ;  /* 0x0000001f05217223 */ /* 0x000fe40000000021 */
[----:B------:R-:W1:Y:S04]  /*10b0*/  LDS R27, [R19+0x3c4] ;  /* 0x0003c400131b7984 */ /* 0x000e680000000800 */
[----:B------:R-:W3:Y:S04]  /*10c0*/  LDS R26, [R19+0x3c8] ;  /* 0x0003c800131a7984 */ /* 0x000ee80000000800 */
[----:B------:R-:W4:Y:S04]  /*10d0*/  LDS R25, [R19+0x3cc] ;  /* 0x0003cc0013197984 */ /* 0x000f280000000800 */
[----:B------:R-:W5:Y:S04]  /*10e0*/  LDS R10, [R19+0x3d0] ;  /* 0x0003d000130a7984 */ /* 0x000f680000000800 */
[----:B------:R-:W-:Y:S04]  /*10f0*/  LDS R34, [R19+0x480] ;  /* 0x0004800013227984 */ /* 0x000fe80000000800 */
[----:B------:R-:W5:Y:S04]  /*1100*/  LDS R5, [R4+0x18] ;  /* 0x0000180004057984 */ /* 0x000f680000000800 */
[----:B------:R-:W5:Y:S01]  /*1110*/  LDS R31, [R19+0x498] ;  /* 0x00049800131f7984 */ /* 0x000f620000000800 */
[C---:B--2---:R-:W-:Y:S01]  /*1120*/  FFMA R14, R24.reuse, R28, R14 ;  /* 0x0000001c180e7223 */ /* 0x044fe2000000000e */
[C---:B------:R-:W-:Y:S01]  /*1130*/  FFMA R21, R35.reuse, R24, R21 ;  /* 0x0000001823157223 */ /* 0x040fe20000000015 */
[C---:B------:R-:W-:Y:S01]  /*1140*/  FFMA R20, R24.reuse, R29, R20 ;  /* 0x0000001d18147223 */ /* 0x040fe20000000014 */
[----:B0-----:R-:W-:Y:S01]  /*1150*/  FFMA R22, R35, R23, R22 ;  /* 0x0000001723167223 */ /* 0x001fe20000000016 */
[C---:B------:R-:W-:Y:S01]  /*1160*/  FFMA R9, R23.reuse, R28, R9 ;  /* 0x0000001c17097223 */ /* 0x040fe20000000009 */
[C---:B------:R-:W-:Y:S01]  /*1170*/  FFMA R32, R23.reuse, R29, R32 ;  /* 0x0000001d17207223 */ /* 0x040fe20000000020 */
[----:B------:R-:W0:Y:S01]  /*1180*/  LDS R28, [R19+0x494] ;  /* 0x00049400131c7984 */ /* 0x000e220000000800 */
[-C--:B-1----:R-:W-:Y:S01]  /*1190*/  FFMA R8, R23, R27.reuse, R8 ;  /* 0x0000001b17087223 */ /* 0x082fe20000000008 */
[----:B------:R-:W-:-:S02]  /*11a0*/  FFMA R13, R24, R27, R13 ;  /* 0x0000001b180d7223 */ /* 0x000fc4000000000d */
[----:B------:R-:W1:Y:S01]  /*11b0*/  LDS R27, [R19+0x484] ;  /* 0x00048400131b7984 */ /* 0x000e620000000800 */
[CC--:B---3--:R-:W-:Y:S01]  /*11c0*/  FFMA R7, R23.reuse, R26.reuse, R7 ;  /* 0x0000001a17077223 */ /* 0x0c8fe20000000007 */
[C---:B------:R-:W-:Y:S02]  /*11d0*/  FFMA R12, R24.reuse, R26, R12 ;  /* 0x0000001a180c7223 */ /* 0x040fe4000000000c */
[----:B------:R-:W2:Y:S01]  /*11e0*/  LDS R26, [R19+0x488] ;  /* 0x00048800131a7984 */ /* 0x000ea20000000800 */
[CC--:B----4-:R-:W-:Y:S01]  /*11f0*/  FFMA R18, R23.reuse, R25.reuse, R18 ;  /* 0x0000001917127223 */ /* 0x0d0fe20000000012 */
[C---:B------:R-:W-:Y:S02]  /*1200*/  FFMA R11, R24.reuse, R25, R11 ;  /* 0x00000019180b7223 */ /* 0x040fe4000000000b */
[----:B------:R3:W4:Y:S01]  /*1210*/  LDS R25, [R4+-0x3e8] ;  /* 0xfffc180004197984 */ /* 0x0007220000000800 */
[-C--:B-----5:R-:W-:Y:S01]  /*1220*/  FFMA R30, R23, R10.reuse, R30 ;  /* 0x0000000a171e7223 */ /* 0x0a0fe2000000001e */
[----:B------:R-:W-:-:S02]  /*1230*/  FFMA R33, R24, R10, R33 ;  /* 0x0000000a18217223 */ /* 0x000fc40000000021 */
[----:B------:R-:W5:Y:S04]  /*1240*/  LDS R10, [R19+0x48c] ;  /* 0x00048c00130a7984 */ /* 0x000f680000000800 */
[----:B------:R3:W5:Y:S01]  /*1250*/  LDS R23, [R19+0x490] ;  /* 0x0004900013177984 */ /* 0x0007620000000800 */
[----:B------:R-:W-:Y:S01]  /*1260*/  FFMA R21, R34, R5, R21 ;  /* 0x0000000522157223 */ /* 0x000fe20000000015 */
[----:B---3--:R-:W-:Y:S01]  /*1270*/  IADD3 R4, R4, 0x20, RZ ;  /* 0x0000002004047810 */ /* 0x008fe20007ffe0ff */
[----:B------:R-:W-:Y:S01]  /*1280*/  FFMA R20, R5, R31, R20 ;  /* 0x0000001f05147223 */ /* 0x000fe20000000014 */
[----:B------:R-:W-:Y:S01]  /*1290*/  IADD3 R19, R19, 0x620, RZ ;  /* 0x0000062013137810 */ /* 0x000fe20007ffe0ff */
[C---:B0-----:R-:W-:Y:S01]  /*12a0*/  FFMA R33, R5.reuse, R28, R33 ;  /* 0x0000001c05217223 */ /* 0x041fe20000000021 */
[C---:B-1----:R-:W-:Y:S01]  /*12b0*/  FFMA R14, R5.reuse, R27, R14 ;  /* 0x0000001b050e7223 */ /* 0x042fe2000000000e */
[-C--:B--2---:R-:W-:Y:S01]  /*12c0*/  FFMA R13, R5, R26.reuse, R13 ;  /* 0x0000001a050d7223 */ /* 0x084fe2000000000d */
[----:B----4-:R-:W-:Y:S01]  /*12d0*/  FFMA R22, R34, R25, R22 ;  /* 0x0000001922167223 */ /* 0x010fe20000000016 */
[C---:B------:R-:W-:Y:S01]  /*12e0*/  FFMA R9, R25.reuse, R27, R9 ;  /* 0x0000001b19097223 */ /* 0x040fe20000000009 */
[C---:B------:R-:W-:Y:S01]  /*12f0*/  FFMA R8, R25.reuse, R26, R8 ;  /* 0x0000001a19087223 */ /* 0x040fe20000000008 */
[C---:B------:R-:W-:Y:S01]  /*1300*/  FFMA R30, R25.reuse, R28, R30 ;  /* 0x0000001c191e7223 */ /* 0x040fe2000000001e */
[-C--:B-----5:R-:W-:Y:S01]  /*1310*/  FFMA R7, R25, R10.reuse, R7 ;  /* 0x0000000a19077223 */ /* 0x0a0fe20000000007 */
[----:B------:R-:W-:Y:S01]  /*1320*/  FFMA R10, R5, R10, R12 ;  /* 0x0000000a050a7223 */ /* 0x000fe2000000000c */
[-C--:B------:R-:W-:Y:S01]  /*1330*/  FFMA R18, R25, R23.reuse, R18 ;  /* 0x0000001719127223 */ /* 0x080fe20000000012 */
[----:B------:R-:W-:Y:S01]  /*1340*/  FFMA R11, R5, R23, R11 ;  /* 0x00000017050b7223 */ /* 0x000fe2000000000b */
[----:B------:R-:W-:Y:S01]  /*1350*/  FFMA R25, R25, R31, R32 ;  /* 0x0000001f19197223 */ /* 0x000fe20000000020 */
[----:B------:R-:W-:Y:S05]  /*1360*/  @P0 BRA `(.L_x_25) ;  /* 0xfffff43000000947 */ /* 0x000fea000383ffff */
[----:B------:R-:W-:-:S04]  /*1370*/  IADD3 R3, R3, 0x1, RZ ;  /* 0x0000000103037810 */ /* 0x000fc80007ffe0ff */
[----:B------:R-:W-:-:S13]  /*1380*/  ISETP.GE.U32.AND P0, PT, R3, 0x20, PT ;  /* 0x000000200300780c */ /* 0x000fda0003f06070 */
[----:B------:R-:W-:Y:S01]  /*1390*/  @P0 CALL.REL.NOINC `(.L_x_26) ;  /* 0x0000001000000944 */ /* 0x000fe20003c00000 */
[----:B------:R-:W-:Y:S05]  /*13a0*/  BRA `(.L_x_27) ;  /* 0xffffed8000007947 */ /* 0x000fea000383ffff */
.L_x_26:
[----:B------:R-:W0:Y:S02]  /*13b0*/  S2R R5, SR_CTAID.Z ;  /* 0x0000000000057919 */ /* 0x000e240000002700 */
[C---:B0-----:R-:W-:Y:S01]  /*13c0*/  LEA R2, R5.reuse, R0, 0x5 ;  /* 0x0000000005027211 */ /* 0x041fe200078e28ff */
[----:B------:R-:W-:-:S04]  /*13d0*/  IMAD R26, R5, 0x620, R16 ;  /* 0x00000620051a7824 */ /* 0x000fc800078e0210 */
[----:B------:R-:W-:-:S04]  /*13e0*/  IMAD.WIDE R2, R2, R17, c[0x0][0x178] ;  /* 0x00005e0002027625 */ /* 0x000fc800078e0211 */
[CC--:B------:R-:W-:Y:S01]  /*13f0*/  IMAD.WIDE R4, R26.reuse, R17.reuse, c[0x0][0x180] ;  /* 0x000060001a047625 */ /* 0x0c0fe200078e0211 */
[----:B------:R0:W2:Y:S04]  /*1400*/  LDG.E.CONSTANT R27, [R2.64] ;  /* 0x00000004021b7981 */ /* 0x0000a8000c1e9900 */
[----:B------:R0:W3:Y:S04]  /*1410*/  LDG.E.CONSTANT R0, [R2.64+0x40] ;  /* 0x0000400402007981 */ /* 0x0000e8000c1e9900 */
[----:B------:R1:W4:Y:S04]  /*1420*/  LDG.E.CONSTANT R34, [R4.64] ;  /* 0x0000000404227981 */ /* 0x000328000c1e9900 */
        /* <DEDUP_REMOVED lines=12> */
[----:B------:R1:W5:Y:S02]  /*14f0*/  LDG.E.CONSTANT R28, [R4.64+0xc58] ;  /* 0x000c5804041c7981 */ /* 0x000364000c1e9900 */
[----:B-1----:R-:W-:Y:S01]  /*1500*/  IMAD.WIDE R4, R26, R17, c[0x0][0x160] ;  /* 0x000058001a047625 */ /* 0x002fe200078e0211 */
[--C-:B--2---:R-:W-:Y:S01]  /*1510*/  FADD R37, R22, R27.reuse ;  /* 0x0000001b16257221 */ /* 0x104fe20000000000 */
[--C-:B------:R-:W-:Y:S01]  /*1520*/  FADD R17, R8, R27.reuse ;  /* 0x0000001b08117221 */ /* 0x100fe20000000000 */
[--C-:B------:R-:W-:Y:S01]  /*1530*/  FADD R8, R7, R27.reuse ;  /* 0x0000001b07087221 */ /* 0x100fe20000000000 */
[--C-:B---3--:R-:W-:Y:S01]  /*1540*/  FADD R36, R21, R0.reuse ;  /* 0x0000000015247221 */ /* 0x108fe20000000000 */
[--C-:B------:R-:W-:Y:S01]  /*1550*/  FADD R21, R14, R0.reuse ;  /* 0x000000000e157221 */ /* 0x100fe20000000000 */
[--C-:B------:R-:W-:Y:S01]  /*1560*/  FADD R13, R13, R0.reuse ;  /* 0x000000000d0d7221 */ /* 0x100fe20000000000 */
[----:B------:R-:W-:Y:S01]  /*1570*/  FADD R10, R10, R0 ;  /* 0x000000000a0a7221 */ /* 0x000fe20000000000 */
[----:B----4-:R-:W-:Y:S01]  /*1580*/  FADD R34, R37, R34 ;  /* 0x0000002225227221 */ /* 0x010fe20000000000 */
[--C-:B------:R-:W-:Y:S01]  /*1590*/  FADD R11, R11, R0.reuse ;  /* 0x000000000b0b7221 */ /* 0x100fe20000000000 */
[--C-:B------:R-:W-:Y:S01]  /*15a0*/  FADD R33, R33, R0.reuse ;  /* 0x0000000021217221 */ /* 0x100fe20000000000 */
[----:B------:R-:W-:Y:S01]  /*15b0*/  FADD R35, R20, R0 ;  /* 0x0000000014237221 */ /* 0x000fe20000000000 */
[--C-:B------:R-:W-:Y:S01]  /*15c0*/  FADD R0, R9, R27.reuse ;  /* 0x0000001b09007221 */ /* 0x100fe20000000000 */
[----:B------:R-:W-:Y:S01]  /*15d0*/  FMNMX R7, RZ, R34, !PT ;  /* 0x00000022ff077209 */ /* 0x000fe20007800000 */
[----:B------:R-:W-:-:S02]  /*15e0*/  FADD R18, R18, R27 ;  /* 0x0000001b12127221 */ /* 0x000fc40000000000 */
[----:B-----5:R-:W-:Y:S01]  /*15f0*/  FADD R0, R0, R29 ;  /* 0x0000001d00007221 */ /* 0x020fe20000000000 */
[----:B------:R-:W-:Y:S01]  /*1600*/  FADD R13, R13, R16 ;  /* 0x000000100d0d7221 */ /* 0x000fe20000000000 */
[----:B------:R-:W-:Y:S01]  /*1610*/  FADD R30, R30, R27 ;  /* 0x0000001b1e1e7221 */ /* 0x000fe20000000000 */
[----:B------:R-:W-:Y:S01]  /*1620*/  FADD R8, R8, R15 ;  /* 0x0000000f08087221 */ /* 0x000fe20000000000 */
[----:B------:R-:W-:Y:S01]  /*1630*/  FADD R25, R25, R27 ;  /* 0x0000001b19197221 */ /* 0x000fe20000000000 */
[----:B------:R-:W-:Y:S01]  /*1640*/  FADD R10, R10, R23 ;  /* 0x000000170a0a7221 */ /* 0x000fe20000000000 */
[----:B------:R0:W-:Y:S01]  /*1650*/  STG.E [R4.64], R7 ;  /* 0x0000000704007986 */ /* 0x0001e2000c101904 */
[----:B------:R-:W-:Y:S02]  /*1660*/  FMNMX R9, RZ, R0, !PT ;  /* 0x00000000ff097209 */ /* 0x000fe40007800000 */
[----:B------:R-:W-:Y:S01]  /*1670*/  FMNMX R13, RZ, R13, !PT ;  /* 0x0000000dff0d7209 */ /* 0x000fe20007800000 */
[----:B------:R-:W-:Y:S01]  /*1680*/  FADD R31, R36, R31 ;  /* 0x0000001f241f7221 */ /* 0x000fe20000000000 */
[----:B------:R-:W-:Y:S01]  /*1690*/  FMNMX R15, RZ, R10, !PT ;  /* 0x0000000aff0f7209 */ /* 0x000fe20007800000 */
[----:B------:R-:W-:Y:S01]  /*16a0*/  FADD R21, R21, R32 ;  /* 0x0000002015157221 */ /* 0x000fe20000000000 */
        /* <DEDUP_REMOVED lines=15> */
[----:B------:R-:W-:-:S03]  /*17a0*/  FMNMX R3, RZ, R3, !PT ;  /* 0x00000003ff037209 */ /* 0x000fc60007800000 */
[----:B------:R3:W-:Y:S01]  /*17b0*/  STG.E [R4.64+0xc4c], R15 ;  /* 0x000c4c0f04007986 */ /* 0x0007e2000c101904 */
[----:B0-----:R-:W-:Y:S02]  /*17c0*/  FMNMX R9, RZ, R18, !PT ;  /* 0x00000012ff097209 */ /* 0x001fe40007800000 */
        /* <DEDUP_REMOVED lines=13> */
.L_x_28:
        /* <DEDUP_REMOVED lines=14> */
.L_x_120:


//--------------------- .text.tvmgen_default_fused_nn_global_avg_pool2d_kernel_1 --------------------------
	.section	.text.tvmgen_default_fused_nn_global_avg_pool2d_kernel_1,"ax",@progbits
	.sectioninfo	@"SHI_REGISTERS=10"
	.align	128
        .global         tvmgen_default_fused_nn_global_avg_pool2d_kernel_1
        .type           tvmgen_default_fused_nn_global_avg_pool2d_kernel_1,@function
        .size           tvmgen_default_fused_nn_global_avg_pool2d_kernel_1,(.L_x_121 - tvmgen_default_fused_nn_global_avg_pool2d_kernel_1)
        .other          tvmgen_default_fused_nn_global_avg_pool2d_kernel_1,@"STO_CUDA_ENTRY STV_DEFAULT"
tvmgen_default_fused_nn_global_avg_pool2d_kernel_1:
.text.tvmgen_default_fused_nn_global_avg_pool2d_kernel_1:
[----:B------:R-:W-:Y:S02]  /*0000*/  MOV R1, c[0x0][0x28] ;  /* 0x00000a0000017a02 */ /* 0x000fe40000000f00 */
[----:B------:R-:W0:Y:S01]  /*0010*/  S2R R4, SR_CTAID.X ;  /* 0x0000000000047919 */ /* 0x000e220000002500 */
[----:B------:R-:W-:Y:S01]  /*0020*/  MOV R5, 0x4 ;  /* 0x0000000400057802 */ /* 0x000fe20000000f00 */
[----:B------:R-:W-:Y:S02]  /*0030*/  ULDC.64 UR4, c[0x0][0x118] ;  /* 0x0000460000047ab9 */ /* 0x000fe40000000a00 */
[----:B------:R-:W0:Y:S02]  /*0040*/  S2R R3, SR_TID.X ;  /* 0x0000000000037919 */ /* 0x000e240000002100 */
[----:B0-----:R-:W-:-:S05]  /*0050*/  LEA R4, R4, R3, 0xa ;  /* 0x0000000304047211 */ /* 0x001fca00078e50ff */
[----:B------:R-:W-:-:S06]  /*0060*/  IMAD.WIDE R2, R4, R5, c[0x0][0x168] ;  /* 0x00005a0004027625 */ /* 0x000fcc00078e0205 */
[----:B------:R-:W2:Y:S01]  /*0070*/  LDG.E.CONSTANT R2, [R2.64] ;  /* 0x0000000402027981 */ /* 0x000ea2000c1e9900 */
[----:B------:R-:W-:Y:S01]  /*0080*/  IMAD.WIDE R4, R4, R5, c[0x0][0x160] ;  /* 0x0000580004047625 */ /* 0x000fe200078e0205 */
[----:B--2---:R-:W-:-:S05]  /*0090*/  FMUL R7, R2, 0.020408159121870994568 ;  /* 0x3ca72f0302077820 */ /* 0x004fca0000400000 */
[----:B------:R-:W-:Y:S01]  /*00a0*/  STG.E [R4.64], R7 ;  /* 0x0000000704007986 */ /* 0x000fe2000c101904 */
[----:B------:R-:W-:Y:S05]  /*00b0*/  EXIT ;  /* 0x000000000000794d */ /* 0x000fea0003800000 */
.L_x_29:
        /* <DEDUP_REMOVED lines=12> */
.L_x_121:


//--------------------- .text.tvmgen_default_fused_nn_contrib_conv2d_winograd_without_weight_transform_add_nn_relu_3_kernel_1 --------------------------
	.section	.text.tvmgen_default_fused_nn_contrib_conv2d_winograd_without_weight_transform_add_nn_relu_3_kernel_1,"ax",@progbits
	.sectionflags	@"SHF_BARRIERS=1"
	.sectioninfo	@"SHI_REGISTERS=40"
	.align	128
        .global         tvmgen_default_fused_nn_contrib_conv2d_winograd_without_weight_transform_add_nn_relu_3_kernel_1
        .type           tvmgen_default_fused_nn_contrib_conv2d_winograd_without_weight_transform_add_nn_relu_3_kernel_1,@function
        .size           tvmgen_default_fused_nn_contrib_conv2d_winograd_without_weight_transform_add_nn_relu_3_kernel_1,(.L_x_122 - tvmgen_default_fused_nn_contrib_conv2d_winograd_without_weight_transform_add_nn_relu_3_kernel_1)
        .other          tvmgen_default_fused_nn_contrib_conv2d_winograd_without_weight_transform_add_nn_relu_3_kernel_1,@"STO_CUDA_ENTRY STV_DEFAULT"
tvmgen_default_fused_nn_contrib_conv2d_winograd_without_weight_transform_add_nn_relu_3_kernel_1:
.text.tvmgen_default_fused_nn_contrib_conv2d_winograd_without_weight_transform_add_nn_relu_3_kernel_1:
[----:B------:R-:W-:Y:S02]  /*0000*/  MOV R1, c[0x0][0x28] ;  /* 0x00000a0000017a02 */ /* 0x000fe40000000f00 */
[----:B------:R-:W0:Y:S01]  /*0010*/  S2R R0, SR_TID.Y ;  /* 0x0000000000007919 */ /* 0x000e220000002200 */
[----:B------:R-:W-:Y:S01]  /*0020*/  MOV R7, RZ ;  /* 0x000000ff00077202 */ /* 0x000fe20000000f00 */
[----:B------:R-:W-:Y:S01]  /*0030*/  CS2R R14, SRZ ;  /* 0x00000000000e7805 */ /* 0x000fe2000001ff00 */
[----:B------:R-:W-:Y:S01]  /*0040*/  MOV R34, RZ ;  /* 0x000000ff00227202 */ /* 0x000fe20000000f00 */
[----:B------:R-:W1:Y:S01]  /*0050*/  S2R R2, SR_CTAID.Z ;  /* 0x0000000000027919 */ /* 0x000e620000002700 */
[----:B------:R-:W-:Y:S01]  /*0060*/  MOV R32, RZ ;  /* 0x000000ff00207202 */ /* 0x000fe20000000f00 */
[----:B------:R-:W-:Y:S01]  /*0070*/  CS2R R12, SRZ ;  /* 0x00000000000c7805 */ /* 0x000fe2000001ff00 */
[----:B------:R-:W-:Y:S01]  /*0080*/  MOV R30, RZ ;  /* 0x000000ff001e7202 */ /* 0x000fe20000000f00 */
[----:B------:R-:W1:Y:S01]  /*0090*/  S2R R3, SR_TID.X ;  /* 0x0000000000037919 */ /* 0x000e620000002100 */
[----:B------:R-:W-:Y:S01]  /*00a0*/  MOV R29, RZ ;  /* 0x000000ff001d7202 */ /* 0x000fe20000000f00 */
[----:B------:R-:W-:-:S02]  /*00b0*/  ULDC.64 UR4, c[0x0][0x118] ;  /* 0x0000460000047ab9 */ /* 0x000fc40000000a00 */
[----:B------:R-:W2:Y:S01]  /*00c0*/  S2R R5, SR_CTAID.Y ;  /* 0x0000000000057919 */ /* 0x000ea20000002600 */
[C---:B0-----:R-:W-:Y:S02]  /*00d0*/  SHF.L.U32 R27, R0.reuse, 0x6, RZ ;  /* 0x00000006001b7819 */ /* 0x041fe400000006ff */
[----:B------:R-:W-:Y:S02]  /*00e0*/  SHF.L.U32 R26, R0, 0x3, RZ ;  /* 0x00000003001a7819 */ /* 0x000fe400000006ff */
[----:B------:R-:W-:Y:S02]  /*00f0*/  LOP3.LUT R28, R27, 0xfffffe00, RZ, 0xc0, !PT ;  /* 0xfffffe001b1c7812 */ /* 0x000fe400078ec0ff */
[----:B------:R-:W-:Y:S02]  /*0100*/  LOP3.LUT R9, R26, 0x38, RZ, 0xc0, !PT ;  /* 0x000000381a097812 */ /* 0x000fe400078ec0ff */
[----:B-1----:R-:W-:-:S04]  /*0110*/  LEA R4, R2, R3, 0x12 ;  /* 0x0000000302047211 */ /* 0x002fc800078e90ff */
[----:B--2---:R-:W-:-:S04]  /*0120*/  LEA R6, R5, R4, 0x6 ;  /* 0x0000000405067211 */ /* 0x004fc800078e30ff */
[----:B------:R-:W-:Y:S01]  /*0130*/  IADD3 R28, R9, R6, R28 ;  /* 0x00000006091c7210 */ /* 0x000fe20007ffe01c */
[----:B------:R-:W-:-:S05]  /*0140*/  IMAD R9, R2, -0x3e000, R4 ;  /* 0xfffc200002097824 */ /* 0x000fca00078e0204 */
[C---:B------:R-:W-:Y:S02]  /*0150*/  IADD3 R6, R26.reuse, R9, RZ ;  /* 0x000000091a067210 */ /* 0x040fe40007ffe0ff */
[----:B------:R-:W-:Y:S02]  /*0160*/  IADD3 R26, R26, R3, RZ ;  /* 0x000000031a1a7210 */ /* 0x000fe40007ffe0ff */
.L_x_30:
[C---:B------:R-:W-:Y:S01]  /*0170*/  LEA R11, R7.reuse, R28, 0xd ;  /* 0x0000001c070b7211 */ /* 0x040fe200078e68ff */
[----:B------:R-:W-:Y:S01]  /*0180*/  BAR.SYNC.DEFER_BLOCKING 0x0 ;  /* 0x0000000000007b1d */ /* 0x000fe20000010000 */
[----:B------:R-:W-:Y:S02]  /*0190*/  MOV R4, 0x4 ;  /* 0x0000000400047802 */ /* 0x000fe40000000f00 */
[----:B------:R-:W-:-:S03]  /*01a0*/  LEA R9, R7, R6, 0x8 ;  /* 0x0000000607097211 */ /* 0x000fc600078e40ff */
[----:B------:R-:W-:-:S04]  /*01b0*/  IMAD.WIDE R10, R11, R4, c[0x0][0x170] ;  /* 0x00005c000b0a7625 */ /* 0x000fc800078e0204 */
[----:B------:R-:W-:Y:S01]  /*01c0*/  IMAD.WIDE R8, R9, R4, c[0x0][0x168] ;  /* 0x00005a0009087625 */ /* 0x000fe200078e0204 */
[----:B------:R-:W2:Y:S04]  /*01d0*/  LDG.E.CONSTANT R17, [R10.64] ;  /* 0x000000040a117981 */ /* 0x000ea8000c1e9900 */
[----:B------:R-:W3:Y:S04]  /*01e0*/  LDG.E.CONSTANT R19, [R10.64+0x1000] ;  /* 0x001000040a137981 */ /* 0x000ee8000c1e9900 */
[----:B------:R-:W4:Y:S04]  /*01f0*/  LDG.E.CONSTANT R21, [R10.64+0x2000] ;  /* 0x002000040a157981 */ /* 0x000f28000c1e9900 */
[----:B------:R-:W5:Y:S04]  /*0200*/  LDG.E.CONSTANT R23, [R10.64+0x3000] ;  /* 0x003000040a177981 */ /* 0x000f68000c1e9900 */
[----:B------:R-:W5:Y:S04]  /*0210*/  LDG.E.CONSTANT R31, [R10.64+0x4000] ;  /* 0x004000040a1f7981 */ /* 0x000f68000c1e9900 */
[----:B------:R-:W5:Y:S04]  /*0220*/  LDG.E.CONSTANT R33, [R10.64+0x5000] ;  /* 0x005000040a217981 */ /* 0x000f68000c1e9900 */
[----:B------:R-:W5:Y:S04]  /*0230*/  LDG.E.CONSTANT R35, [R10.64+0x6000] ;  /* 0x006000040a237981 */ /* 0x000f68000c1e9900 */
[----:B------:R-:W5:Y:S04]  /*0240*/  LDG.E.CONSTANT R37, [R10.64+0x7000] ;  /* 0x007000040a257981 */ /* 0x000f68000c1e9900 */
[----:B------:R-:W5:Y:S04]  /*0250*/  LDG.E.CONSTANT R22, [R8.64] ;  /* 0x0000000408167981 */ /* 0x000f68000c1e9900 */
[----:B------:R-:W5:Y:S01]  /*0260*/  LDG.E.CONSTANT R25, [R8.64+0x200] ;  /* 0x0002000408197981 */ /* 0x000f62000c1e9900 */
[----:B------:R-:W-:-:S04]  /*0270*/  IADD3 R7, R7, 0x1, RZ ;  /* 0x0000000107077810 */ /* 0x000fc80007ffe0ff */
[----:B------:R-:W-:Y:S01]  /*0280*/  ISETP.GE.U32.AND P0, PT, R7, 0x20, PT ;  /* 0x000000200700780c */ /* 0x000fe20003f06070 */
[----:B--2---:R-:W-:Y:S04]  /*0290*/  STS [R26.X4], R17 ;  /* 0x000000111a007388 */ /* 0x004fe80000004800 */
[----:B---3--:R-:W-:Y:S04]  /*02a0*/  STS [R26.X4+0x200], R19 ;  /* 0x000200131a007388 */ /* 0x008fe80000004800 */
[----:B----4-:R-:W-:Y:S04]  /*02b0*/  STS [R26.X4+0x400], R21 ;  /* 0x000400151a007388 */ /* 0x010fe80000004800 */
[----:B-----5:R-:W-:Y:S04]  /*02c0*/  STS [R26.X4+0x600], R23 ;  /* 0x000600171a007388 */ /* 0x020fe80000004800 */
[----:B------:R-:W-:Y:S04]  /*02d0*/  STS [R26.X4+0x800], R31 ;  /* 0x0008001f1a007388 */ /* 0x000fe80000004800 */
[----:B------:R-:W-:Y:S04]  /*02e0*/  STS [R26.X4+0xa00], R33 ;  /* 0x000a00211a007388 */ /* 0x000fe80000004800 */
[----:B------:R-:W-:Y:S04]  /*02f0*/  STS [R26.X4+0xc00], R35 ;  /* 0x000c00231a007388 */ /* 0x000fe80000004800 */
[----:B------:R-:W-:Y:S04]  /*0300*/  STS [R26.X4+0xe00], R37 ;  /* 0x000e00251a007388 */ /* 0x000fe80000004800 */
[----:B------:R-:W-:Y:S04]  /*0310*/  STS [R26.X4+0x1000], R22 ;  /* 0x001000161a007388 */ /* 0x000fe80000004800 */
[----:B------:R-:W-:Y:S04]  /*0320*/  STS [R26.X4+0x1200], R25 ;  /* 0x001200191a007388 */ /* 0x000fe80000004800 */
[----:B------:R-:W-:Y:S06]  /*0330*/  BAR.SYNC.DEFER_BLOCKING 0x0 ;  /* 0x0000000000007b1d */ /* 0x000fec0000010000 */
[----:B------:R-:W-:Y:S04]  /*0340*/  LDS.64 R24, [R3.X8+0x1000] ;  /* 0x0010000003187984 */ /* 0x000fe80000008a00 */
[----:B------:R-:W0:Y:S04]  /*0350*/  LDS.128 R16, [R0.X16] ;  /* 0x0000000000107984 */ /* 0x000e28000000cc00 */
[----:B------:R-:W-:Y:S04]  /*0360*/  LDS.64 R20, [R3.X8+0x1040] ;  /* 0x0010400003147984 */ /* 0x000fe80000008a00 */
[----:B------:R-:W1:Y:S04]  /*0370*/  LDS.128 R8, [R0.X16+0x100] ;  /* 0x0001000000087984 */ /* 0x000e68000000cc00 */
[----:B------:R-:W-:Y:S01]  /*0380*/  LDS.64 R22, [R3.X8+0x1080] ;  /* 0x0010800003167984 */ /* 0x000fe20000008a00 */
[----:B0-----:R-:W-:Y:S01]  /*0390*/  FFMA R31, R24, R16, R15 ;  /* 0x00000010181f7223 */ /* 0x001fe2000000000f */
[----:B------:R-:W-:Y:S01]  /*03a0*/  FFMA R33, R16, R25, R13 ;  /* 0x0000001910217223 */ /* 0x000fe2000000000d */
[CC--:B------:R-:W-:Y:S01]  /*03b0*/  FFMA R16, R24.reuse, R17.reuse, R12 ;  /* 0x0000001118107223 */ /* 0x0c0fe2000000000c */
[C---:B------:R-:W-:Y:S01]  /*03c0*/  FFMA R36, R25.reuse, R17, R14 ;  /* 0x0000001119247223 */ /* 0x040fe2000000000e */
[CC--:B------:R-:W-:Y:S01]  /*03d0*/  FFMA R29, R24.reuse, R18.reuse, R29 ;  /* 0x00000012181d7223 */ /* 0x0c0fe2000000001d */
[----:B------:R-:W0:Y:S01]  /*03e0*/  LDS.128 R12, [R0.X16+0x200] ;  /* 0x00020000000c7984 */ /* 0x000e22000000cc00 */
[C---:B------:R-:W-:Y:S01]  /*03f0*/  FFMA R30, R25.reuse, R18, R30 ;  /* 0x00000012191e7223 */ /* 0x040fe2000000001e */
[----:B------:R-:W-:Y:S01]  /*0400*/  FFMA R32, R24, R19, R32 ;  /* 0x0000001318207223 */ /* 0x000fe20000000020 */
[----:B-1----:R-:W-:Y:S01]  /*0410*/  FFMA R31, R20, R8, R31 ;  /* 0x00000008141f7223 */ /* 0x002fe2000000001f */
[----:B------:R-:W-:Y:S01]  /*0420*/  FFMA R33, R8, R21, R33 ;  /* 0x0000001508217223 */ /* 0x000fe20000000021 */
[----:B------:R-:W-:Y:S01]  /*0430*/  FFMA R34, R25, R19, R34 ;  /* 0x0000001319227223 */ /* 0x000fe20000000022 */
[CC--:B------:R-:W-:Y:S01]  /*0440*/  FFMA R8, R20.reuse, R9.reuse, R16 ;  /* 0x0000000914087223 */ /* 0x0c0fe20000000010 */
[----:B------:R-:W-:Y:S01]  /*0450*/  LDS.64 R24, [R3.X8+0x10c0] ;  /* 0x0010c00003187984 */ /* 0x000fe20000008a00 */
[C---:B------:R-:W-:Y:S01]  /*0460*/  FFMA R36, R21.reuse, R9, R36 ;  /* 0x0000000915247223 */ /* 0x040fe20000000024 */
[CC--:B------:R-:W-:Y:S01]  /*0470*/  FFMA R29, R20.reuse, R10.reuse, R29 ;  /* 0x0000000a141d7223 */ /* 0x0c0fe2000000001d */
[C---:B------:R-:W-:Y:S01]  /*0480*/  FFMA R30, R21.reuse, R10, R30 ;  /* 0x0000000a151e7223 */ /* 0x040fe2000000001e */
[----:B------:R-:W1:Y:S01]  /*0490*/  LDS.128 R16, [R0.X16+0x300] ;  /* 0x0003000000107984 */ /* 0x000e62000000cc00 */
[-C--:B------:R-:W-:Y:S01]  /*04a0*/  FFMA R32, R20, R11.reuse, R32 ;  /* 0x0000000b14207223 */ /* 0x080fe20000000020 */
[----:B------:R-:W-:-:S02]  /*04b0*/  FFMA R34, R21, R11, R34 ;  /* 0x0000000b15227223 */ /* 0x000fc40000000022 */
[----:B------:R-:W-:Y:S01]  /*04c0*/  LDS.64 R20, [R3.X8+0x1100] ;  /* 0x0011000003147984 */ /* 0x000fe20000008a00 */
[----:B0-----:R-:W-:Y:S01]  /*04d0*/  FFMA R31, R22, R12, R31 ;  /* 0x0000000c161f7223 */ /* 0x001fe2000000001f */
[----:B------:R-:W-:Y:S01]  /*04e0*/  FFMA R33, R12, R23, R33 ;  /* 0x000000170c217223 */ /* 0x000fe20000000021 */
[CC--:B------:R-:W-:Y:S01]  /*04f0*/  FFMA R12, R22.reuse, R13.reuse, R8 ;  /* 0x0000000d160c7223 */ /* 0x0c0fe20000000008 */
[C---:B------:R-:W-:Y:S01]  /*0500*/  FFMA R36, R23.reuse, R13, R36 ;  /* 0x0000000d17247223 */ /* 0x040fe20000000024 */
[----:B------:R-:W0:Y:S01]  /*0510*/  LDS.128 R8, [R0.X16+0x400] ;  /* 0x0004000000087984 */ /* 0x000e22000000cc00 */
[CC--:B------:R-:W-:Y:S01]  /*0520*/  FFMA R29, R22.reuse, R14.reuse, R29 ;  /* 0x0000000e161d7223 */ /* 0x0c0fe2000000001d */
[C---:B------:R-:W-:Y:S01]  /*0530*/  FFMA R30, R23.reuse, R14, R30 ;  /* 0x0000000e171e7223 */ /* 0x040fe2000000001e */
[-C--:B------:R-:W-:Y:S01]  /*0540*/  FFMA R32, R22, R15.reuse, R32 ;  /* 0x0000000f16207223 */ /* 0x080fe20000000020 */
[----:B------:R-:W-:Y:S02]  /*0550*/  FFMA R34, R23, R15, R34 ;  /* 0x0000000f17227223 */ /* 0x000fe40000000022 */
[----:B------:R-:W-:Y:S01]  /*0560*/  LDS.64 R22, [R3.X8+0x1140] ;  /* 0x0011400003167984 */ /* 0x000fe20000008a00 */
[----:B-1----:R-:W-:Y:S01]  /*0570*/  FFMA R31, R24, R16, R31 ;  /* 0x00000010181f7223 */ /* 0x002fe2000000001f */
[----:B------:R-:W-:Y:S01]  /*0580*/  FFMA R33, R16, R25, R33 ;  /* 0x0000001910217223 */ /* 0x000fe20000000021 */
[CC--:B------:R-:W-:Y:S01]  /*0590*/  FFMA R16, R24.reuse, R17.reuse, R12 ;  /* 0x0000001118107223 */ /* 0x0c0fe2000000000c */
[C---:B------:R-:W-:Y:S01]  /*05a0*/  FFMA R36, R25.reuse, R17, R36 ;  /* 0x0000001119247223 */ /* 0x040fe20000000024 */
[----:B------:R-:W1:Y:S01]  /*05b0*/  LDS.128 R12, [R0.X16+0x500] ;  /* 0x00050000000c7984 */ /* 0x000e62000000cc00 */
[CC--:B------:R-:W-:Y:S01]  /*05c0*/  FFMA R29, R24.reuse, R18.reuse, R29 ;  /* 0x00000012181d7223 */ /* 0x0c0fe2000000001d */
[C---:B------:R-:W-:Y:S01]  /*05d0*/  FFMA R30, R25.reuse, R18, R30 ;  /* 0x00000012191e7223 */ /* 0x040fe2000000001e */
        /* <DEDUP_REMOVED lines=66> */
[CC--:B------:R-:W-:Y:S01]  /*0a00*/  FFMA R33, R20.reuse, R10.reuse, R17 ;  /* 0x0000000a14217223 */ /* 0x0c0fe20000000011 */
[C---:B------:R-:W-:Y:S01]  /*0a10*/  FFMA R36, R21.reuse, R9, R36 ;  /* 0x0000000915247223 */ /* 0x040fe20000000024 */
[----:B------:R-:W0:Y:S01]  /*0a20*/  LDS.128 R16, [R0.X16+0xc00] ;  /* 0x000c000000107984 */ /* 0x000e22000000cc00 */
        /* <DEDUP_REMOVED lines=10> */
[-C--:B------:R-:W-:Y:S01]  /*0ad0*/  FFMA R32, R22, R15.reuse, R32 ;  /* 0x0000000f16207223 */ /* 0x080fe20000000020 */
[C---:B------:R-:W-:Y:S01]  /*0ae0*/  FFMA R30, R23.reuse, R14, R30 ;  /* 0x0000000e171e7223 */ /* 0x040fe2000000001e */
        /* <DEDUP_REMOVED lines=8> */
[-C--:B------:R-:W-:Y:S01]  /*0b70*/  FFMA R32, R24, R19.reuse, R32 ;  /* 0x0000001318207223 */ /* 0x080fe20000000020 */
[C---:B------:R-:W-:Y:S01]  /*0b80*/  FFMA R30, R25.reuse, R18, R30 ;  /* 0x00000012191e7223 */ /* 0x040fe2000000001e */
[----:B------:R-:W-:Y:S01]  /*0b90*/  FFMA R34, R25, R19, R34 ;  /* 0x0000001319227223 */ /* 0x000fe20000000022 */
[----:B-1----:R-:W-:Y:S01]  /*0ba0*/  FFMA R31, R20, R8, R31 ;  /* 0x00000008141f7223 */ /* 0x002fe2000000001f */
[----:B------:R-:W-:Y:S01]  /*0bb0*/  FFMA R35, R8, R21, R35 ;  /* 0x0000001508237223 */ /* 0x000fe20000000023 */
[CC--:B------:R-:W-:Y:S01]  /*0bc0*/  FFMA R24, R20.reuse, R9.reuse, R16 ;  /* 0x0000000914187223 */ /* 0x0c0fe20000000010 */
[C---:B------:R-:W-:Y:S01]  /*0bd0*/  FFMA R36, R21.reuse, R9, R36 ;  /* 0x0000000915247223 */ /* 0x040fe20000000024 */
[----:B------:R-:W-:Y:S01]  /*0be0*/  LDS.128 R16, [R0.X16+0xf00] ;  /* 0x000f000000107984 */ /* 0x000fe2000000cc00 */
[CC--:B------:R-:W-:Y:S01]  /*0bf0*/  FFMA R33, R20.reuse, R10.reuse, R33 ;  /* 0x0000000a14217223 */ /* 0x0c0fe20000000021 */
[C---:B------:R-:W-:Y:S01]  /*0c00*/  FFMA R30, R21.reuse, R10, R30 ;  /* 0x0000000a151e7223 */ /* 0x040fe2000000001e */
[-C--:B------:R-:W-:Y:S01]  /*0c10*/  FFMA R32, R20, R11.reuse, R32 ;  /* 0x0000000b14207223 */ /* 0x080fe20000000020 */
[----:B------:R-:W1:Y:S01]  /*0c20*/  LDS.64 R8, [R3.X8+0x13c0] ;  /* 0x0013c00003087984 */ /* 0x000e620000008a00 */
[----:B------:R-:W-:Y:S01]  /*0c30*/  FFMA R34, R21, R11, R34 ;  /* 0x0000000b15227223 */ /* 0x000fe20000000022 */
[----:B0-----:R-:W-:Y:S01]  /*0c40*/  FFMA R31, R22, R12, R31 ;  /* 0x0000000c161f7223 */ /* 0x001fe2000000001f */
[----:B------:R-:W-:Y:S01]  /*0c50*/  FFMA R35, R12, R23, R35 ;  /* 0x000000170c237223 */ /* 0x000fe20000000023 */
[CC--:B------:R-:W-:Y:S01]  /*0c60*/  FFMA R24, R22.reuse, R13.reuse, R24 ;  /* 0x0000000d16187223 */ /* 0x0c0fe20000000018 */
[C---:B------:R-:W-:Y:S01]  /*0c70*/  FFMA R36, R23.reuse, R13, R36 ;  /* 0x0000000d17247223 */ /* 0x040fe20000000024 */
[CC--:B------:R-:W-:Y:S01]  /*0c80*/  FFMA R33, R22.reuse, R14.reuse, R33 ;  /* 0x0000000e16217223 */ /* 0x0c0fe20000000021 */
[C---:B------:R-:W-:Y:S01]  /*0c90*/  FFMA R30, R23.reuse, R14, R30 ;  /* 0x0000000e171e7223 */ /* 0x040fe2000000001e */
[-C--:B------:R-:W-:Y:S01]  /*0ca0*/  FFMA R32, R22, R15.reuse, R32 ;  /* 0x0000000f16207223 */ /* 0x080fe20000000020 */
[----:B------:R-:W-:Y:S01]  /*0cb0*/  FFMA R34, R23, R15, R34 ;  /* 0x0000000f17227223 */ /* 0x000fe20000000022 */
[----:B-1----:R-:W-:Y:S01]  /*0cc0*/  FFMA R15, R8, R16, R31 ;  /* 0x00000010080f7223 */ /* 0x002fe2000000001f */
[----:B------:R-:W-:Y:S01]  /*0cd0*/  FFMA R13, R16, R9, R35 ;  /* 0x00000009100d7223 */ /* 0x000fe20000000023 */
[CC--:B------:R-:W-:Y:S01]  /*0ce0*/  FFMA R12, R8.reuse, R17.reuse, R24 ;  /* 0x00000011080c7223 */ /* 0x0c0fe20000000018 */
[C---:B------:R-:W-:Y:S01]  /*0cf0*/  FFMA R14, R9.reuse, R17, R36 ;  /* 0x00000011090e7223 */ /* 0x040fe20000000024 */
[CC--:B------:R-:W-:Y:S01]  /*0d00*/  FFMA R29, R8.reuse, R18.reuse, R33 ;  /* 0x00000012081d7223 */ /* 0x0c0fe20000000021 */
[C---:B------:R-:W-:Y:S01]  /*0d10*/  FFMA R30, R9.reuse, R18, R30 ;  /* 0x00000012091e7223 */ /* 0x040fe2000000001e */
[-C--:B------:R-:W-:Y:S01]  /*0d20*/  FFMA R32, R8, R19.reuse, R32 ;  /* 0x0000001308207223 */ /* 0x080fe20000000020 */
[----:B------:R-:W-:Y:S01]  /*0d30*/  FFMA R34, R9, R19, R34 ;  /* 0x0000001309227223 */ /* 0x000fe20000000022 */
[----:B------:R-:W-:Y:S05]  /*0d40*/  @!P0 BRA `(.L_x_30) ;  /* 0xfffff42000008947 */ /* 0x000fea000383ffff */
[----:B------:R-:W-:-:S04]  /*0d50*/  LEA R0, R2, R5, 0x3 ;  /* 0x0000000502007211 */ /* 0x000fc800078e18ff */
[----:B------:R-:W-:-:S04]  /*0d60*/  LEA R0, R0, R27, 0xa ;  /* 0x0000001b00007211 */ /* 0x000fc800078e50ff */
[----:B------:R-:W-:-:S05]  /*0d70*/  LEA R5, R3, R0, 0x1 ;  /* 0x0000000003057211 */ /* 0x000fca00078e08ff */
        /* <DEDUP_REMOVED lines=10> */
.L_x_31:
        /* <DEDUP_REMOVED lines=14> */
.L_x_122:


//--------------------- .text.tvmgen_default_fused_nn_conv2d_add_3_kernel --------------------------
	.section	.text.tvmgen_default_fused_nn_conv2d_add_3_kernel,"ax",@progbits
	.sectionflags	@"SHF_BARRIERS=1"
	.sectioninfo	@"SHI_REGISTERS=40"
	.align	128
        .global         tvmgen_default_fused_nn_conv2d_add_3_kernel
        .type           tvmgen_default_fused_nn_conv2d_add_3_kernel,@function
        .size           tvmgen_default_fused_nn_conv2d_add_3_kernel,(.L_x_123 - tvmgen_default_fused_nn_conv2d_add_3_kernel)
        .other          tvmgen_default_fused_nn_conv2d_add_3_kernel,@"STO_CUDA_ENTRY STV_DEFAULT"
tvmgen_default_fused_nn_conv2d_add_3_kernel:
.text.tvmgen_default_fused_nn_conv2d_add_3_kernel:
[----:B------:R-:W-:Y:S02]  /*0000*/  MOV R1, c[0x0][0x28] ;  /* 0x00000a0000017a02 */ /* 0x000fe40000000f00 */
[----:B------:R-:W0:Y:S01]  /*0010*/  S2R R35, SR_TID.X ;  /* 0x0000000000237919 */ /* 0x000e220000002100 */
[----:B------:R-:W-:Y:S01]  /*0020*/  CS2R R16, SRZ ;  /* 0x0000000000107805 */ /* 0x000fe2000001ff00 */
[----:B------:R-:W-:Y:S01]  /*0030*/  MOV R20, RZ ;  /* 0x000000ff00147202 */ /* 0x000fe20000000f00 */
[----:B------:R-:W-:Y:S01]  /*0040*/  IMAD.MOV.U32 R31, RZ, RZ, RZ ;  /* 0x000000ffff1f7224 */ /* 0x000fe200078e00ff */
[----:B------:R-:W1:Y:S01]  /*0050*/  S2R R32, SR_TID.Z ;  /* 0x0000000000207919 */ /* 0x000e620000002300 */
[----:B------:R-:W-:-:S03]  /*0060*/  ULDC.64 UR4, c[0x0][0x118] ;  /* 0x0000460000047ab9 */ /* 0x000fc60000000a00 */
[----:B------:R-:W2:Y:S04]  /*0070*/  S2R R37, SR_CTAID.Z ;  /* 0x0000000000257919 */ /* 0x000ea80000002700 */
[----:B------:R-:W3:Y:S01]  /*0080*/  S2R R14, SR_CTAID.Y ;  /* 0x00000000000e7919 */ /* 0x000ee20000002600 */
[C---:B0-----:R-:W-:Y:S01]  /*0090*/  IMAD R2, R35.reuse, 0x280, RZ ;  /* 0x0000028023027824 */ /* 0x041fe200078e02ff */
[C---:B------:R-:W-:Y:S01]  /*00a0*/  ISETP.GE.AND P0, PT, R35.reuse, 0x6, PT ;  /* 0x000000062300780c */ /* 0x040fe20003f06270 */
[C---:B------:R-:W-:Y:S01]  /*00b0*/  IMAD R9, R35.reuse, 0x5, RZ ;  /* 0x0000000523097824 */ /* 0x040fe200078e02ff */
[----:B-1----:R-:W-:Y:S02]  /*00c0*/  LEA.HI.SX32 R4, R35, R32, 0x1e ;  /* 0x0000002023047211 */ /* 0x002fe400078ff2ff */
[----:B------:R-:W-:-:S02]  /*00d0*/  LOP3.LUT R3, R2, 0xfffffc00, RZ, 0xc0, !PT ;  /* 0xfffffc0002037812 */ /* 0x000fc400078ec0ff */
[----:B--2---:R-:W-:Y:S02]  /*00e0*/  LEA R0, R37, R32, 0x5 ;  /* 0x0000002025007211 */ /* 0x004fe400078e28ff */
[C---:B------:R-:W-:Y:S02]  /*00f0*/  LOP3.LUT R2, R9.reuse, 0x7, RZ, 0xc0, !PT ;  /* 0x0000000709027812 */ /* 0x040fe400078ec0ff */
[C---:B------:R-:W-:Y:S01]  /*0100*/  IADD3 R7, R9.reuse, 0x2, RZ ;  /* 0x0000000209077810 */ /* 0x040fe20007ffe0ff */
[----:B------:R-:W-:Y:S01]  /*0110*/  IMAD.SHL.U32 R0, R0, 0x1000, RZ ;  /* 0x0000100000007824 */ /* 0x000fe200078e00ff */
[C---:B------:R-:W-:Y:S02]  /*0120*/  IADD3 R11, R9.reuse, 0x3, RZ ;  /* 0x00000003090b7810 */ /* 0x040fe40007ffe0ff */
[----:B------:R-:W-:Y:S02]  /*0130*/  IADD3 R13, R9, 0x4, RZ ;  /* 0x00000004090d7810 */ /* 0x000fe40007ffe0ff */
[----:B------:R-:W-:-:S02]  /*0140*/  IADD3 R29, R2, R0, R3 ;  /* 0x00000000021d7210 */ /* 0x000fc40007ffe003 */
[----:B------:R-:W-:Y:S02]  /*0150*/  LEA R36, R32, R35, 0x2 ;  /* 0x0000002320247211 */ /* 0x000fe400078e10ff */
[----:B------:R-:W-:Y:S02]  /*0160*/  IADD3 R3, R9, 0x1, RZ ;  /* 0x0000000109037810 */ /* 0x000fe40007ffe0ff */
[-C--:B------:R-:W-:Y:S01]  /*0170*/  LEA.HI.SX32 R5, R7, R32.reuse, 0x1b ;  /* 0x0000002007057211 */ /* 0x080fe200078fdaff */
[----:B------:R-:W-:Y:S01]  /*0180*/  IMAD.HI R2, R36, 0x4ec4ec4f, RZ ;  /* 0x4ec4ec4f24027827 */ /* 0x000fe200078e02ff */
[-C--:B------:R-:W-:Y:S02]  /*0190*/  LEA.HI.SX32 R8, R11, R32.reuse, 0x1b ;  /* 0x000000200b087211 */ /* 0x080fe400078fdaff */
[----:B------:R-:W-:Y:S02]  /*01a0*/  ISETP.GE.AND P1, PT, R4, 0x1a, PT ;  /* 0x0000001a0400780c */ /* 0x000fe40003f26270 */
[----:B------:R-:W-:-:S02]  /*01b0*/  LEA.HI.SX32 R10, R13, R32, 0x1b ;  /* 0x000000200d0a7211 */ /* 0x000fc400078fdaff */
[----:B------:R-:W-:Y:S02]  /*01c0*/  SHF.L.U32 R4, R3, 0x7, RZ ;  /* 0x0000000703047819 */ /* 0x000fe400000006ff */
[----:B------:R-:W-:Y:S02]  /*01d0*/  ISETP.LT.AND P2, PT, R5, 0x20, !P0 ;  /* 0x000000200500780c */ /* 0x000fe40004741270 */
[----:B------:R-:W-:Y:S01]  /*01e0*/  ISETP.LT.AND P3, PT, R8, 0x20, !P0 ;  /* 0x000000200800780c */ /* 0x000fe20004761270 */
[----:B------:R-:W-:Y:S01]  /*01f0*/  IMAD.SHL.U32 R8, R11, 0x80, RZ ;  /* 0x000000800b087824 */ /* 0x000fe200078e00ff */
[----:B------:R-:W-:Y:S02]  /*0200*/  ISETP.LT.AND P0, PT, R10, 0x20, !P0 ;  /* 0x000000200a00780c */ /* 0x000fe40004701270 */
[----:B------:R-:W-:Y:S02]  /*0210*/  LOP3.LUT R6, R3, 0x7, RZ, 0xc0, !PT ;  /* 0x0000000703067812 */ /* 0x000fe400078ec0ff */
[----:B------:R-:W-:-:S02]  /*0220*/  LOP3.LUT R5, R4, 0xfffffc00, RZ, 0xc0, !PT ;  /* 0xfffffc0004057812 */ /* 0x000fc400078ec0ff */
[----:B------:R-:W-:Y:S02]  /*0230*/  SHF.L.U32 R10, R13, 0x7, RZ ;  /* 0x000000070d0a7819 */ /* 0x000fe400000006ff */
[----:B------:R-:W-:Y:S02]  /*0240*/  SHF.R.U32.HI R3, RZ, 0x1f, R2 ;  /* 0x0000001fff037819 */ /* 0x000fe40000011602 */
[----:B------:R-:W-:Y:S02]  /*0250*/  SHF.L.U32 R4, R7, 0x7, RZ ;  /* 0x0000000707047819 */ /* 0x000fe400000006ff */
[----:B------:R-:W-:Y:S02]  /*0260*/  LOP3.LUT R12, R13, 0x7, RZ, 0xc0, !PT ;  /* 0x000000070d0c7812 */ /* 0x000fe400078ec0ff */
[----:B------:R-:W-:Y:S02]  /*0270*/  IADD3 R5, R6, R0, R5 ;  /* 0x0000000006057210 */ /* 0x000fe40007ffe005 */
[----:B------:R-:W-:-:S02]  /*0280*/  LOP3.LUT R13, R10, 0xfffffc00, RZ, 0xc0, !PT ;  /* 0xfffffc000a0d7812 */ /* 0x000fc400078ec0ff */
[----:B------:R-:W-:Y:S02]  /*0290*/  LOP3.LUT R6, R7, 0x7, RZ, 0xc0, !PT ;  /* 0x0000000707067812 */ /* 0x000fe400078ec0ff */
[----:B------:R-:W-:Y:S02]  /*02a0*/  LOP3.LUT R10, R11, 0x7, RZ, 0xc0, !PT ;  /* 0x000000070b0a7812 */ /* 0x000fe400078ec0ff */
[----:B------:R-:W-:Y:S01]  /*02b0*/  LEA.HI.SX32 R3, R2, R3, 0x1e ;  /* 0x0000000302037211 */ /* 0x000fe200078ff2ff */
[----:B------:R-:W-:Y:S01]  /*02c0*/  IMAD.MOV.U32 R2, RZ, RZ, 0x4 ;  /* 0x00000004ff027424 */ /* 0x000fe200078e00ff */
[----:B------:R-:W-:Y:S02]  /*02d0*/  LOP3.LUT R7, R4, 0xfffffc00, RZ, 0xc0, !PT ;  /* 0xfffffc0004077812 */ /* 0x000fe400078ec0ff */
[----:B------:R-:W-:Y:S01]  /*02e0*/  LOP3.LUT R11, R8, 0xfffffc00, RZ, 0xc0, !PT ;  /* 0xfffffc00080b7812 */ /* 0x000fe200078ec0ff */
[----:B------:R-:W-:Y:S01]  /*02f0*/  IMAD.WIDE R28, R29, R2, c[0x0][0x170] ;  /* 0x00005c001d1c7625 */ /* 0x000fe200078e0202 */
[----:B------:R-:W-:-:S02]  /*0300*/  IADD3 R13, R12, R0, R13 ;  /* 0x000000000c0d7210 */ /* 0x000fc40007ffe00d */
[----:B------:R-:W-:Y:S01]  /*0310*/  IADD3 R27, R6, R0, R7 ;  /* 0x00000000061b7210 */ /* 0x000fe20007ffe007 */
[----:B------:R-:W-:Y:S01]  /*0320*/  IMAD.WIDE R4, R5, R2, c[0x0][0x170] ;  /* 0x00005c0005047625 */ /* 0x000fe200078e0202 */
[----:B------:R-:W-:Y:S02]  /*0330*/  IADD3 R11, R10, R0, R11 ;  /* 0x000000000a0b7210 */ /* 0x000fe40007ffe00b */
[----:B------:R-:W-:Y:S01]  /*0340*/  MOV R30, R28 ;  /* 0x0000001c001e7202 */ /* 0x000fe20000000f00 */
[----:B------:R-:W-:Y:S01]  /*0350*/  IMAD R0, R3, -0xd, R36 ;  /* 0xfffffff303007824 */ /* 0x000fe200078e0224 */
[----:B------:R-:W-:Y:S01]  /*0360*/  MOV R28, R4 ;  /* 0x00000004001c7202 */ /* 0x000fe20000000f00 */
[-C--:B------:R-:W-:Y:S01]  /*0370*/  IMAD.WIDE R6, R13, R2.reuse, c[0x0][0x170] ;  /* 0x00005c000d067625 */ /* 0x080fe200078e0202 */
[----:B------:R-:W-:Y:S02]  /*0380*/  ISETP.LT.AND P1, PT, R35, 0x4, !P1 ;  /* 0x000000042300780c */ /* 0x000fe40004f21270 */
[----:B------:R-:W-:Y:S01]  /*0390*/  MOV R4, RZ ;  /* 0x000000ff00047202 */ /* 0x000fe20000000f00 */
[----:B------:R-:W-:Y:S01]  /*03a0*/  IMAD R3, R3, 0xc4, R0 ;  /* 0x000000c403037824 */ /* 0x000fe200078e0200 */
[----:B------:R-:W-:Y:S01]  /*03b0*/  MOV R0, R7 ;  /* 0x0000000700007202 */ /* 0x000fe20000000f00 */
[----:B------:R-:W-:-:S04]  /*03c0*/  IMAD.WIDE R24, R11, R2, c[0x0][0x170] ;  /* 0x00005c000b187625 */ /* 0x000fc800078e0202 */
[----:B------:R-:W-:-:S04]  /*03d0*/  IMAD.WIDE R26, R27, R2, c[0x0][0x170] ;  /* 0x00005c001b1a7625 */ /* 0x000fc800078e0202 */
[----:B---3--:R-:W-:Y:S02]  /*03e0*/  IMAD R3, R14, 0x1c, R3 ;  /* 0x0000001c0e037824 */ /* 0x008fe400078e0203 */
[----:B------:R-:W-:Y:S01]  /*03f0*/  IMAD.MOV.U32 R7, RZ, RZ, R25 ;  /* 0x000000ffff077224 */ /* 0x000fe200078e0019 */
[----:B------:R-:W-:Y:S01]  /*0400*/  MOV R25, R27 ;  /* 0x0000001b00197202 */ /* 0x000fe20000000f00 */
[----:B------:R-:W-:Y:S01]  /*0410*/  IMAD.MOV.U32 R27, RZ, RZ, R5 ;  /* 0x000000ffff1b7224 */ /* 0x000fe200078e0005 */
[C---:B------:R-:W-:Y:S01]  /*0420*/  LEA R5, R32.reuse, R9, 0x5 ;  /* 0x0000000920057211 */ /* 0x040fe200078e28ff */
[----:B------:R-:W-:Y:S01]  /*0430*/  IMAD.WIDE R2, R3, R2, c[0x0][0x168] ;  /* 0x00005a0003027625 */ /* 0x000fe200078e0202 */
[----:B------:R-:W-:-:S03]  /*0440*/  SHF.L.U32 R32, R32, 0x5, RZ ;  /* 0x0000000520207819 */ /* 0x000fc600000006ff */
.L_x_32:
[----:B------:R-:W-:Y:S01]  /*0450*/  IMAD.MOV.U32 R8, RZ, RZ, R30 ;  /* 0x000000ffff087224 */ /* 0x000fe200078e001e */
[----:B------:R-:W-:Y:S01]  /*0460*/  MOV R9, R29 ;  /* 0x0000001d00097202 */ /* 0x000fe20000000f00 */
[----:B------:R-:W-:Y:S01]  /*0470*/  IMAD.MOV.U32 R11, RZ, RZ, R27 ;  /* 0x000000ffff0b7224 */ /* 0x000fe200078e001b */
[----:B------:R-:W-:Y:S01]  /*0480*/  MOV R10, R28 ;  /* 0x0000001c000a7202 */ /* 0x000fe20000000f00 */
[----:B------:R0:W2:Y:S04]  /*0490*/  @P1 LDG.E.CONSTANT R19, [R2.64] ;  /* 0x0000000402131981 */ /* 0x0000a8000c1e9900 */
[----:B------:R1:W3:Y:S04]  /*04a0*/  LDG.E.CONSTANT R18, [R8.64] ;  /* 0x0000000408127981 */ /* 0x0002e8000c1e9900 */
[----:B------:R-:W4:Y:S04]  /*04b0*/  LDG.E.CONSTANT R22, [R10.64] ;  /* 0x000000040a167981 */ /* 0x000f28000c1e9900 */
[----:B------:R-:W-:Y:S01]  /*04c0*/  BAR.SYNC.DEFER_BLOCKING 0x0 ;  /* 0x0000000000007b1d */ /* 0x000fe20000010000 */
[----:B-1----:R-:W-:-:S02]  /*04d0*/  @P2 MOV R8, R26 ;  /* 0x0000001a00082202 */ /* 0x002fc40000000f00 */
[----:B------:R-:W-:-:S05]  /*04e0*/  @P2 MOV R9, R25 ;  /* 0x0000001900092202 */ /* 0x000fca0000000f00 */
[----:B------:R1:W5:Y:S02]  /*04f0*/  @P2 LDG.E.CONSTANT R21, [R8.64] ;  /* 0x0000000408152981 */ /* 0x000364000c1e9900 */
[----:B-1----:R-:W-:Y:S01]  /*0500*/  @P3 IMAD.MOV.U32 R8, RZ, RZ, R24 ;  /* 0x000000ffff083224 */ /* 0x002fe200078e0018 */
[----:B------:R-:W-:-:S05]  /*0510*/  @P3 MOV R9, R7 ;  /* 0x0000000700093202 */ /* 0x000fca0000000f00 */
[----:B------:R1:W5:Y:S02]  /*0520*/  @P3 LDG.E.CONSTANT R23, [R8.64] ;  /* 0x0000000408173981 */ /* 0x000364000c1e9900 */
[----:B-1----:R-:W-:Y:S01]  /*0530*/  @P0 MOV R8, R6 ;  /* 0x0000000600080202 */ /* 0x002fe20000000f00 */
[----:B------:R-:W-:-:S05]  /*0540*/  @P0 IMAD.MOV.U32 R9, RZ, RZ, R0 ;  /* 0x000000ffff090224 */ /* 0x000fca00078e0000 */
[----:B------:R-:W5:Y:S01]  /*0550*/  @P0 LDG.E.CONSTANT R14, [R8.64] ;  /* 0x00000004080e0981 */ /* 0x000f62000c1e9900 */
[----:B------:R-:W-:Y:S02]  /*0560*/  IADD3 R30, P6, R30, 0x20, RZ ;  /* 0x000000201e1e7810 */ /* 0x000fe40007fde0ff */
[----:B------:R-:W-:Y:S02]  /*0570*/  IADD3 R4, R4, 0x1, RZ ;  /* 0x0000000104047810 */ /* 0x000fe40007ffe0ff */
[----:B------:R-:W-:Y:S02]  /*0580*/  IADD3.X R29, RZ, R29, RZ, P6, !PT ;  /* 0x0000001dff1d7210 */ /* 0x000fe400037fe4ff */
[----:B0-----:R-:W-:Y:S02]  /*0590*/  IADD3 R2, P5, R2, 0x1880, RZ ;  /* 0x0000188002027810 */ /* 0x001fe40007fbe0ff */
[----:B------:R-:W-:Y:S02]  /*05a0*/  ISETP.NE.AND P6, PT, R4, 0x80, PT ;  /* 0x000000800400780c */ /* 0x000fe40003fc5270 */
[----:B------:R-:W-:-:S02]  /*05b0*/  IADD3.X R3, RZ, R3, RZ, P5, !PT ;  /* 0x00000003ff037210 */ /* 0x000fc40002ffe4ff */
[----:B------:R-:W-:Y:S02]  /*05c0*/  IADD3 R28, P4, R28, 0x20, RZ ;  /* 0x000000201c1c7810 */ /* 0x000fe40007f9e0ff */
[----:B------:R-:W-:-:S03]  /*05d0*/  IADD3 R26, P5, R26, 0x20, RZ ;  /* 0x000000201a1a7810 */ /* 0x000fc60007fbe0ff */
[----:B------:R-:W-:Y:S01]  /*05e0*/  IMAD.X R27, RZ, RZ, R27, P4 ;  /* 0x000000ffff1b7224 */ /* 0x000fe200020e061b */
[----:B------:R-:W-:Y:S02]  /*05f0*/  IADD3.X R25, RZ, R25, RZ, P5, !PT ;  /* 0x00000019ff197210 */ /* 0x000fe40002ffe4ff */
[----:B------:R-:W-:Y:S02]  /*0600*/  IADD3 R6, P5, R6, 0x20, RZ ;  /* 0x0000002006067810 */ /* 0x000fe40007fbe0ff */
[----:B------:R-:W-:-:S03]  /*0610*/  IADD3 R24, P4, R24, 0x20, RZ ;  /* 0x0000002018187810 */ /* 0x000fc60007f9e0ff */
[----:B------:R-:W-:Y:S01]  /*0620*/  IMAD.X R0, RZ, RZ, R0, P5 ;  /* 0x000000ffff007224 */ /* 0x000fe200028e0600 */
[----:B------:R-:W-:Y:S01]  /*0630*/  IADD3.X R7, RZ, R7, RZ, P4, !PT ;  /* 0x00000007ff077210 */ /* 0x000fe200027fe4ff */
[----:B--2---:R-:W-:Y:S04]  /*0640*/  @P1 STS [R36.X4], R19 ;  /* 0x0000001324001388 */ /* 0x004fe80000004800 */
[----:B---3--:R-:W-:Y:S04]  /*0650*/  STS [R5.X4+0x1a0], R18 ;  /* 0x0001a01205007388 */ /* 0x008fe80000004800 */
[----:B----4-:R-:W-:Y:S04]  /*0660*/  STS [R5.X4+0x1a4], R22 ;  /* 0x0001a41605007388 */ /* 0x010fe80000004800 */
[----:B-----5:R-:W-:Y:S04]  /*0670*/  @P2 STS [R5.X4+0x1a8], R21 ;  /* 0x0001a81505002388 */ /* 0x020fe80000004800 */
[----:B------:R-:W-:Y:S04]  /*0680*/  @P3 STS [R5.X4+0x1ac], R23 ;  /* 0x0001ac1705003388 */ /* 0x000fe80000004800 */
[----:B------:R-:W-:Y:S04]  /*0690*/  @P0 STS [R5.X4+0x1b0], R14 ;  /* 0x0001b00e05000388 */ /* 0x000fe80000004800 */
[----:B------:R-:W-:Y:S06]  /*06a0*/  BAR.SYNC.DEFER_BLOCKING 0x0 ;  /* 0x0000000000007b1d */ /* 0x000fec0000010000 */
[----:B------:R-:W-:Y:S04]  /*06b0*/  LDS R33, [R35.X8] ;  /* 0x0000000023217984 */ /* 0x000fe80000008800 */
[----:B------:R-:W0:Y:S04]  /*06c0*/  LDS.128 R8, [R32+0x1a0] ;  /* 0x0001a00020087984 */ /* 0x000e280000000c00 */
[----:B------:R-:W1:Y:S04]  /*06d0*/  LDS.128 R12, [R32+0x5a0] ;  /* 0x0005a000200c7984 */ /* 0x000e680000000c00 */
[----:B------:R-:W2:Y:S01]  /*06e0*/  LDS R34, [R35.X8+0x34] ;  /* 0x0000340023227984 */ /* 0x000ea20000008800 */
[----:B0-----:R-:W-:Y:S01]  /*06f0*/  FFMA R19, R8, R33, R16 ;  /* 0x0000002108137223 */ /* 0x001fe20000000010 */
[----:B-1----:R-:W-:-:S03]  /*0700*/  FFMA R8, R33, R12, R17 ;  /* 0x0000000c21087223 */ /* 0x002fc60000000011 */
[C---:B--2---:R-:W-:Y:S01]  /*0710*/  FFMA R12, R34.reuse, R9, R19 ;  /* 0x00000009220c7223 */ /* 0x044fe20000000013 */
[----:B------:R-:W-:Y:S01]  /*0720*/  FFMA R21, R34, R13, R8 ;  /* 0x0000000d22157223 */ /* 0x000fe20000000008 */
[----:B------:R-:W0:Y:S04]  /*0730*/  LDS.128 R16, [R32+0x9a0] ;  /* 0x0009a00020107984 */ /* 0x000e280000000c00 */
[----:B------:R-:W1:Y:S01]  /*0740*/  LDS R9, [R35.X8+0x68] ;  /* 0x0000680023097984 */ /* 0x000e620000008800 */
[----:B0-----:R-:W-:Y:S01]  /*0750*/  FFMA R13, R33, R16, R20 ;  /* 0x00000010210d7223 */ /* 0x001fe20000000014 */
[----:B-1----:R-:W-:-:S03]  /*0760*/  FFMA R14, R9, R14, R21 ;  /* 0x0000000e090e7223 */ /* 0x002fc60000000015 */
[C---:B------:R-:W-:Y:S01]  /*0770*/  FFMA R8, R34.reuse, R17, R13 ;  /* 0x0000001122087223 */ /* 0x040fe2000000000d */
[----:B------:R-:W0:Y:S01]  /*0780*/  LDS.128 R20, [R32+0xda0] ;  /* 0x000da00020147984 */ /* 0x000e220000000c00 */
[C---:B------:R-:W-:Y:S02]  /*0790*/  FFMA R10, R9.reuse, R10, R12 ;  /* 0x0000000a090a7223 */ /* 0x040fe4000000000c */
[----:B------:R-:W-:Y:S01]  /*07a0*/  FFMA R8, R9, R18, R8 ;  /* 0x0000001209087223 */ /* 0x000fe20000000008 */
[----:B0-----:R-:W-:Y:S02]  /*07b0*/  FFMA R33, R33, R20, R31 ;  /* 0x0000001421217223 */ /* 0x001fe4000000001f */
[----:B------:R-:W0:Y:S02]  /*07c0*/  LDS R31, [R35.X8+0x9c] ;  /* 0x00009c00231f7984 */ /* 0x000e240000008800 */
[----:B------:R-:W-:Y:S02]  /*07d0*/  FFMA R21, R34, R21, R33 ;  /* 0x0000001522157223 */ /* 0x000fe40000000021 */
[----:B------:R-:W-:Y:S02]  /*07e0*/  LDS R33, [R35.X8+0xd0] ;  /* 0x0000d00023217984 */ /* 0x000fe40000008800 */
[----:B------:R-:W-:-:S02]  /*07f0*/  FFMA R22, R9, R22, R21 ;  /* 0x0000001609167223 */ /* 0x000fc40000000015 */
[----:B------:R-:W-:Y:S01]  /*0800*/  LDS R34, [R35.X8+0x104] ;  /* 0x0001040023227984 */ /* 0x000fe20000008800 */
[C---:B0-----:R-:W-:Y:S01]  /*0810*/  FFMA R17, R31.reuse, R11, R10 ;  /* 0x0000000b1f117223 */ /* 0x041fe2000000000a */
[C---:B------:R-:W-:Y:S01]  /*0820*/  FFMA R20, R31.reuse, R19, R8 ;  /* 0x000000131f147223 */ /* 0x040fe20000000008 */
[C---:B------:R-:W-:Y:S01]  /*0830*/  FFMA R16, R31.reuse, R15, R14 ;  /* 0x0000000f1f107223 */ /* 0x040fe2000000000e */
[----:B------:R-:W0:Y:S01]  /*0840*/  LDS.128 R8, [R32+0x1b0] ;  /* 0x0001b00020087984 */ /* 0x000e220000000c00 */
[----:B------:R-:W-:-:S03]  /*0850*/  FFMA R31, R31, R23, R22 ;  /* 0x000000171f1f7223 */ /* 0x000fc60000000016 */
[----:B------:R-:W1:Y:S01]  /*0860*/  LDS.128 R12, [R32+0x5b0] ;  /* 0x0005b000200c7984 */ /* 0x000e620000000c00 */
[----:B0-----:R-:W-:Y:S01]  /*0870*/  FFMA R17, R8, R33, R17 ;  /* 0x0000002108117223 */ /* 0x001fe20000000011 */
[----:B-1----:R-:W-:-:S03]  /*0880*/  FFMA R12, R33, R12, R16 ;  /* 0x0000000c210c7223 */ /* 0x002fc60000000010 */
[C---:B------:R-:W-:Y:S02]  /*0890*/  FFMA R8, R34.reuse, R9, R17 ;  /* 0x0000000922087223 */ /* 0x040fe40000000011 */
[----:B------:R-:W0:Y:S01]  /*08a0*/  LDS R9, [R35.X8+0x138] ;  /* 0x0001380023097984 */ /* 0x000e220000008800 */
[----:B------:R-:W-:-:S03]  /*08b0*/  FFMA R21, R34, R13, R12 ;  /* 0x0000000d22157223 */ /* 0x000fc6000000000c */
[----:B------:R-:W1:Y:S01]  /*08c0*/  LDS.128 R16, [R32+0x9b0] ;  /* 0x0009b00020107984 */ /* 0x000e620000000c00 */
[C---:B0-----:R-:W-:Y:S01]  /*08d0*/  FFMA R14, R9.reuse, R14, R21 ;  /* 0x0000000e090e7223 */ /* 0x041fe20000000015 */
[----:B------:R-:W-:Y:S01]  /*08e0*/  FFMA R10, R9, R10, R8 ;  /* 0x0000000a090a7223 */ /* 0x000fe20000000008 */
[----:B-1----:R-:W-:Y:S02]  /*08f0*/  FFMA R13, R33, R16, R20 ;  /* 0x00000010210d7223 */ /* 0x002fe40000000014 */
[----:B------:R-:W0:Y:S02]  /*0900*/  LDS.128 R20, [R32+0xdb0] ;  /* 0x000db00020147984 */ /* 0x000e240000000c00 */
[----:B------:R-:W-:-:S04]  /*0910*/  FFMA R8, R34, R17, R13 ;  /* 0x0000001122087223 */ /* 0x000fc8000000000d */
[----:B------:R-:W-:Y:S01]  /*0920*/  FFMA R8, R9, R18, R8 ;  /* 0x0000001209087223 */ /* 0x000fe20000000008 */
[----:B0-----:R-:W-:Y:S02]  /*0930*/  FFMA R33, R33, R20, R31 ;  /* 0x0000001421217223 */ /* 0x001fe4000000001f */
[----:B------:R-:W0:Y:S02]  /*0940*/  LDS R31, [R35.X8+0x16c] ;  /* 0x00016c00231f7984 */ /* 0x000e240000008800 */
[----:B------:R-:W-:-:S04]  /*0950*/  FFMA R21, R34, R21, R33 ;  /* 0x0000001522157223 */ /* 0x000fc80000000021 */
[----:B------:R-:W-:Y:S01]  /*0960*/  FFMA R22, R9, R22, R21 ;  /* 0x0000001609167223 */ /* 0x000fe20000000015 */
[C---:B0-----:R-:W-:Y:S01]  /*0970*/  FFMA R16, R31.reuse, R11, R10 ;  /* 0x0000000b1f107223 */ /* 0x041fe2000000000a */
[C---:B------:R-:W-:Y:S01]  /*0980*/  FFMA R17, R31.reuse, R15, R14 ;  /* 0x0000000f1f117223 */ /* 0x040fe2000000000e */
[C---:B------:R-:W-:Y:S01]  /*0990*/  FFMA R20, R31.reuse, R19, R8 ;  /* 0x000000131f147223 */ /* 0x040fe20000000008 */
[----:B------:R-:W-:Y:S01]  /*09a0*/  FFMA R31, R31, R23, R22 ;  /* 0x000000171f1f7223 */ /* 0x000fe20000000016 */
[----:B------:R-:W-:Y:S05]  /*09b0*/  @P6 BRA `(.L_x_32) ;  /* 0xfffffa9000006947 */ /* 0x000fea000383ffff */
[----:B------:R-:W0:Y:S01]  /*09c0*/  S2R R0, SR_TID.Z ;  /* 0x0000000000007919 */ /* 0x000e220000002300 */
[----:B------:R-:W-:Y:S02]  /*09d0*/  MOV R11, 0x4 ;  /* 0x00000004000b7802 */ /* 0x000fe40000000f00 */
[----:B0-----:R-:W-:-:S05]  /*09e0*/  LEA R2, R37, R0, 0x7 ;  /* 0x0000000025027211 */ /* 0x001fca00078e38ff */
[----:B------:R-:W-:-:S05]  /*09f0*/  IMAD.WIDE R2, R2, R11, c[0x0][0x178] ;  /* 0x00005e0002027625 */ /* 0x000fca00078e020b */
[----:B------:R-:W2:Y:S04]  /*0a00*/  LDG.E.CONSTANT R5, [R2.64] ;  /* 0x0000000402057981 */ /* 0x000ea8000c1e9900 */
[----:B------:R-:W3:Y:S04]  /*0a10*/  LDG.E.CONSTANT R6, [R2.64+0x80] ;  /* 0x0000800402067981 */ /* 0x000ee8000c1e9900 */
[----:B------:R-:W4:Y:S04]  /*0a20*/  LDG.E.CONSTANT R9, [R2.64+0x100] ;  /* 0x0001000402097981 */ /* 0x000f28000c1e9900 */
[----:B------:R-:W5:Y:S04]  /*0a30*/  LDG.E.CONSTANT R8, [R2.64+0x180] ;  /* 0x0001800402087981 */ /* 0x000f68000c1e9900 */
[----:B------:R-:W0:Y:S01]  /*0a40*/  S2R R12, SR_CTAID.Y ;  /* 0x00000000000c7919 */ /* 0x000e220000002600 */
[----:B------:R-:W-:-:S04]  /*0a50*/  IMAD R0, R0, 0x31, R35 ;  /* 0x0000003100007824 */ /* 0x000fc800078e0223 */
[----:B------:R-:W-:-:S04]  /*0a60*/  IMAD R0, R37, 0x1880, R0 ;  /* 0x0000188025007824 */ /* 0x000fc800078e0200 */
[----:B0-----:R-:W-:Y:S01]  /*0a70*/  IMAD R0, R12, 0x7, R0 ;  /* 0x000000070c007824 */ /* 0x001fe200078e0200 */
[----:B--2---:R-:W-:-:S03]  /*0a80*/  FADD R7, R16, R5 ;  /* 0x0000000510077221 */ /* 0x004fc60000000000 */
[----:B------:R-:W-:Y:S01]  /*0a90*/  IMAD.WIDE R4, R0, R11, c[0x0][0x160] ;  /* 0x0000580000047625 */ /* 0x000fe200078e020b */
[----:B---3--:R-:W-:Y:S01]  /*0aa0*/  FADD R17, R17, R6 ;  /* 0x0000000611117221 */ /* 0x008fe20000000000 */
[----:B----4-:R-:W-:Y:S01]  /*0ab0*/  FADD R9, R20, R9 ;  /* 0x0000000914097221 */ /* 0x010fe20000000000 */
[----:B-----5:R-:W-:Y:S02]  /*0ac0*/  FADD R31, R31, R8 ;  /* 0x000000081f1f7221 */ /* 0x020fe40000000000 */
[----:B------:R-:W-:Y:S04]  /*0ad0*/  STG.E [R4.64], R7 ;  /* 0x0000000704007986 */ /* 0x000fe8000c101904 */
[----:B------:R-:W-:Y:S04]  /*0ae0*/  STG.E [R4.64+0x1880], R17 ;  /* 0x0018801104007986 */ /* 0x000fe8000c101904 */
[----:B------:R-:W-:Y:S04]  /*0af0*/  STG.E [R4.64+0x3100], R9 ;  /* 0x0031000904007986 */ /* 0x000fe8000c101904 */
[----:B------:R-:W-:Y:S01]  /*0b00*/  STG.E [R4.64+0x4980], R31 ;  /* 0x0049801f04007986 */ /* 0x000fe2000c101904 */
[----:B------:R-:W-:Y:S05]  /*0b10*/  EXIT ;  /* 0x000000000000794d */ /* 0x000fea0003800000 */
.L_x_33:
        /* <DEDUP_REMOVED lines=14> */
.L_x_123:


//--------------------- .text.tvmgen_default_fused_nn_conv2d_add_nn_relu_kernel --------------------------
	.section	.text.tvmgen_default_fused_nn_conv2d_add_nn_relu_kernel,"ax",@progbits
	.sectionflags	@"SHF_BARRIERS=1"
	.sectioninfo	@"SHI_REGISTERS=93"
	.align	128
        .global         tvmgen_default_fused_nn_conv2d_add_nn_relu_kernel
        .type           tvmgen_default_fused_nn_conv2d_add_nn_relu_kernel,@function
        .size           tvmgen_default_fused_nn_conv2d_add_nn_relu_kernel,(.L_x_124 - tvmgen_default_fused_nn_conv2d_add_nn_relu_kernel)
        .other          tvmgen_default_fused_nn_conv2d_add_nn_relu_kernel,@"STO_CUDA_ENTRY STV_DEFAULT"
tvmgen_default_fused_nn_conv2d_add_nn_relu_kernel:
.text.tvmgen_default_fused_nn_conv2d_add_nn_relu_kernel:
        /* <DEDUP_REMOVED lines=9> */
[----:B------:R-:W-:Y:S01]  /*0090*/  CS2R R62, SRZ ;  /* 0x00000000003e7805 */ /* 0x000fe2000001ff00 */
[----:B------:R-:W-:Y:S01]  /*00a0*/  MOV R10, RZ ;  /* 0x000000ff000a7202 */ /* 0x000fe20000000f00 */
[----:B------:R-:W-:Y:S01]  /*00b0*/  CS2R R60, SRZ ;  /* 0x00000000003c7805 */ /* 0x000fe2000001ff00 */
[----:B------:R-:W-:Y:S01]  /*00c0*/  MOV R74, 0x38 ;  /* 0x00000038004a7802 */ /* 0x000fe20000000f00 */
        /* <DEDUP_REMOVED lines=12> */
[C---:B0-----:R-:W-:Y:S01]  /*0190*/  IMAD.HI R0, R3.reuse, -0x6db6db6d, R2 ;  /* 0x9249249303007827 */ /* 0x041fe200078e0202 */
[----:B------:R-:W-:Y:S01]  /*01a0*/  SHF.L.U32 R5, R3, 0x2, RZ ;  /* 0x0000000203057819 */ /* 0x000fe200000006ff */
[----:B------:R-:W-:Y:S01]  /*01b0*/  CS2R R36, SRZ ;  /* 0x0000000000247805 */ /* 0x000fe2000001ff00 */
[----:B------:R-:W-:Y:S01]  /*01c0*/  CS2R R34, SRZ ;  /* 0x0000000000227805 */ /* 0x000fe2000001ff00 */
[----:B------:R-:W-:Y:S01]  /*01d0*/  CS2R R32, SRZ ;  /* 0x0000000000207805 */ /* 0x000fe2000001ff00 */
[----:B------:R-:W-:Y:S01]  /*01e0*/  SHF.R.U32.HI R11, RZ, 0x1f, R0 ;  /* 0x0000001fff0b7819 */ /* 0x000fe20000011600 */
[C---:B------:R-:W-:Y:S01]  /*01f0*/  IMAD.HI R71, R5.reuse, -0x6db6db6d, R4 ;  /* 0x9249249305477827 */ /* 0x040fe200078e0204 */
[C---:B------:R-:W-:Y:S01]  /*0200*/  IADD3 R7, R5.reuse, 0x1, RZ ;  /* 0x0000000105077810 */ /* 0x040fe20007ffe0ff */
[----:B------:R-:W-:Y:S01]  /*0210*/  CS2R R30, SRZ ;  /* 0x00000000001e7805 */ /* 0x000fe2000001ff00 */
[----:B------:R-:W-:Y:S01]  /*0220*/  LEA.HI.SX32 R0, R0, R11, 0x1d ;  /* 0x0000000b00007211 */ /* 0x000fe200078feaff */
[----:B------:R-:W-:Y:S01]  /*0230*/  CS2R R28, SRZ ;  /* 0x00000000001c7805 */ /* 0x000fe2000001ff00 */
[----:B------:R-:W-:Y:S01]  /*0240*/  IADD3 R9, R5, 0x2, RZ ;  /* 0x0000000205097810 */ /* 0x000fe20007ffe0ff */
[----:B------:R-:W-:Y:S01]  /*0250*/  IMAD.HI R73, R7, -0x6db6db6d, R6 ;  /* 0x9249249307497827 */ /* 0x000fe200078e0206 */
[----:B------:R-:W-:Y:S01]  /*0260*/  IADD3 R11, R5, 0x3, RZ ;  /* 0x00000003050b7810 */ /* 0x000fe20007ffe0ff */
[----:B------:R-:W-:Y:S01]  /*0270*/  CS2R R26, SRZ ;  /* 0x00000000001a7805 */ /* 0x000fe2000001ff00 */
[----:B------:R-:W-:Y:S01]  /*0280*/  SHF.R.U32.HI R4, RZ, 0x1f, R71 ;  /* 0x0000001fff047819 */ /* 0x000fe20000011647 */
[----:B------:R-:W-:Y:S01]  /*0290*/  IMAD.HI R75, R9, -0x6db6db6d, R8 ;  /* 0x92492493094b7827 */ /* 0x000fe200078e0208 */
[----:B-1----:R-:W-:Y:S01]  /*02a0*/  IADD3 R0, R0, R69, RZ ;  /* 0x0000004500007210 */ /* 0x002fe20007ffe0ff */
[----:B------:R-:W-:Y:S01]  /*02b0*/  CS2R R24, SRZ ;  /* 0x0000000000187805 */ /* 0x000fe2000001ff00 */
[----:B------:R-:W-:Y:S01]  /*02c0*/  LEA.HI.SX32 R71, R71, R4, 0x1e ;  /* 0x0000000447477211 */ /* 0x000fe200078ff2ff */
[----:B------:R-:W-:Y:S01]  /*02d0*/  IMAD.HI R77, R11, -0x6db6db6d, R10 ;  /* 0x924924930b4d7827 */ /* 0x000fe200078e020a */
[----:B------:R-:W-:Y:S01]  /*02e0*/  SHF.R.U32.HI R4, RZ, 0x1f, R73 ;  /* 0x0000001fff047819 */ /* 0x000fe20000011649 */
[----:B------:R-:W-:Y:S01]  /*02f0*/  CS2R R22, SRZ ;  /* 0x0000000000167805 */ /* 0x000fe2000001ff00 */
[----:B------:R-:W-:Y:S01]  /*0300*/  SHF.R.U32.HI R6, RZ, 0x1f, R75 ;  /* 0x0000001fff067819 */ /* 0x000fe2000001164b */
[----:B------:R-:W-:Y:S01]  /*0310*/  CS2R R20, SRZ ;  /* 0x0000000000147805 */ /* 0x000fe2000001ff00 */
[----:B------:R-:W-:Y:S01]  /*0320*/  SHF.R.U32.HI R8, RZ, 0x1f, R77 ;  /* 0x0000001fff087819 */ /* 0x000fe2000001164d */
[----:B------:R-:W-:Y:S01]  /*0330*/  CS2R R18, SRZ ;  /* 0x0000000000127805 */ /* 0x000fe2000001ff00 */
[----:B------:R-:W-:Y:S01]  /*0340*/  LEA.HI.SX32 R73, R73, R4, 0x1e ;  /* 0x0000000449497211 */ /* 0x000fe200078ff2ff */
[----:B------:R-:W-:Y:S01]  /*0350*/  CS2R R16, SRZ ;  /* 0x0000000000107805 */ /* 0x000fe2000001ff00 */
[----:B------:R-:W-:Y:S01]  /*0360*/  LEA.HI.SX32 R75, R75, R6, 0x1e ;  /* 0x000000064b4b7211 */ /* 0x000fe200078ff2ff */
[----:B------:R-:W-:Y:S01]  /*0370*/  CS2R R14, SRZ ;  /* 0x00000000000e7805 */ /* 0x000fe2000001ff00 */
[----:B------:R-:W-:Y:S01]  /*0380*/  LEA.HI.SX32 R77, R77, R8, 0x1e ;  /* 0x000000084d4d7211 */ /* 0x000fe200078ff2ff */
[----:B------:R-:W-:Y:S01]  /*0390*/  IMAD R74, R69, R74, 0x394 ;  /* 0x00000394454a7424 */ /* 0x000fe200078e024a */
[----:B------:R-:W-:Y:S01]  /*03a0*/  ISETP.GE.AND P0, PT, R0, 0x8, PT ;  /* 0x000000080000780c */ /* 0x000fe20003f06270 */
[----:B------:R-:W-:Y:S01]  /*03b0*/  IMAD R76, R71, -0x7, R5 ;  /* 0xfffffff9474c7824 */ /* 0x000fe200078e0205 */
[----:B------:R-:W-:Y:S01]  /*03c0*/  MOV R0, RZ ;  /* 0x000000ff00007202 */ /* 0x000fe20000000f00 */
[----:B------:R-:W-:Y:S01]  /*03d0*/  IMAD R78, R73, -0x7, R7 ;  /* 0xfffffff9494e7824 */ /* 0x000fe200078e0207 */
[----:B------:R-:W-:Y:S01]  /*03e0*/  ISETP.LT.AND P0, PT, R3, 0xe, !P0 ;  /* 0x0000000e0300780c */ /* 0x000fe20004701270 */
[----:B------:R-:W-:Y:S01]  /*03f0*/  IMAD R79, R75, -0x7, R9 ;  /* 0xfffffff94b4f7824 */ /* 0x000fe200078e0209 */
[----:B------:R-:W-:Y:S01]  /*0400*/  MOV R68, RZ ;  /* 0x000000ff00447202 */ /* 0x000fe20000000f00 */
[----:B------:R-:W-:Y:S01]  /*0410*/  IMAD R80, R77, -0x7, R11 ;  /* 0xfffffff94d507824 */ /* 0x000fe200078e020b */
[----:B------:R-:W-:-:S02]  /*0420*/  ULDC.64 UR6, c[0x0][0x118] ;  /* 0x0000460000067ab9 */ /* 0x000fc40000000a00 */
.L_x_47:
[----:B------:R-:W-:-:S07]  /*0430*/  MOV R81, RZ ;  /* 0x000000ff00517202 */ /* 0x000fce0000000f00 */
.L_x_46:
[----:B------:R-:W0:Y:S01]  /*0440*/  S2R R70, SR_CTAID.Y ;  /* 0x0000000000467919 */ /* 0x000e220000002600 */
[----:B------:R-:W-:Y:S03]  /*0450*/  BSSY B0, `(.L_x_34) ;  /* 0x0000030000007945 */ /* 0x000fe60003800000 */
[----:B------:R-:W-:Y:S01]  /*0460*/  BAR.SYNC.DEFER_BLOCKING 0x0 ;  /* 0x0000000000007b1d */ /* 0x000fe20000010000 */
[----:B0-----:R-:W-:-:S04]  /*0470*/  LEA R4, R70, R81, 0x1 ;  /* 0x0000005146047211 */ /* 0x001fc800078e08ff */
[----:B------:R-:W-:-:S04]  /*0480*/  IADD3 R4, R4, -0x3, RZ ;  /* 0xfffffffd04047810 */ /* 0x000fc80007ffe0ff */
[----:B------:R-:W-:-:S13]  /*0490*/  ISETP.GE.U32.AND P1, PT, R4, 0xe0, PT ;  /* 0x000000e00400780c */ /* 0x000fda0003f26070 */
[----:B------:R-:W-:Y:S05]  /*04a0*/  @!P1 BRA `(.L_x_35) ;  /* 0x000000a000009947 */ /* 0x000fea0003800000 */
[C---:B------:R-:W-:Y:S02]  /*04b0*/  SHF.L.U32 R4, R3.reuse, 0x1, RZ ;  /* 0x0000000103047819 */ /* 0x040fe400000006ff */
[----:B------:R-:W-:-:S03]  /*04c0*/  ISETP.GT.AND P1, PT, R3, 0xe, PT ;  /* 0x0000000e0300780c */ /* 0x000fc60003f24270 */
[----:B------:R-:W-:-:S05]  /*04d0*/  IMAD R4, R69, 0x1d, R4 ;  /* 0x0000001d45047824 */ /* 0x000fca00078e0204 */
[----:B------:R-:W-:-:S13]  /*04e0*/  ISETP.GT.OR P1, PT, R4, 0xe4, P1 ;  /* 0x000000e40400780c */ /* 0x000fda0000f24670 */
[----:B------:R0:W-:Y:S01]  /*04f0*/  @!P1 STS [R4.X4], RZ ;  /* 0x000000ff04009388 */ /* 0x0001e20000004800 */
[----:B------:R-:W-:-:S04]  /*0500*/  ISETP.GT.AND P1, PT, R3, 0xd, PT ;  /* 0x0000000d0300780c */ /* 0x000fc80003f24270 */
[----:B------:R-:W-:-:S13]  /*0510*/  ISETP.GT.OR P1, PT, R4, 0xe3, P1 ;  /* 0x000000e30400780c */ /* 0x000fda0000f24670 */
[----:B------:R-:W-:Y:S05]  /*0520*/  @P1 BRA `(.L_x_36) ;  /* 0x0000022000001947 */ /* 0x000fea0003800000 */
[----:B0-----:R0:W-:Y:S01]  /*0530*/  STS [R4.X4+0x4], RZ ;  /* 0x000004ff04007388 */ /* 0x0011e20000004800 */
[----:B------:R-:W-:Y:S05]  /*0540*/  BRA `(.L_x_36) ;  /* 0x0000020000007947 */ /* 0x000fea0003800000 */
.L_x_35:
[C---:B------:R-:W-:Y:S01]  /*0550*/  SHF.L.U32 R4, R3.reuse, 0x1, RZ ;  /* 0x0000000103047819 */ /* 0x040fe200000006ff */
[----:B------:R-:W-:Y:S01]  /*0560*/  BSSY B1, `(.L_x_37) ;  /* 0x0000013000017945 */ /* 0x000fe20003800000 */
[----:B------:R-:W-:-:S03]  /*0570*/  ISETP.GT.AND P1, PT, R3, 0xe, PT ;  /* 0x0000000e0300780c */ /* 0x000fc60003f24270 */
[----:B------:R-:W-:-:S04]  /*0580*/  IMAD R7, R69, 0x1d, R4 ;  /* 0x0000001d45077824 */ /* 0x000fc800078e0204 */
[----:B------:R-:W-:Y:S01]  /*0590*/  IMAD R4, R70, 0x1c0, R7 ;  /* 0x000001c046047824 */ /* 0x000fe200078e0207 */
[----:B------:R-:W-:-:S04]  /*05a0*/  ISETP.GT.OR P1, PT, R7, 0xe4, P1 ;  /* 0x000000e40700780c */ /* 0x000fc80000f24670 */
[----:B------:R-:W-:-:S05]  /*05b0*/  IADD3 R5, R4, -0x2a3, RZ ;  /* 0xfffffd5d04057810 */ /* 0x000fca0007ffe0ff */
[----:B------:R-:W-:Y:S01]  /*05c0*/  IMAD R4, R72, 0xc400, R5 ;  /* 0x0000c40048047824 */ /* 0x000fe200078e0205 */
[----:B------:R-:W-:-:S03]  /*05d0*/  MOV R5, 0x4 ;  /* 0x0000000400057802 */ /* 0x000fc60000000f00 */
[----:B------:R-:W-:-:S04]  /*05e0*/  IMAD R4, R81, 0xe0, R4 ;  /* 0x000000e051047824 */ /* 0x000fc800078e0204 */
[----:B------:R-:W-:Y:S01]  /*05f0*/  IMAD.WIDE R4, R4, R5, c[0x0][0x168] ;  /* 0x00005a0004047625 */ /* 0x000fe200078e0205 */
[----:B------:R-:W-:Y:S05]  /*0600*/  @P1 BRA `(.L_x_38) ;  /* 0x0000008000001947 */ /* 0x000fea0003800000 */
[----:B------:R-:W-:Y:S01]  /*0610*/  IADD3 R6, R7, -0x3, RZ ;  /* 0xfffffffd07067810 */ /* 0x000fe20007ffe0ff */
[----:B------:R-:W-:Y:S03]  /*0620*/  BSSY B2, `(.L_x_39) ;  /* 0x0000005000027945 */ /* 0x000fe60003800000 */
[----:B------:R-:W-:Y:S02]  /*0630*/  ISETP.GT.U32.AND P1, PT, R6, 0xdf, PT ;  /* 0x000000df0600780c */ /* 0x000fe40003f24070 */
[----:B------:R-:W-:-:S11]  /*0640*/  MOV R6, RZ ;  /* 0x000000ff00067202 */ /* 0x000fd60000000f00 */
[----:B------:R-:W-:Y:S05]  /*0650*/  @P1 BRA `(.L_x_40) ;  /* 0x0000001000001947 */ /* 0x000fea0003800000 */
[----:B------:R0:W5:Y:S02]  /*0660*/  LDG.E.CONSTANT R6, [R4.64] ;  /* 0x0000000604067981 */ /* 0x000164000c1e9900 */
.L_x_40:
[----:B------:R-:W-:Y:S05]  /*0670*/  BSYNC B2 ;  /* 0x0000000000027941 */ /* 0x000fea0003800000 */
.L_x_39:
[----:B-----5:R1:W-:Y:S02]  /*0680*/  STS [R7.X4], R6 ;  /* 0x0000000607007388 */ /* 0x0203e40000004800 */
.L_x_38:
[----:B------:R-:W-:Y:S05]  /*0690*/  BSYNC B1 ;  /* 0x0000000000017941 */ /* 0x000fea0003800000 */
.L_x_37:
[----:B------:R-:W-:-:S04]  /*06a0*/  ISETP.GT.AND P1, PT, R3, 0xd, PT ;  /* 0x0000000d0300780c */ /* 0x000fc80003f24270 */
[----:B------:R-:W-:-:S13]  /*06b0*/  ISETP.GT.OR P1, PT, R7, 0xe3, P1 ;  /* 0x000000e30700780c */ /* 0x000fda0000f24670 */
[----:B------:R-:W-:Y:S05]  /*06c0*/  @P1 BRA `(.L_x_36) ;  /* 0x0000008000001947 */ /* 0x000fea0003800000 */
[----:B-1----:R-:W-:Y:S01]  /*06d0*/  IADD3 R6, R7, -0x2, RZ ;  /* 0xfffffffe07067810 */ /* 0x002fe20007ffe0ff */
[----:B------:R-:W-:Y:S03]  /*06e0*/  BSSY B1, `(.L_x_41) ;  /* 0x0000005000017945 */ /* 0x000fe60003800000 */
[----:B------:R-:W-:Y:S02]  /*06f0*/  ISETP.GT.U32.AND P1, PT, R6, 0xdf, PT ;  /* 0x000000df0600780c */ /* 0x000fe40003f24070 */
[----:B------:R-:W-:-:S11]  /*0700*/  MOV R6, RZ ;  /* 0x000000ff00067202 */ /* 0x000fd60000000f00 */
[----:B------:R-:W-:Y:S05]  /*0710*/  @P1 BRA `(.L_x_42) ;  /* 0x0000001000001947 */ /* 0x000fea0003800000 */
[----:B------:R1:W5:Y:S02]  /*0720*/  LDG.E.CONSTANT R6, [R4.64+0x4] ;  /* 0x0000040604067981 */ /* 0x000364000c1e9900 */
.L_x_42:
[----:B------:R-:W-:Y:S05]  /*0730*/  BSYNC B1 ;  /* 0x0000000000017941 */ /* 0x000fea0003800000 */
.L_x_41:
[----:B-----5:R2:W-:Y:S02]  /*0740*/  STS [R7.X4+0x4], R6 ;  /* 0x0000040607007388 */ /* 0x0205e40000004800 */
.L_x_36:
[----:B0-----:R-:W-:Y:S05]  /*0750*/  BSYNC B0 ;  /* 0x0000000000007941 */ /* 0x001fea0003800000 */
.L_x_34:
[----:B------:R-:W-:Y:S01]  /*0760*/  BSSY B0, `(.L_x_43) ;  /* 0x000001b000007945 */ /* 0x000fe20003800000 */
[----:B------:R-:W-:Y:S05]  /*0770*/  @!P0 BRA `(.L_x_44) ;  /* 0x0000019000008947 */ /* 0x000fea0003800000 */
[----:B-1----:R-:W-:Y:S01]  /*0780*/  IMAD R4, R69, 0x18, R72 ;  /* 0x0000001845047824 */ /* 0x002fe200078e0248 */
[----:B------:R-:W-:-:S03]  /*0790*/  MOV R9, 0x4 ;  /* 0x0000000400097802 */ /* 0x000fc60000000f00 */
[----:B------:R-:W-:-:S05]  /*07a0*/  IMAD R4, R4, 0x7, R81 ;  /* 0x0000000704047824 */ /* 0x000fca00078e0251 */
[----:B------:R-:W-:-:S04]  /*07b0*/  LEA R5, R4, -R4, 0x3 ;  /* 0x8000000404057211 */ /* 0x000fc800078e18ff */
[-C--:B--2---:R-:W-:Y:S02]  /*07c0*/  IADD3 R6, R78, R5.reuse, RZ ;  /* 0x000000054e067210 */ /* 0x084fe40007ffe0ff */
[-C--:B------:R-:W-:Y:S02]  /*07d0*/  IADD3 R8, R79, R5.reuse, RZ ;  /* 0x000000054f087210 */ /* 0x080fe40007ffe0ff */
[-C--:B------:R-:W-:Y:S01]  /*07e0*/  IADD3 R4, R76, R5.reuse, RZ ;  /* 0x000000054c047210 */ /* 0x080fe20007ffe0ff */
[----:B------:R-:W-:Y:S01]  /*07f0*/  IMAD R10, R73, 0x93, R6 ;  /* 0x00000093490a7824 */ /* 0x000fe200078e0206 */
[----:B------:R-:W-:Y:S01]  /*0800*/  IADD3 R12, R80, R5, RZ ;  /* 0x00000005500c7210 */ /* 0x000fe20007ffe0ff */
[----:B------:R-:W-:Y:S02]  /*0810*/  IMAD R5, R75, 0x93, R8 ;  /* 0x000000934b057824 */ /* 0x000fe400078e0208 */
[----:B------:R-:W-:Y:S02]  /*0820*/  IMAD R6, R71, 0x93, R4 ;  /* 0x0000009347067824 */ /* 0x000fe400078e0204 */
[----:B------:R-:W-:-:S02]  /*0830*/  IMAD R8, R77, 0x93, R12 ;  /* 0x000000934d087824 */ /* 0x000fc400078e020c */
[----:B------:R-:W-:-:S04]  /*0840*/  IMAD.WIDE R10, R10, R9, c[0x0][0x170] ;  /* 0x00005c000a0a7625 */ /* 0x000fc800078e0209 */
[-C--:B------:R-:W-:Y:S01]  /*0850*/  IMAD.WIDE R4, R5, R9.reuse, c[0x0][0x170] ;  /* 0x00005c0005047625 */ /* 0x080fe200078e0209 */
[----:B------:R-:W2:Y:S03]  /*0860*/  LDG.E.CONSTANT R12, [R10.64] ;  /* 0x000000060a0c7981 */ /* 0x000ea6000c1e9900 */
[-C--:B------:R-:W-:Y:S01]  /*0870*/  IMAD.WIDE R6, R6, R9.reuse, c[0x0][0x170] ;  /* 0x00005c0006067625 */ /* 0x080fe200078e0209 */
[----:B------:R-:W2:Y:S03]  /*0880*/  LDG.E.CONSTANT R13, [R4.64] ;  /* 0x00000006040d7981 */ /* 0x000ea6000c1e9900 */
[----:B------:R-:W-:Y:S02]  /*0890*/  IMAD.WIDE R8, R8, R9, c[0x0][0x170] ;  /* 0x00005c0008087625 */ /* 0x000fe400078e0209 */
[----:B------:R-:W3:Y:S04]  /*08a0*/  LDG.E.CONSTANT R6, [R6.64] ;  /* 0x0000000606067981 */ /* 0x000ee8000c1e9900 */
[----:B------:R-:W4:Y:S01]  /*08b0*/  LDG.E.CONSTANT R8, [R8.64] ;  /* 0x0000000608087981 */ /* 0x000f22000c1e9900 */
[----:B------:R-:W-:-:S05]  /*08c0*/  IMAD R83, R69, 0xe, R3 ;  /* 0x0000000e45537824 */ /* 0x000fca00078e0203 */
[----:B------:R-:W-:-:S05]  /*08d0*/  SHF.L.U32 R83, R83, 0x2, RZ ;  /* 0x0000000253537819 */ /* 0x000fca00000006ff */
[----:B--2---:R0:W-:Y:S04]  /*08e0*/  STS.64 [R83.X4+0x398], R12 ;  /* 0x0003980c53007388 */ /* 0x0041e80000004a00 */
[----:B---3--:R0:W-:Y:S04]  /*08f0*/  STS [R83.X4+0x394], R6 ;  /* 0x0003940653007388 */ /* 0x0081e80000004800 */
[----:B----4-:R0:W-:Y:S02]  /*0900*/  STS [R83.X4+0x3a0], R8 ;  /* 0x0003a00853007388 */ /* 0x0101e40000004800 */
.L_x_44:
[----:B------:R-:W-:Y:S05]  /*0910*/  BSYNC B0 ;  /* 0x0000000000007941 */ /* 0x000fea0003800000 */
.L_x_43:
[----:B------:R-:W-:Y:S01]  /*0920*/  BAR.SYNC.DEFER_BLOCKING 0x0 ;  /* 0x0000000000007b1d */ /* 0x000fe20000010000 */
[----:B-1----:R-:W-:-:S05]  /*0930*/  LEA R4, R3, 0x180, 0x3 ;  /* 0x0000018003047811 */ /* 0x002fca00078e18ff */
[----:B------:R-:W-:Y:S02]  /*0940*/  UMOV UR4, 0x300 ;  /* 0x0000030000047882 */ /* 0x000fe40000000000 */
.L_x_45:
[----:B------:R-:W-:Y:S04]  /*0950*/  LDS R5, [R74+UR4+-0x300] ;  /* 0xfffd00044a057984 */ /* 0x000fe80008000800 */
[----:B--2---:R-:W1:Y:S04]  /*0960*/  LDS R7, [R4+-0x180] ;  /* 0xfffe800004077984 */ /* 0x004e680000000800 */
[----:B0-----:R-:W0:Y:S04]  /*0970*/  LDS R6, [R4+-0x100] ;  /* 0xffff000004067984 */ /* 0x001e280000000800 */
[----:B------:R-:W2:Y:S04]  /*0980*/  LDS R8, [R4+-0x80] ;  /* 0xffff800004087984 */ /* 0x000ea80000000800 */
[----:B------:R-:W3:Y:S04]  /*0990*/  LDS R10, [R4] ;  /* 0x00000000040a7984 */ /* 0x000ee80000000800 */
[----:B------:R-:W4:Y:S04]  /*09a0*/  LDS R12, [R4+0x80] ;  /* 0x00008000040c7984 */ /* 0x000f280000000800 */
[----:B------:R-:W5:Y:S04]  /*09b0*/  LDS R82, [R4+0x100] ;  /* 0x0001000004527984 */ /* 0x000f680000000800 */
[----:B------:R1:W5:Y:S04]  /*09c0*/  LDS R84, [R4+0x180] ;  /* 0x0001800004547984 */ /* 0x0003680000000800 */
[----:B------:R-:W5:Y:S04]  /*09d0*/  LDS R9, [R74+UR4+-0x140] ;  /* 0xfffec0044a097984 */ /* 0x000f680008000800 */
[----:B------:R-:W5:Y:S01]  /*09e0*/  LDS R11, [R74+UR4+0x80] ;  /* 0x000080044a0b7984 */ /* 0x000f620008000800 */
[----:B-1----:R-:W-:-:S03]  /*09f0*/  IADD3 R4, R4, 0x4, RZ ;  /* 0x0000000404047810 */ /* 0x002fc60007ffe0ff */
[----:B------:R-:W1:Y:S04]  /*0a00*/  LDS R13, [R74+UR4+0x240] ;  /* 0x000240044a0d7984 */ /* 0x000e680008000800 */
[----:B------:R-:W1:Y:S01]  /*0a10*/  LDS R83, [R74+UR4+-0x2e4] ;  /* 0xfffd1c044a537984 */ /* 0x000e620008000800 */
[----:B------:R-:W-:-:S03]  /*0a20*/  FFMA R68, R5, R7, R68 ;  /* 0x0000000705447223 */ /* 0x000fc60000000044 */
[----:B------:R-:W1:Y:S01]  /*0a30*/  LDS R86, [R74+UR4+-0x124] ;  /* 0xfffedc044a567984 */ /* 0x000e620008000800 */
[----:B0-----:R-:W-:-:S03]  /*0a40*/  FFMA R14, R5, R6, R14 ;  /* 0x00000006050e7223 */ /* 0x001fc6000000000e */
[----:B------:R-:W0:Y:S01]  /*0a50*/  LDS R88, [R74+UR4+0x9c] ;  /* 0x00009c044a587984 */ /* 0x000e220008000800 */
[----:B--2---:R-:W-:-:S03]  /*0a60*/  FFMA R16, R5, R8, R16 ;  /* 0x0000000805107223 */ /* 0x004fc60000000010 */
[----:B------:R-:W2:Y:S01]  /*0a70*/  LDS R90, [R74+UR4+0x25c] ;  /* 0x00025c044a5a7984 */ /* 0x000ea20008000800 */
[----:B------:R-:W-:Y:S01]  /*0a80*/  UIADD3 UR4, UR4, 0x4, URZ ;  /* 0x0000000404047890 */ /* 0x000fe2000fffe03f */
[C---:B---3--:R-:W-:Y:S01]  /*0a90*/  FFMA R18, R5.reuse, R10, R18 ;  /* 0x0000000a05127223 */ /* 0x048fe20000000012 */
[C---:B----4-:R-:W-:Y:S02]  /*0aa0*/  FFMA R20, R5.reuse, R12, R20 ;  /* 0x0000000c05147223 */ /* 0x050fe40000000014 */
[----:B------:R-:W-:Y:S01]  /*0ab0*/  UISETP.NE.AND UP0, UPT, UR4, 0x31c, UPT ;  /* 0x0000031c0400788c */ /* 0x000fe2000bf05270 */
[----:B-----5:R-:W-:-:S05]  /*0ac0*/  FFMA R22, R5, R82, R22 ;  /* 0x0000005205167223 */ /* 0x020fca0000000016 */
[----:B------:R-:W-:Y:S01]  /*0ad0*/  PLOP3.LUT P1, PT, PT, PT, UP0, 0x80, 0x0 ;  /* 0x000000000000781c */ /* 0x000fe20003f2f008 */
[----:B------:R-:W-:Y:S01]  /*0ae0*/  FFMA R24, R5, R84, R24 ;  /* 0x0000005405187223 */ /* 0x000fe20000000018 */
[----:B------:R-:W-:Y:S01]  /*0af0*/  FFMA R26, R7, R9, R26 ;  /* 0x00000009071a7223 */ /* 0x000fe2000000001a */
[C---:B------:R-:W-:Y:S01]  /*0b00*/  FFMA R28, R9.reuse, R6, R28 ;  /* 0x00000006091c7223 */ /* 0x040fe2000000001c */
        /* <DEDUP_REMOVED lines=12> */
[----:B-1----:R-:W-:Y:S01]  /*0bd0*/  FFMA R54, R7, R13, R54 ;  /* 0x0000000d07367223 */ /* 0x002fe20000000036 */
[C---:B------:R-:W-:Y:S01]  /*0be0*/  FFMA R56, R13.reuse, R6, R56 ;  /* 0x000000060d387223 */ /* 0x040fe20000000038 */
[C---:B------:R-:W-:Y:S01]  /*0bf0*/  FFMA R58, R13.reuse, R8, R58 ;  /* 0x000000080d3a7223 */ /* 0x040fe2000000003a */
[C---:B------:R-:W-:Y:S01]  /*0c00*/  FFMA R60, R13.reuse, R10, R60 ;  /* 0x0000000a0d3c7223 */ /* 0x040fe2000000003c */
[C---:B------:R-:W-:Y:S01]  /*0c10*/  FFMA R62, R13.reuse, R12, R62 ;  /* 0x0000000c0d3e7223 */ /* 0x040fe2000000003e */
[C---:B------:R-:W-:Y:S01]  /*0c20*/  FFMA R64, R13.reuse, R82, R64 ;  /* 0x000000520d407223 */ /* 0x040fe20000000040 */
[----:B------:R-:W-:Y:S01]  /*0c30*/  FFMA R66, R13, R84, R66 ;  /* 0x000000540d427223 */ /* 0x000fe20000000042 */
[CC--:B------:R-:W-:Y:S01]  /*0c40*/  FFMA R0, R7.reuse, R83.reuse, R0 ;  /* 0x0000005307007223 */ /* 0x0c0fe20000000000 */
[-C--:B------:R-:W-:Y:S01]  /*0c50*/  FFMA R15, R6, R83.reuse, R15 ;  /* 0x00000053060f7223 */ /* 0x080fe2000000000f */
[-C--:B------:R-:W-:Y:S01]  /*0c60*/  FFMA R17, R8, R83.reuse, R17 ;  /* 0x0000005308117223 */ /* 0x080fe20000000011 */
[-C--:B------:R-:W-:Y:S01]  /*0c70*/  FFMA R19, R10, R83.reuse, R19 ;  /* 0x000000530a137223 */ /* 0x080fe20000000013 */
[-C--:B------:R-:W-:Y:S01]  /*0c80*/  FFMA R21, R12, R83.reuse, R21 ;  /* 0x000000530c157223 */ /* 0x080fe20000000015 */
[-C--:B------:R-:W-:Y:S01]  /*0c90*/  FFMA R23, R82, R83.reuse, R23 ;  /* 0x0000005352177223 */ /* 0x080fe20000000017 */
        /* <DEDUP_REMOVED lines=8> */
[CC--:B0-----:R-:W-:Y:S01]  /*0d20*/  FFMA R41, R7.reuse, R88.reuse, R41 ;  /* 0x0000005807297223 */ /* 0x0c1fe20000000029 */
[-C--:B------:R-:W-:Y:S01]  /*0d30*/  FFMA R43, R6, R88.reuse, R43 ;  /* 0x00000058062b7223 */ /* 0x080fe2000000002b */
[-C--:B------:R-:W-:Y:S01]  /*0d40*/  FFMA R45, R8, R88.reuse, R45 ;  /* 0x00000058082d7223 */ /* 0x080fe2000000002d */
[-C--:B------:R-:W-:Y:S01]  /*0d50*/  FFMA R47, R10, R88.reuse, R47 ;  /* 0x000000580a2f7223 */ /* 0x080fe2000000002f */
[-C--:B------:R-:W-:Y:S01]  /*0d60*/  FFMA R49, R12, R88.reuse, R49 ;  /* 0x000000580c317223 */ /* 0x080fe20000000031 */
[-C--:B------:R-:W-:Y:S01]  /*0d70*/  FFMA R51, R82, R88.reuse, R51 ;  /* 0x0000005852337223 */ /* 0x080fe20000000033 */
[----:B------:R-:W-:Y:S01]  /*0d80*/  FFMA R53, R84, R88, R53 ;  /* 0x0000005854357223 */ /* 0x000fe20000000035 */
[-C--:B--2---:R-:W-:Y:S01]  /*0d90*/  FFMA R55, R7, R90.reuse, R55 ;  /* 0x0000005a07377223 */ /* 0x084fe20000000037 */
[-C--:B------:R-:W-:Y:S01]  /*0da0*/  FFMA R57, R6, R90.reuse, R57 ;  /* 0x0000005a06397223 */ /* 0x080fe20000000039 */
[-C--:B------:R-:W-:Y:S01]  /*0db0*/  FFMA R59, R8, R90.reuse, R59 ;  /* 0x0000005a083b7223 */ /* 0x080fe2000000003b */
[-C--:B------:R-:W-:Y:S01]  /*0dc0*/  FFMA R61, R10, R90.reuse, R61 ;  /* 0x0000005a0a3d7223 */ /* 0x080fe2000000003d */
[-C--:B------:R-:W-:Y:S01]  /*0dd0*/  FFMA R63, R12, R90.reuse, R63 ;  /* 0x0000005a0c3f7223 */ /* 0x080fe2000000003f */
[-C--:B------:R-:W-:Y:S01]  /*0de0*/  FFMA R65, R82, R90.reuse, R65 ;  /* 0x0000005a52417223 */ /* 0x080fe20000000041 */
[----:B------:R-:W-:Y:S01]  /*0df0*/  FFMA R67, R84, R90, R67 ;  /* 0x0000005a54437223 */ /* 0x000fe20000000043 */
[----:B------:R-:W-:Y:S05]  /*0e00*/  @P1 BRA `(.L_x_45) ;  /* 0xfffffb4000001947 */ /* 0x000fea000383ffff */
[----:B------:R-:W-:-:S04]  /*0e10*/  IADD3 R81, R81, 0x1, RZ ;  /* 0x0000000151517810 */ /* 0x000fc80007ffe0ff */
[----:B------:R-:W-:-:S13]  /*0e20*/  ISETP.GE.U32.AND P1, PT, R81, 0x7, PT ;  /* 0x000000075100780c */ /* 0x000fda0003f26070 */
[----:B------:R-:W-:Y:S05]  /*0e30*/  @!P1 BRA `(.L_x_46) ;  /* 0xfffff60000009947 */ /* 0x000fea000383ffff */
[----:B------:R-:W-:-:S04]  /*0e40*/  IADD3 R72, R72, 0x1, RZ ;  /* 0x0000000148487810 */ /* 0x000fc80007ffe0ff */
[----:B------:R-:W-:-:S13]  /*0e50*/  ISETP.GE.U32.AND P1, PT, R72, 0x3, PT ;  /* 0x000000034800780c */ /* 0x000fda0003f26070 */
[----:B------:R-:W-:Y:S05]  /*0e60*/  @!P1 BRA `(.L_x_47) ;  /* 0xfffff5c000009947 */ /* 0x000fea000383ffff */
[----:B------:R-:W-:Y:S02]  /*0e70*/  SHF.L.U32 R4, R69, 0x1, RZ ;  /* 0x0000000145047819 */ /* 0x000fe400000006ff */
[----:B------:R-:W-:-:S05]  /*0e80*/  MOV R2, 0x4 ;  /* 0x0000000400027802 */ /* 0x000fca0000000f00 */
[----:B------:R-:W-:-:S05]  /*0e90*/  IMAD.WIDE R4, R4, R2, c[0x0][0x178] ;  /* 0x00005e0004047625 */ /* 0x000fca00078e0202 */
[----:B------:R-:W2:Y:S04]  /*0ea0*/  LDG.E.CONSTANT R11, [R4.64+0x40] ;  /* 0x00004006040b7981 */ /* 0x000ea8000c1e9900 */
[----:B------:R-:W3:Y:S04]  /*0eb0*/  LDG.E.CONSTANT R9, [R4.64+0x80] ;  /* 0x0000800604097981 */ /* 0x000ee8000c1e9900 */
[----:B------:R0:W4:Y:S04]  /*0ec0*/  LDG.E.CONSTANT R7, [R4.64+0xc0] ;  /* 0x0000c00604077981 */ /* 0x000128000c1e9900 */
[----:B------:R0:W5:Y:S04]  /*0ed0*/  LDG.E.CONSTANT R13, [R4.64] ;  /* 0x00000006040d7981 */ /* 0x000168000c1e9900 */
[----:B------:R0:W5:Y:S04]  /*0ee0*/  LDG.E.CONSTANT R10, [R4.64+0x4] ;  /* 0x00000406040a7981 */ /* 0x000168000c1e9900 */
[----:B------:R0:W5:Y:S04]  /*0ef0*/  LDG.E.CONSTANT R8, [R4.64+0x44] ;  /* 0x0000440604087981 */ /* 0x000168000c1e9900 */
[----:B------:R0:W5:Y:S04]  /*0f00*/  LDG.E.CONSTANT R6, [R4.64+0x84] ;  /* 0x0000840604067981 */ /* 0x000168000c1e9900 */
[----:B------:R0:W5:Y:S01]  /*0f10*/  LDG.E.CONSTANT R12, [R4.64+0xc4] ;  /* 0x0000c406040c7981 */ /* 0x000162000c1e9900 */
[----:B------:R-:W-:-:S04]  /*0f20*/  IMAD R3, R69, 0x6200, R3 ;  /* 0x0000620045037824 */ /* 0x000fc800078e0203 */
[----:B------:R-:W-:-:S04]  /*0f30*/  IMAD R3, R70, 0x70, R3 ;  /* 0x0000007046037824 */ /* 0x000fc800078e0203 */
[----:B------:R-:W-:Y:S01]  /*0f40*/  IMAD.WIDE R2, R3, R2, c[0x0][0x160] ;  /* 0x0000580003027625 */ /* 0x000fe200078e0202 */
[----:B--2---:R-:W-:Y:S01]  /*0f50*/  FADD R26, R26, R11 ;  /* 0x0000000b1a1a7221 */ /* 0x004fe20000000000 */
[----:B---3--:R-:W-:-:S04]  /*0f60*/  FADD R40, R40, R9 ;  /* 0x0000000928287221 */ /* 0x008fc80000000000 */
[----:B0-----:R-:W-:Y:S01]  /*0f70*/  FMNMX R5, RZ, R26, !PT ;  /* 0x0000001aff057209 */ /* 0x001fe20007800000 */
[----:B----4-:R-:W-:-:S04]  /*0f80*/  FADD R54, R54, R7 ;  /* 0x0000000736367221 */ /* 0x010fc80000000000 */
[----:B------:R0:W-:Y:S01]  /*0f90*/  STG.E [R2.64+0xc4000], R5 ;  /* 0x0c40000502007986 */ /* 0x0001e2000c101906 */
[--C-:B-----5:R-:W-:Y:S01]  /*0fa0*/  FADD R68, R68, R13.reuse ;  /* 0x0000000d44447221 */ /* 0x120fe20000000000 */
[--C-:B------:R-:W-:Y:S01]  /*0fb0*/  FADD R14, R14, R13.reuse ;  /* 0x0000000d0e0e7221 */ /* 0x100fe20000000000 */
[----:B------:R-:W-:Y:S01]  /*0fc0*/  FADD R16, R16, R13 ;  /* 0x0000000d10107221 */ /* 0x000fe20000000000 */
[----:B0-----:R-:W-:Y:S01]  /*0fd0*/  FMNMX R5, RZ, R40, !PT ;  /* 0x00000028ff057209 */ /* 0x001fe20007800000 */
[----:B------:R-:W-:-:S04]  /*0fe0*/  FADD R0, R0, R10 ;  /* 0x0000000a00007221 */ /* 0x000fc80000000000 */
[----:B------:R0:W-:Y:S01]  /*0ff0*/  STG.E [R2.64+0x188000], R5 ;  /* 0x1880000502007986 */ /* 0x0001e2000c101906 */
[--C-:B------:R-:W-:Y:S01]  /*1000*/  FADD R18, R18, R13.reuse ;  /* 0x0000000d12127221 */ /* 0x100fe20000000000 */
[--C-:B------:R-:W-:Y:S01]  /*1010*/  FADD R20, R20, R13.reuse ;  /* 0x0000000d14147221 */ /* 0x100fe20000000000 */
[--C-:B------:R-:W-:Y:S01]  /*1020*/  FADD R22, R22, R13.reuse ;  /* 0x0000000d16167221 */ /* 0x100fe20000000000 */
[----:B------:R-:W-:Y:S01]  /*1030*/  FADD R24, R24, R13 ;  /* 0x0000000d18187221 */ /* 0x000fe20000000000 */
[----:B------:R-:W-:Y:S01]  /*1040*/  FMNMX R69, RZ, R68, !PT ;  /* 0x00000044ff457209 */ /* 0x000fe20007800000 */
[--C-:B------:R-:W-:Y:S01]  /*1050*/  FADD R27, R27, R8.reuse ;  /* 0x000000081b1b7221 */ /* 0x100fe20000000000 */
[----:B0-----:R-:W-:Y:S01]  /*1060*/  FMNMX R5, RZ, R54, !PT ;  /* 0x00000036ff057209 */ /* 0x001fe20007800000 */
[--C-:B------:R-:W-:Y:S01]  /*1070*/  FADD R29, R29, R8.reuse ;  /* 0x000000081d1d7221 */ /* 0x100fe20000000000 */
[----:B------:R-:W-:Y:S01]  /*1080*/  FMNMX R71, RZ, R14, !PT ;  /* 0x0000000eff477209 */ /* 0x000fe20007800000 */
[--C-:B------:R-:W-:Y:S01]  /*1090*/  FADD R31, R31, R8.reuse ;  /* 0x000000081f1f7221 */ /* 0x100fe20000000000 */
[----:B------:R-:W-:Y:S01]  /*10a0*/  FMNMX R13, RZ, R16, !PT ;  /* 0x00000010ff0d7209 */ /* 0x000fe20007800000 */
[----:B------:R0:W-:Y:S01]  /*10b0*/  STG.E [R2.64+0x24c000], R5 ;  /* 0x24c0000502007986 */ /* 0x0001e2000c101906 */
[--C-:B------:R-:W-:Y:S01]  /*10c0*/  FADD R33, R33, R8.reuse ;  /* 0x0000000821217221 */ /* 0x100fe20000000000 */
[--C-:B------:R-:W-:Y:S01]  /*10d0*/  FADD R35, R35, R8.reuse ;  /* 0x0000000823237221 */ /* 0x100fe20000000000 */
[--C-:B------:R-:W-:Y:S01]  /*10e0*/  FADD R37, R37, R8.reuse ;  /* 0x0000000825257221 */ /* 0x100fe20000000000 */
[--C-:B------:R-:W-:Y:S01]  /*10f0*/  FADD R28, R28, R11.reuse ;  /* 0x0000000b1c1c7221 */ /* 0x100fe20000000000 */
[--C-:B------:R-:W-:Y:S01]  /*1100*/  FADD R30, R30, R11.reuse ;  /* 0x0000000b1e1e7221 */ /* 0x100fe20000000000 */
[--C-:B------:R-:W-:Y:S01]  /*1110*/  FADD R32, R32, R11.reuse ;  /* 0x0000000b20207221 */ /* 0x100fe20000000000 */
[--C-:B------:R-:W-:Y:S01]  /*1120*/  FADD R34, R34, R11.reuse ;  /* 0x0000000b22227221 */ /* 0x100fe20000000000 */
[----:B------:R-:W-:Y:S01]  /*1130*/  FADD R8, R39, R8 ;  /* 0x0000000827087221 */ /* 0x000fe20000000000 */
[----:B0-----:R-:W-:Y:S01]  /*1140*/  FMNMX R5, RZ, R0, !PT ;  /* 0x00000000ff057209 */ /* 0x001fe20007800000 */
[----:B------:R0:W-:Y:S01]  /*1150*/  STG.E [R2.64], R69 ;  /* 0x0000004502007986 */ /* 0x0001e2000c101906 */
[--C-:B------:R-:W-:Y:S01]  /*1160*/  FADD R36, R36, R11.reuse ;  /* 0x0000000b24247221 */ /* 0x100fe20000000000 */
[----:B------:R-:W-:Y:S01]  /*1170*/  FADD R38, R38, R11 ;  /* 0x0000000b26267221 */ /* 0x000fe20000000000 */
[----:B------:R-:W-:Y:S01]  /*1180*/  FMNMX R73, RZ, R18, !PT ;  /* 0x00000012ff497209 */ /* 0x000fe20007800000 */
[----:B------:R1:W-:Y:S01]  /*1190*/  STG.E [R2.64+0x40], R71 ;  /* 0x0000404702007986 */ /* 0x0003e2000c101906 */
[----:B------:R-:W-:Y:S01]  /*11a0*/  FMNMX R11, RZ, R30, !PT ;  /* 0x0000001eff0b7209 */ /* 0x000fe20007800000 */
[--C-:B------:R-:W-:Y:S01]  /*11b0*/  FADD R41, R41, R6.reuse ;  /* 0x0000000629297221 */ /* 0x100fe20000000000 */
[--C-:B------:R-:W-:Y:S01]  /*11c0*/  FADD R43, R43, R6.reuse ;  /* 0x000000062b2b7221 */ /* 0x100fe20000000000 */
[----:B------:R2:W-:Y:S01]  /*11d0*/  STG.E [R2.64+0x80], R13 ;  /* 0x0000800d02007986 */ /* 0x0005e2000c101906 */
[--C-:B------:R-:W-:Y:S01]  /*11e0*/  FADD R45, R45, R6.reuse ;  /* 0x000000062d2d7221 */ /* 0x100fe20000000000 */
[--C-:B------:R-:W-:Y:S01]  /*11f0*/  FADD R47, R47, R6.reuse ;  /* 0x000000062f2f7221 */ /* 0x100fe20000000000 */
[--C-:B------:R-:W-:Y:S01]  /*1200*/  FADD R49, R49, R6.reuse ;  /* 0x0000000631317221 */ /* 0x100fe20000000000 */
[----:B------:R3:W-:Y:S01]  /*1210*/  STG.E [R2.64+0xc400], R5 ;  /* 0x00c4000502007986 */ /* 0x0007e2000c101906 */
[----:B0-----:R-:W-:Y:S01]  /*1220*/  FMNMX R69, RZ, R32, !PT ;  /* 0x00000020ff457209 */ /* 0x001fe20007800000 */
[--C-:B------:R-:W-:Y:S01]  /*1230*/  FADD R51, R51, R6.reuse ;  /* 0x0000000633337221 */ /* 0x100fe20000000000 */
[--C-:B------:R-:W-:Y:S01]  /*1240*/  FADD R42, R42, R9.reuse ;  /* 0x000000092a2a7221 */ /* 0x100fe20000000000 */
[----:B-1----:R-:W-:Y:S01]  /*1250*/  FMNMX R71, RZ, R34, !PT ;  /* 0x00000022ff477209 */ /* 0x002fe20007800000 */
[--C-:B------:R-:W-:Y:S01]  /*1260*/  FADD R44, R44, R9.reuse ;  /* 0x000000092c2c7221 */ /* 0x100fe20000000000 */
[--C-:B------:R-:W-:Y:S01]  /*1270*/  FADD R46, R46, R9.reuse ;  /* 0x000000092e2e7221 */ /* 0x100fe20000000000 */
[--C-:B------:R-:W-:Y:S01]  /*1280*/  FADD R48, R48, R9.reuse ;  /* 0x0000000930307221 */ /* 0x100fe20000000000 */
[----:B--2---:R-:W-:Y:S01]  /*1290*/  FMNMX R13, RZ, R28, !PT ;  /* 0x0000001cff0d7209 */ /* 0x004fe20007800000 */
[----:B------:R-:W-:Y:S01]  /*12a0*/  FADD R50, R50, R9 ;  /* 0x0000000932327221 */ /* 0x000fe20000000000 */
[----:B------:R-:W-:Y:S01]  /*12b0*/  FADD R58, R58, R7 ;  /* 0x000000073a3a7221 */ /* 0x000fe20000000000 */
[----:B------:R-:W-:Y:S01]  /*12c0*/  FADD R6, R53, R6 ;  /* 0x0000000635067221 */ /* 0x000fe20000000000 */
[----:B---3--:R-:W-:Y:S01]  /*12d0*/  FMNMX R5, RZ, R8, !PT ;  /* 0x00000008ff057209 */ /* 0x008fe20007800000 */
[----:B------:R0:W-:Y:S01]  /*12e0*/  STG.E [R2.64+0xc0], R73 ;  /* 0x0000c04902007986 */ /* 0x0001e2000c101906 */
[----:B------:R-:W-:Y:S01]  /*12f0*/  FADD R52, R52, R9 ;  /* 0x0000000934347221 */ /* 0x000fe20000000000 */
[--C-:B------:R-:W-:Y:S01]  /*1300*/  FADD R56, R56, R7.reuse ;  /* 0x0000000738387221 */ /* 0x100fe20000000000 */
[--C-:B------:R-:W-:Y:S01]  /*1310*/  FADD R60, R60, R7.reuse ;  /* 0x000000073c3c7221 */ /* 0x100fe20000000000 */
[----:B------:R1:W-:Y:S01]  /*1320*/  STG.E [R2.64+0xc4040], R13 ;  /* 0x0c40400d02007986 */ /* 0x0003e2000c101906 */
[--C-:B------:R-:W-:Y:S01]  /*1330*/  FADD R62, R62, R7.reuse ;  /* 0x000000073e3e7221 */ /* 0x100fe20000000000 */
[--C-:B------:R-:W-:Y:S01]  /*1340*/  FADD R64, R64, R7.reuse ;  /* 0x0000000740407221 */ /* 0x100fe20000000000 */
[----:B------:R-:W-:Y:S01]  /*1350*/  FADD R66, R66, R7 ;  /* 0x0000000742427221 */ /* 0x000fe20000000000 */
[----:B------:R2:W-:Y:S01]  /*1360*/  STG.E [R2.64+0xc4080], R11 ;  /* 0x0c40800b02007986 */ /* 0x0005e2000c101906 */
[----:B------:R-:W-:Y:S01]  /*1370*/  FMNMX R75, RZ, R20, !PT ;  /* 0x00000014ff4b7209 */ /* 0x000fe20007800000 */
[--C-:B------:R-:W-:Y:S01]  /*1380*/  FADD R15, R15, R10.reuse ;  /* 0x0000000a0f0f7221 */ /* 0x100fe20000000000 */
[----:B------:R-:W-:Y:S01]  /*1390*/  FMNMX R9, RZ, R44, !PT ;  /* 0x0000002cff097209 */ /* 0x000fe20007800000 */
[----:B------:R3:W-:Y:S01]  /*13a0*/  STG.E [R2.64+0xc40c0], R69 ;  /* 0x0c40c04502007986 */ /* 0x0007e2000c101906 */
[----:B0-----:R-:W-:Y:S01]  /*13b0*/  FMNMX R73, RZ, R36, !PT ;  /* 0x00000024ff497209 */ /* 0x001fe20007800000 */
[--C-:B------:R-:W-:Y:S01]  /*13c0*/  FADD R17, R17, R10.reuse ;  /* 0x0000000a11117221 */ /* 0x100fe20000000000 */
[----:B------:R-:W-:Y:S01]  /*13d0*/  FMNMX R7, RZ, R58, !PT ;  /* 0x0000003aff077209 */ /* 0x000fe20007800000 */
[----:B------:R0:W-:Y:S01]  /*13e0*/  STG.E [R2.64+0xc4100], R71 ;  /* 0x0c41004702007986 */ /* 0x0001e2000c101906 */
[----:B-1----:R-:W-:Y:S01]  /*13f0*/  FMNMX R13, RZ, R46, !PT ;  /* 0x0000002eff0d7209 */ /* 0x002fe20007800000 */
[--C-:B------:R-:W-:Y:S01]  /*1400*/  FADD R19, R19, R10.reuse ;  /* 0x0000000a13137221 */ /* 0x100fe20000000000 */
[--C-:B------:R-:W-:Y:S01]  /*1410*/  FADD R21, R21, R10.reuse ;  /* 0x0000000a15157221 */ /* 0x100fe20000000000 */
[----:B------:R1:W-:Y:S01]  /*1420*/  STG.E [R2.64+0xd0580], R5 ;  /* 0x0d05800502007986 */ /* 0x0003e2000c101906 */
[----:B--2---:R-:W-:Y:S01]  /*1430*/  FMNMX R11, RZ, R42, !PT ;  /* 0x0000002aff0b7209 */ /* 0x004fe20007800000 */
[----:B------:R-:W-:Y:S01]  /*1440*/  FADD R23, R23, R10 ;  /* 0x0000000a17177221 */ /* 0x000fe20000000000 */
[--C-:B------:R-:W-:Y:S01]  /*1450*/  FADD R55, R55, R12.reuse ;  /* 0x0000000c37377221 */ /* 0x100fe20000000000 */
[----:B---3--:R-:W-:Y:S01]  /*1460*/  FMNMX R69, RZ, R48, !PT ;  /* 0x00000030ff457209 */ /* 0x008fe20007800000 */
[--C-:B------:R-:W-:Y:S01]  /*1470*/  FADD R57, R57, R12.reuse ;  /* 0x0000000c39397221 */ /* 0x100fe20000000000 */
[--C-:B------:R-:W-:Y:S01]  /*1480*/  FADD R59, R59, R12.reuse ;  /* 0x0000000c3b3b7221 */ /* 0x100fe20000000000 */
[--C-:B------:R-:W-:Y:S01]  /*1490*/  FADD R61, R61, R12.reuse ;  /* 0x0000000c3d3d7221 */ /* 0x100fe20000000000 */
[----:B0-----:R-:W-:Y:S01]  /*14a0*/  FMNMX R71, RZ, R50, !PT ;  /* 0x00000032ff477209 */ /* 0x001fe20007800000 */
[--C-:B------:R-:W-:Y:S01]  /*14b0*/  FADD R63, R63, R12.reuse ;  /* 0x0000000c3f3f7221 */ /* 0x100fe20000000000 */
[----:B------:R-:W-:Y:S01]  /*14c0*/  FADD R65, R65, R12 ;  /* 0x0000000c41417221 */ /* 0x000fe20000000000 */
[----:B------:R-:W-:Y:S01]  /*14d0*/  FADD R10, R25, R10 ;  /* 0x0000000a190a7221 */ /* 0x000fe20000000000 */
[----:B-1----:R-:W-:Y:S01]  /*14e0*/  FMNMX R5, RZ, R6, !PT ;  /* 0x00000006ff057209 */ /* 0x002fe20007800000 */
        /* <DEDUP_REMOVED lines=12> */
[----:B------:R-:W-:Y:S01]  /*15b0*/  FMNMX R23, RZ, R23, !PT ;  /* 0x00000017ff177209 */ /* 0x000fe20007800000 */
[----:B------:R0:W-:Y:S01]  /*15c0*/  STG.E [R2.64+0x1880c0], R13 ;  /* 0x1880c00d02007986 */ /* 0x0001e2000c101906 */
[----:B-1----:R-:W-:Y:S02]  /*15d0*/  FMNMX R73, RZ, R52, !PT ;  /* 0x00000034ff497209 */ /* 0x002fe40007800000 */
[----:B------:R-:W-:Y:S01]  /*15e0*/  FMNMX R27, RZ, R27, !PT ;  /* 0x0000001bff1b7209 */ /* 0x000fe20007800000 */
[----:B------:R1:W-:Y:S01]  /*15f0*/  STG.E [R2.64+0x188100], R69 ;  /* 0x1881004502007986 */ /* 0x0003e2000c101906 */
[----:B--2---:R-:W-:Y:S02]  /*1600*/  FMNMX R11, RZ, R60, !PT ;  /* 0x0000003cff0b7209 */ /* 0x004fe40007800000 */
[----:B------:R-:W-:Y:S01]  /*1610*/  FMNMX R29, RZ, R29, !PT ;  /* 0x0000001dff1d7209 */ /* 0x000fe20007800000 */
[----:B------:R2:W-:Y:S01]  /*1620*/  STG.E [R2.64+0x188140], R71 ;  /* 0x1881404702007986 */ /* 0x0005e2000c101906 */
[----:B---3--:R-:W-:-:S02]  /*1630*/  FMNMX R9, RZ, R56, !PT ;  /* 0x00000038ff097209 */ /* 0x008fc40007800000 */
[----:B------:R-:W-:Y:S01]  /*1640*/  FMNMX R31, RZ, R31, !PT ;  /* 0x0000001fff1f7209 */ /* 0x000fe20007800000 */
[----:B------:R3:W-:Y:S01]  /*1650*/  STG.E [R2.64+0x24c080], R7 ;  /* 0x24c0800702007986 */ /* 0x0007e2000c101906 */
[----:B0-----:R-:W-:Y:S02]  /*1660*/  FMNMX R13, RZ, R62, !PT ;  /* 0x0000003eff0d7209 */ /* 0x001fe40007800000 */
[----:B------:R-:W-:Y:S01]  /*1670*/  FMNMX R33, RZ, R33, !PT ;  /* 0x00000021ff217209 */ /* 0x000fe20007800000 */
[----:B------:R0:W-:Y:S01]  /*1680*/  STG.E [R2.64+0x194580], R5 ;  /* 0x1945800502007986 */ /* 0x0001e2000c101906 */
[----:B-1----:R-:W-:Y:S02]  /*1690*/  FMNMX R69, RZ, R64, !PT ;  /* 0x00000040ff457209 */ /* 0x002fe40007800000 */
[----:B------:R-:W-:Y:S02]  /*16a0*/  FMNMX R35, RZ, R35, !PT ;  /* 0x00000023ff237209 */ /* 0x000fe40007800000 */
[----:B--2---:R-:W-:-:S02]  /*16b0*/  FMNMX R71, RZ, R66, !PT ;  /* 0x00000042ff477209 */ /* 0x004fc40007800000 */
[----:B------:R-:W-:Y:S02]  /*16c0*/  FMNMX R37, RZ, R37, !PT ;  /* 0x00000025ff257209 */ /* 0x000fe40007800000 */
[----:B---3--:R-:W-:Y:S02]  /*16d0*/  FMNMX R7, RZ, R10, !PT ;  /* 0x0000000aff077209 */ /* 0x008fe40007800000 */
[----:B------:R-:W-:Y:S02]  /*16e0*/  FMNMX R41, RZ, R41, !PT ;  /* 0x00000029ff297209 */ /* 0x000fe40007800000 */
[----:B------:R-:W-:Y:S02]  /*16f0*/  FMNMX R43, RZ, R43, !PT ;  /* 0x0000002bff2b7209 */ /* 0x000fe40007800000 */
[----:B------:R-:W-:Y:S02]  /*1700*/  FMNMX R45, RZ, R45, !PT ;  /* 0x0000002dff2d7209 */ /* 0x000fe40007800000 */
[----:B------:R-:W-:-:S02]  /*1710*/  FMNMX R47, RZ, R47, !PT ;  /* 0x0000002fff2f7209 */ /* 0x000fc40007800000 */
[----:B------:R-:W-:Y:S02]  /*1720*/  FMNMX R49, RZ, R49, !PT ;  /* 0x00000031ff317209 */ /* 0x000fe40007800000 */
[----:B------:R-:W-:Y:S02]  /*1730*/  FMNMX R51, RZ, R51, !PT ;  /* 0x00000033ff337209 */ /* 0x000fe40007800000 */
[----:B------:R-:W-:Y:S02]  /*1740*/  FMNMX R55, RZ, R55, !PT ;  /* 0x00000037ff377209 */ /* 0x000fe40007800000 */
[----:B------:R-:W-:Y:S02]  /*1750*/  FMNMX R57, RZ, R57, !PT ;  /* 0x00000039ff397209 */ /* 0x000fe40007800000 */
[----:B------:R-:W-:Y:S02]  /*1760*/  FMNMX R59, RZ, R59, !PT ;  /* 0x0000003bff3b7209 */ /* 0x000fe40007800000 */
[----:B------:R-:W-:-:S02]  /*1770*/  FMNMX R61, RZ, R61, !PT ;  /* 0x0000003dff3d7209 */ /* 0x000fc40007800000 */
[----:B------:R-:W-:Y:S02]  /*1780*/  FMNMX R63, RZ, R63, !PT ;  /* 0x0000003fff3f7209 */ /* 0x000fe40007800000 */
        /* <DEDUP_REMOVED lines=37> */
.L_x_48:
        /* <DEDUP_REMOVED lines=10> */
.L_x_124:


//--------------------- .text.tvmgen_default_fused_nn_conv2d_add_nn_relu_3_kernel --------------------------
	.section	.text.tvmgen_default_fused_nn_conv2d_add_nn_relu_3_kernel,"ax",@progbits
	.sectionflags	@"SHF_BARRIERS=1"
	.sectioninfo	@"SHI_REGISTERS=56"
	.align	128
        .global         tvmgen_default_fused_nn_conv2d_add_nn_relu_3_kernel
        .type           tvmgen_default_fused_nn_conv2d_add_nn_relu_3_kernel,@function
        .size           tvmgen_default_fused_nn_conv2d_add_nn_relu_3_kernel,(.L_x_125 - tvmgen_default_fused_nn_conv2d_add_nn_relu_3_kernel)
        .other          tvmgen_default_fused_nn_conv2d_add_nn_relu_3_kernel,@"STO_CUDA_ENTRY STV_DEFAULT"
tvmgen_default_fused_nn_conv2d_add_nn_relu_3_kernel:
.text.tvmgen_default_fused_nn_conv2d_add_nn_relu_3_kernel:
        /* <DEDUP_REMOVED lines=8> */
[----:B------:R-:W-:Y:S01]  /*0080*/  CS2R R40, SRZ ;  /* 0x0000000000287805 */ /* 0x000fe2000001ff00 */
[----:B------:R-:W2:Y:S01]  /*0090*/  S2R R32, SR_CTAID.Y ;  /* 0x0000000000207919 */ /* 0x000ea20000002600 */
[----:B------:R-:W-:Y:S01]  /*00a0*/  MOV R39, RZ ;  /* 0x000000ff00277202 */ /* 0x000fe20000000f00 */
[----:B------:R-:W-:Y:S01]  /*00b0*/  CS2R R24, SRZ ;  /* 0x0000000000187805 */ /* 0x000fe2000001ff00 */
[----:B------:R-:W-:Y:S01]  /*00c0*/  CS2R R22, SRZ ;  /* 0x0000000000167805 */ /* 0x000fe2000001ff00 */
[----:B------:R-:W3:Y:S01]  /*00d0*/  S2R R2, SR_CTAID.X ;  /* 0x0000000000027919 */ /* 0x000ee20000002500 */
[----:B------:R-:W-:Y:S01]  /*00e0*/  MOV R49, RZ ;  /* 0x000000ff00317202 */ /* 0x000fe20000000f00 */
[----:B------:R-:W-:Y:S01]  /*00f0*/  ULDC.64 UR4, c[0x0][0x118] ;  /* 0x0000460000047ab9 */ /* 0x000fe20000000a00 */
[----:B------:R-:W-:-:S02]  /*0100*/  MOV R51, RZ ;  /* 0x000000ff00337202 */ /* 0x000fc40000000f00 */
[----:B------:R-:W-:Y:S02]  /*0110*/  MOV R53, RZ ;  /* 0x000000ff00357202 */ /* 0x000fe40000000f00 */
[----:B0-----:R-:W-:Y:S02]  /*0120*/  MOV R5, R34 ;  /* 0x0000002200057202 */ /* 0x001fe40000000f00 */
[C---:B------:R-:W-:Y:S02]  /*0130*/  SHF.L.U32 R35, R34.reuse, 0x1, RZ ;  /* 0x0000000122237819 */ /* 0x040fe400000006ff */
[C---:B-1----:R-:W-:Y:S01]  /*0140*/  LEA.HI.SX32 R6, R34.reuse, R33, 0x1c ;  /* 0x0000002122067211 */ /* 0x042fe200078fe2ff */
[----:B------:R-:W-:Y:S01]  /*0150*/  IMAD.HI R0, R34, -0x6db6db6d, R4 ;  /* 0x9249249322007827 */ /* 0x000fe200078e0204 */
[C---:B------:R-:W-:Y:S02]  /*0160*/  SHF.L.U32 R36, R33.reuse, 0x5, RZ ;  /* 0x0000000521247819 */ /* 0x040fe400000006ff */
[----:B------:R-:W-:Y:S01]  /*0170*/  ISETP.GT.AND P0, PT, R6, 0x7, PT ;  /* 0x000000070600780c */ /* 0x000fe20003f04270 */
[----:B--2---:R-:W-:Y:S01]  /*0180*/  IMAD R5, R33, 0xe, R32 ;  /* 0x0000000e21057824 */ /* 0x004fe200078e0220 */
[----:B------:R-:W-:-:S02]  /*0190*/  SHF.R.U32.HI R3, RZ, 0x1f, R0 ;  /* 0x0000001fff037819 */ /* 0x000fc40000011600 */
[----:B------:R-:W-:Y:S02]  /*01a0*/  ISETP.GT.OR P0, PT, R34, 0xf, P0 ;  /* 0x0000000f2200780c */ /* 0x000fe40000704670 */
[----:B---3--:R-:W-:Y:S02]  /*01b0*/  LEA R4, R5, R2, 0x3 ;  /* 0x0000000205047211 */ /* 0x008fe400078e18ff */
[----:B------:R-:W-:Y:S02]  /*01c0*/  LEA.HI.SX32 R3, R0, R3, 0x1e ;  /* 0x0000000300037211 */ /* 0x000fe400078ff2ff */
[----:B------:R-:W-:Y:S02]  /*01d0*/  IADD3 R38, R35, R36, RZ ;  /* 0x0000002423267210 */ /* 0x000fe40007ffe0ff */
[C---:B------:R-:W-:Y:S01]  /*01e0*/  LEA R5, R3.reuse, R4, 0x1 ;  /* 0x0000000403057211 */ /* 0x040fe200078e08ff */
[----:B------:R-:W-:Y:S01]  /*01f0*/  IMAD R0, R3, -0x7, R34 ;  /* 0xfffffff903007824 */ /* 0x000fe200078e0222 */
[----:B------:R-:W-:-:S02]  /*0200*/  SHF.L.U32 R4, R34, 0x2, RZ ;  /* 0x0000000222047819 */ /* 0x000fc400000006ff */
[----:B------:R-:W-:Y:S01]  /*0210*/  MOV R3, RZ ;  /* 0x000000ff00037202 */ /* 0x000fe20000000f00 */
[----:B------:R-:W-:Y:S02]  /*0220*/  IMAD R0, R5, 0x7, R0 ;  /* 0x0000000705007824 */ /* 0x000fe400078e0200 */
[----:B------:R-:W-:Y:S02]  /*0230*/  IMAD R37, R33, 0x70, R4 ;  /* 0x0000007021257824 */ /* 0x000fe400078e0204 */
.L_x_49:
[----:B------:R-:W0:Y:S01]  /*0240*/  @!P0 S2R R6, SR_CTAID.Z ;  /* 0x0000000000068919 */ /* 0x000e220000002700 */
[----:B------:R-:W-:Y:S01]  /*0250*/  @!P0 SHF.L.U32 R4, R34, 0x6, RZ ;  /* 0x0000000622048819 */ /* 0x000fe200000006ff */
[----:B------:R-:W-:Y:S01]  /*0260*/  IMAD R7, R3, 0x1880, R0 ;  /* 0x0000188003077824 */ /* 0x000fe200078e0200 */
[----:B------:R-:W-:Y:S01]  /*0270*/  MOV R9, 0x4 ;  /* 0x0000000400097802 */ /* 0x000fe20000000f00 */
[----:B------:R-:W-:Y:S01]  /*0280*/  BAR.SYNC.DEFER_BLOCKING 0x0 ;  /* 0x0000000000007b1d */ /* 0x000fe20000010000 */
[----:B------:R-:W-:Y:S02]  /*0290*/  @!P0 LOP3.LUT R4, R4, 0xffffff00, RZ, 0xc0, !PT ;  /* 0xffffff0004048812 */ /* 0x000fe400078ec0ff */
[----:B0-----:R-:W-:-:S02]  /*02a0*/  @!P0 LEA R5, R6, R33, 0x3 ;  /* 0x0000002106058211 */ /* 0x001fc400078e18ff */
[----:B------:R-:W-:Y:S02]  /*02b0*/  @!P0 LOP3.LUT R6, R35, 0x6, RZ, 0xc0, !PT ;  /* 0x0000000623068812 */ /* 0x000fe400078ec0ff */
[----:B------:R-:W-:Y:S02]  /*02c0*/  @!P0 LEA R5, R5, R4, 0xa ;  /* 0x0000000405058211 */ /* 0x000fe400078e50ff */
[----:B------:R-:W-:Y:S02]  /*02d0*/  SHF.L.U32 R4, R7, 0x2, RZ ;  /* 0x0000000207047819 */ /* 0x000fe400000006ff */
[----:B------:R-:W-:-:S03]  /*02e0*/  @!P0 IADD3 R6, R5, R6, RZ ;  /* 0x0000000605068210 */ /* 0x000fc60007ffe0ff */
[----:B------:R-:W-:Y:S01]  /*02f0*/  IMAD.WIDE R4, R4, R9, c[0x0][0x168] ;  /* 0x00005a0004047625 */ /* 0x000fe200078e0209 */
[----:B------:R-:W-:-:S04]  /*0300*/  @!P0 LEA R6, R3, R6, 0x3 ;  /* 0x0000000603068211 */ /* 0x000fc800078e18ff */
[----:B------:R-:W2:Y:S01]  /*0310*/  LDG.E.CONSTANT R16, [R4.64] ;  /* 0x0000000404107981 */ /* 0x000ea2000c1e9900 */
[----:B------:R-:W-:-:S03]  /*0320*/  @!P0 IMAD.WIDE R8, R6, R9, c[0x0][0x170] ;  /* 0x00005c0006088625 */ /* 0x000fc600078e0209 */
[----:B------:R-:W2:Y:S04]  /*0330*/  LDG.E.CONSTANT R17, [R4.64+0x4] ;  /* 0x0000040404117981 */ /* 0x000ea8000c1e9900 */
[----:B------:R-:W2:Y:S04]  /*0340*/  LDG.E.CONSTANT R18, [R4.64+0x8] ;  /* 0x0000080404127981 */ /* 0x000ea8000c1e9900 */
[----:B------:R-:W2:Y:S04]  /*0350*/  LDG.E.CONSTANT R19, [R4.64+0xc] ;  /* 0x00000c0404137981 */ /* 0x000ea8000c1e9900 */
[----:B------:R-:W3:Y:S04]  /*0360*/  @!P0 LDG.E.CONSTANT R20, [R8.64] ;  /* 0x0000000408148981 */ /* 0x000ee8000c1e9900 */
[----:B------:R-:W3:Y:S01]  /*0370*/  @!P0 LDG.E.CONSTANT R21, [R8.64+0x4] ;  /* 0x0000040408158981 */ /* 0x000ee2000c1e9900 */
[----:B------:R-:W-:-:S04]  /*0380*/  IADD3 R3, R3, 0x1, RZ ;  /* 0x0000000103037810 */ /* 0x000fc80007ffe0ff */
[----:B------:R-:W-:Y:S01]  /*0390*/  ISETP.GE.U32.AND P1, PT, R3, 0x20, PT ;  /* 0x000000200300780c */ /* 0x000fe20003f26070 */
[----:B--2---:R-:W-:Y:S04]  /*03a0*/  STS.128 [R37.X4], R16 ;  /* 0x0000001025007388 */ /* 0x004fe80000004c00 */
        /* <DEDUP_REMOVED lines=12> */
[----:B------:R-:W5:Y:S04]  /*0470*/  LDS R17, [R34.X4+0x230] ;  /* 0x0002300022117984 */ /* 0x000f680000004800 */
[----:B------:R-:W5:Y:S01]  /*0480*/  LDS R19, [R34.X4+0x310] ;  /* 0x0003100022137984 */ /* 0x000f620000004800 */
[----:B0-----:R-:W-:Y:S01]  /*0490*/  FFMA R26, R48, R28, R26 ;  /* 0x0000001c301a7223 */ /* 0x001fe2000000001a */
[----:B-1----:R-:W-:-:S02]  /*04a0*/  FFMA R22, R28, R44, R22 ;  /* 0x0000002c1c167223 */ /* 0x002fc40000000016 */
[----:B------:R-:W0:Y:S01]  /*04b0*/  LDS R21, [R34.X4+0x380] ;  /* 0x0003800022157984 */ /* 0x000e220000004800 */
[C---:B--2---:R-:W-:Y:S01]  /*04c0*/  FFMA R24, R28.reuse, R46, R24 ;  /* 0x0000002e1c187223 */ /* 0x044fe20000000018 */
[----:B---3--:R-:W-:Y:S01]  /*04d0*/  FFMA R28, R28, R50, R40 ;  /* 0x000000321c1c7223 */ /* 0x008fe20000000028 */
[----:B----4-:R-:W-:Y:S01]  /*04e0*/  FFMA R20, R48, R4, R53 ;  /* 0x0000000430147223 */ /* 0x010fe20000000035 */
[C---:B------:R-:W-:Y:S01]  /*04f0*/  FFMA R40, R4.reuse, R44, R49 ;  /* 0x0000002c04287223 */ /* 0x040fe20000000031 */
[C---:B------:R-:W-:Y:S01]  /*0500*/  FFMA R52, R4.reuse, R46, R51 ;  /* 0x0000002e04347223 */ /* 0x040fe20000000033 */
[----:B------:R-:W-:Y:S01]  /*0510*/  FFMA R4, R4, R50, R23 ;  /* 0x0000003204047223 */ /* 0x000fe20000000017 */
[----:B-----5:R-:W-:Y:S01]  /*0520*/  FFMA R25, R48, R8, R25 ;  /* 0x0000000830197223 */ /* 0x020fe20000000019 */
[C---:B------:R-:W-:Y:S01]  /*0530*/  FFMA R41, R8.reuse, R44, R41 ;  /* 0x0000002c08297223 */ /* 0x040fe20000000029 */
[----:B------:R-:W-:Y:S01]  /*0540*/  FFMA R39, R8, R46, R39 ;  /* 0x0000002e08277223 */ /* 0x000fe20000000027 */
[----:B------:R-:W1:Y:S01]  /*0550*/  LDS R23, [R34.X4+0x460] ;  /* 0x0004600022177984 */ /* 0x000e620000004800 */
[----:B------:R-:W-:Y:S01]  /*0560*/  FFMA R48, R48, R12, R43 ;  /* 0x0000000c30307223 */ /* 0x000fe2000000002b */
[----:B------:R-:W-:-:S02]  /*0570*/  FFMA R8, R8, R50, R27 ;  /* 0x0000003208087223 */ /* 0x000fc4000000001b */
[----:B------:R-:W2:Y:S01]  /*0580*/  LDS R43, [R34.X4+0x3f0] ;  /* 0x0003f000222b7984 */ /* 0x000ea20000004800 */
[C---:B------:R-:W-:Y:S01]  /*0590*/  FFMA R44, R12.reuse, R44, R47 ;  /* 0x0000002c0c2c7223 */ /* 0x040fe2000000002f */
[C---:B------:R-:W-:Y:S01]  /*05a0*/  FFMA R46, R12.reuse, R46, R45 ;  /* 0x0000002e0c2e7223 */ /* 0x040fe2000000002d */
[----:B------:R-:W-:Y:S01]  /*05b0*/  FFMA R42, R12, R50, R42 ;  /* 0x000000320c2a7223 */ /* 0x000fe2000000002a */
[----:B------:R-:W3:Y:S01]  /*05c0*/  LDS R27, [R34.X4+0x4d0] ;  /* 0x0004d000221b7984 */ /* 0x000ee20000004800 */
[C---:B------:R-:W-:Y:S01]  /*05d0*/  FFMA R50, R16.reuse, R29, R26 ;  /* 0x0000001d10327223 */ /* 0x040fe2000000001a */
[-C--:B------:R-:W-:Y:S01]  /*05e0*/  FFMA R45, R16, R5.reuse, R20 ;  /* 0x00000005102d7223 */ /* 0x080fe20000000014 */
[-C--:B------:R-:W-:Y:S01]  /*05f0*/  FFMA R49, R18, R5.reuse, R40 ;  /* 0x0000000512317223 */ /* 0x080fe20000000028 */
[----:B------:R-:W4:Y:S01]  /*0600*/  LDS R12, [R34.X4+0x540] ;  /* 0x00054000220c7984 */ /* 0x000f220000004800 */
[----:B------:R-:W-:-:S03]  /*0610*/  FFMA R53, R17, R5, R52 ;  /* 0x0000000511357223 */ /* 0x000fc60000000034 */
[----:B------:R-:W5:Y:S01]  /*0620*/  LDS R26, [R34.X4+0x620] ;  /* 0x00062000221a7984 */ /* 0x000f620000004800 */
[----:B------:R-:W-:-:S03]  /*0630*/  FFMA R5, R19, R5, R4 ;  /* 0x0000000513057223 */ /* 0x000fc60000000004 */
[----:B------:R-:W5:Y:S04]  /*0640*/  LDS R40, [R34.X4+0x5b0] ;  /* 0x0005b00022287984 */ /* 0x000f680000004800 */
[----:B------:R-:W5:Y:S01]  /*0650*/  LDS R4, [R34.X4+0x690] ;  /* 0x0006900022047984 */ /* 0x000f620000004800 */
[----:B------:R-:W-:Y:S01]  /*0660*/  FFMA R25, R16, R9, R25 ;  /* 0x0000000910197223 */ /* 0x000fe20000000019 */
[C---:B------:R-:W-:Y:S01]  /*0670*/  FFMA R22, R18.reuse, R29, R22 ;  /* 0x0000001d12167223 */ /* 0x040fe20000000016 */
[-C--:B------:R-:W-:Y:S01]  /*0680*/  FFMA R41, R18, R9.reuse, R41 ;  /* 0x0000000912297223 */ /* 0x080fe20000000029 */
[C---:B------:R-:W-:Y:S01]  /*0690*/  FFMA R39, R17.reuse, R9, R39 ;  /* 0x0000000911277223 */ /* 0x040fe20000000027 */
[-C--:B------:R-:W-:Y:S01]  /*06a0*/  FFMA R47, R16, R13.reuse, R48 ;  /* 0x0000000d102f7223 */ /* 0x080fe20000000030 */
[----:B------:R-:W-:Y:S01]  /*06b0*/  FFMA R51, R18, R13, R44 ;  /* 0x0000000d12337223 */ /* 0x000fe2000000002c */
[-C--:B------:R-:W-:Y:S01]  /*06c0*/  FFMA R24, R17, R29.reuse, R24 ;  /* 0x0000001d11187223 */ /* 0x080fe20000000018 */
[C---:B------:R-:W-:Y:S01]  /*06d0*/  FFMA R28, R19.reuse, R29, R28 ;  /* 0x0000001d131c7223 */ /* 0x040fe2000000001c */
[----:B------:R-:W-:Y:S01]  /*06e0*/  FFMA R9, R19, R9, R8 ;  /* 0x0000000913097223 */ /* 0x000fe20000000008 */
[-C--:B------:R-:W-:Y:S01]  /*06f0*/  FFMA R17, R17, R13.reuse, R46 ;  /* 0x0000000d11117223 */ /* 0x080fe2000000002e */
[----:B------:R-:W-:Y:S01]  /*0700*/  FFMA R19, R19, R13, R42 ;  /* 0x0000000d13137223 */ /* 0x000fe2000000002a */
[C---:B0-----:R-:W-:Y:S01]  /*0710*/  FFMA R20, R21.reuse, R10, R25 ;  /* 0x0000000a15147223 */ /* 0x041fe20000000019 */
[C---:B------:R-:W-:Y:S01]  /*0720*/  FFMA R13, R21.reuse, R30, R50 ;  /* 0x0000001e150d7223 */ /* 0x040fe20000000032 */
[C---:B------:R-:W-:Y:S01]  /*0730*/  FFMA R8, R21.reuse, R6, R45 ;  /* 0x0000000615087223 */ /* 0x040fe2000000002d */
[----:B------:R-:W-:Y:S01]  /*0740*/  FFMA R48, R21, R14, R47 ;  /* 0x0000000e15307223 */ /* 0x000fe2000000002f */
[C---:B-1----:R-:W-:Y:S01]  /*0750*/  FFMA R25, R23.reuse, R30, R22 ;  /* 0x0000001e17197223 */ /* 0x042fe20000000016 */
        /* <DEDUP_REMOVED lines=11> */
[----:B------:R-:W-:Y:S01]  /*0810*/  LDS R5, [R34.X4+0x700] ;  /* 0x0007000022057984 */ /* 0x000fe20000004800 */
[C---:B----4-:R-:W-:Y:S01]  /*0820*/  FFMA R9, R12.reuse, R11, R20 ;  /* 0x0000000b0c097223 */ /* 0x050fe20000000014 */
[C---:B------:R-:W-:Y:S01]  /*0830*/  FFMA R13, R12.reuse, R31, R13 ;  /* 0x0000001f0c0d7223 */ /* 0x040fe2000000000d */
[C---:B------:R-:W-:Y:S01]  /*0840*/  FFMA R8, R12.reuse, R7, R8 ;  /* 0x000000070c087223 */ /* 0x040fe20000000008 */
[----:B------:R-:W0:Y:S01]  /*0850*/  LDS.128 R16, [R36+0xe10] ;  /* 0x000e100024107984 */ /* 0x000e220000000c00 */
[----:B------:R-:W-:Y:S01]  /*0860*/  FFMA R48, R12, R15, R48 ;  /* 0x0000000f0c307223 */ /* 0x000fe20000000030 */
[C---:B-----5:R-:W-:Y:S01]  /*0870*/  FFMA R49, R26.reuse, R31, R25 ;  /* 0x0000001f1a317223 */ /* 0x060fe20000000019 */
[C---:B------:R-:W-:Y:S01]  /*0880*/  FFMA R51, R26.reuse, R7, R42 ;  /* 0x000000071a337223 */ /* 0x040fe2000000002a */
[----:B------:R-:W1:Y:S01]  /*0890*/  LDS R47, [R34.X4+0x7e0] ;  /* 0x0007e000222f7984 */ /* 0x000e620000004800 */
[C---:B------:R-:W-:Y:S01]  /*08a0*/  FFMA R53, R26.reuse, R11, R44 ;  /* 0x0000000b1a357223 */ /* 0x040fe2000000002c */
[----:B------:R-:W-:-:S02]  /*08b0*/  FFMA R52, R26, R15, R52 ;  /* 0x0000000f1a347223 */ /* 0x000fc40000000034 */
[----:B------:R-:W2:Y:S01]  /*08c0*/  LDS R41, [R34.X4+0x770] ;  /* 0x0007700022297984 */ /* 0x000ea20000004800 */
[-C--:B------:R-:W-:Y:S01]  /*08d0*/  FFMA R12, R40, R31.reuse, R29 ;  /* 0x0000001f280c7223 */ /* 0x080fe2000000001d */
[C---:B------:R-:W-:Y:S02]  /*08e0*/  FFMA R42, R4.reuse, R31, R39 ;  /* 0x0000001f042a7223 */ /* 0x040fe40000000027 */
[----:B------:R-:W3:Y:S04]  /*08f0*/  LDS R45, [R34.X4+0x850] ;  /* 0x00085000222d7984 */ /* 0x000ee80000004800 */
[----:B------:R-:W4:Y:S04]  /*0900*/  LDS.128 R20, [R36+0xf10] ;  /* 0x000f100024147984 */ /* 0x000f280000000c00 */
[----:B------:R-:W5:Y:S04]  /*0910*/  LDS.128 R24, [R36+0x1010] ;  /* 0x0010100024187984 */ /* 0x000f680000000c00 */
[----:B------:R-:W5:Y:S01]  /*0920*/  LDS.128 R28, [R36+0x1110] ;  /* 0x00111000241c7984 */ /* 0x000f620000000c00 */
[C---:B------:R-:W-:Y:S01]  /*0930*/  FFMA R6, R4.reuse, R7, R6 ;  /* 0x0000000704067223 */ /* 0x040fe20000000006 */
[C---:B------:R-:W-:Y:S01]  /*0940*/  FFMA R10, R4.reuse, R11, R10 ;  /* 0x0000000b040a7223 */ /* 0x040fe2000000000a */
[----:B------:R-:W-:Y:S01]  /*0950*/  FFMA R14, R4, R15, R14 ;  /* 0x0000000f040e7223 */ /* 0x000fe2000000000e */
[----:B------:R-:W-:Y:S04]  /*0960*/  LDS R44, [R34.X4+0x9a0] ;  /* 0x0009a000222c7984 */ /* 0x000fe80000004800 */
[----:B------:R-:W5:Y:S01]  /*0970*/  LDS R4, [R34.X4+0x8c0] ;  /* 0x0008c00022047984 */ /* 0x000f620000004800 */
[C---:B------:R-:W-:Y:S01]  /*0980*/  FFMA R46, R40.reuse, R7, R46 ;  /* 0x00000007282e7223 */ /* 0x040fe2000000002e */
[----:B------:R-:W-:-:S02]  /*0990*/  FFMA R50, R40, R11, R50 ;  /* 0x0000000b28327223 */ /* 0x000fc40000000032 */
[----:B------:R-:W5:Y:S01]  /*09a0*/  LDS R7, [R34.X4+0x930] ;  /* 0x0009300022077984 */ /* 0x000f620000004800 */
[C---:B0-----:R-:W-:Y:S01]  /*09b0*/  FFMA R13, R5.reuse, R16, R13 ;  /* 0x00000010050d7223 */ /* 0x041fe2000000000d */
[C---:B-1----:R-:W-:Y:S01]  /*09c0*/  FFMA R49, R16.reuse, R47, R49 ;  /* 0x0000002f10317223 */ /* 0x042fe20000000031 */
[C---:B--2---:R-:W-:Y:S01]  /*09d0*/  FFMA R12, R16.reuse, R41, R12 ;  /* 0x00000029100c7223 */ /* 0x044fe2000000000c */
[----:B------:R-:W-:Y:S01]  /*09e0*/  LDS R39, [R34.X4+0xbd0] ;  /* 0x000bd00022277984 */ /* 0x000fe20000004800 */
[----:B---3--:R-:W-:Y:S01]  /*09f0*/  FFMA R42, R16, R45, R42 ;  /* 0x0000002d102a7223 */ /* 0x008fe2000000002a */
[C---:B----4-:R-:W-:Y:S01]  /*0a00*/  FFMA R8, R5.reuse, R20, R8 ;  /* 0x0000001405087223 */ /* 0x050fe20000000008 */
[C---:B------:R-:W-:Y:S01]  /*0a10*/  FFMA R16, R20.reuse, R47, R51 ;  /* 0x0000002f14107223 */ /* 0x040fe20000000033 */
[C---:B------:R-:W-:Y:S01]  /*0a20*/  FFMA R46, R20.reuse, R41, R46 ;  /* 0x00000029142e7223 */ /* 0x040fe2000000002e */
[----:B------:R-:W-:Y:S01]  /*0a30*/  FFMA R6, R20, R45, R6 ;  /* 0x0000002d14067223 */ /* 0x000fe20000000006 */
[C---:B-----5:R-:W-:Y:S01]  /*0a40*/  FFMA R20, R5.reuse, R24, R9 ;  /* 0x0000001805147223 */ /* 0x060fe20000000009 */
[----:B------:R-:W-:Y:S01]  /*0a50*/  FFMA R40, R40, R15, R43 ;  /* 0x0000000f28287223 */ /* 0x000fe2000000002b */
[----:B------:R-:W0:Y:S01]  /*0a60*/  LDS R9, [R34.X4+0xa10] ;  /* 0x000a100022097984 */ /* 0x000e220000004800 */
[----:B------:R-:W-:-:S03]  /*0a70*/  FFMA R48, R5, R28, R48 ;  /* 0x0000001c05307223 */ /* 0x000fc60000000030 */
[----:B------:R-:W1:Y:S04]  /*0a80*/  LDS R5, [R34.X4+0xa80] ;  /* 0x000a800022057984 */ /* 0x000e680000004800 */
[----:B------:R-:W2:Y:S01]  /*0a90*/  LDS R11, [R34.X4+0xb60] ;  /* 0x000b6000220b7984 */ /* 0x000ea20000004800 */
[C---:B------:R-:W-:Y:S01]  /*0aa0*/  FFMA R53, R24.reuse, R47, R53 ;  /* 0x0000002f18357223 */ /* 0x040fe20000000035 */
[C---:B------:R-:W-:Y:S02]  /*0ab0*/  FFMA R50, R24.reuse, R41, R50 ;  /* 0x0000002918327223 */ /* 0x040fe40000000032 */
[----:B------:R-:W3:Y:S01]  /*0ac0*/  LDS R15, [R34.X4+0xaf0] ;  /* 0x000af000220f7984 */ /* 0x000ee20000004800 */
[----:B------:R-:W-:Y:S01]  /*0ad0*/  FFMA R10, R24, R45, R10 ;  /* 0x0000002d180a7223 */ /* 0x000fe2000000000a */
[C---:B------:R-:W-:Y:S01]  /*0ae0*/  FFMA R52, R28.reuse, R47, R52 ;  /* 0x0000002f1c347223 */ /* 0x040fe20000000034 */
[C---:B------:R-:W-:Y:S01]  /*0af0*/  FFMA R40, R28.reuse, R41, R40 ;  /* 0x000000291c287223 */ /* 0x040fe20000000028 */
[----:B------:R-:W-:Y:S01]  /*0b00*/  FFMA R28, R28, R45, R14 ;  /* 0x0000002d1c1c7223 */ /* 0x000fe2000000000e */
[C---:B------:R-:W-:Y:S01]  /*0b10*/  FFMA R24, R4.reuse, R17, R13 ;  /* 0x0000001104187223 */ /* 0x040fe2000000000d */
[-C--:B------:R-:W-:Y:S01]  /*0b20*/  FFMA R13, R4, R21.reuse, R8 ;  /* 0x00000015040d7223 */ /* 0x080fe20000000008 */
[----:B------:R-:W-:Y:S01]  /*0b30*/  FFMA R45, R44, R21, R16 ;  /* 0x000000152c2d7223 */ /* 0x000fe20000000010 */
[----:B------:R-:W4:Y:S01]  /*0b40*/  LDS R14, [R34.X4+0xc40] ;  /* 0x000c4000220e7984 */ /* 0x000f220000004800 */
[C---:B------:R-:W-:Y:S01]  /*0b50*/  FFMA R41, R4.reuse, R25, R20 ;  /* 0x0000001904297223 */ /* 0x040fe20000000014 */
[----:B------:R-:W-:-:S02]  /*0b60*/  FFMA R43, R4, R29, R48 ;  /* 0x0000001d042b7223 */ /* 0x000fc40000000030 */
[----:B------:R-:W5:Y:S04]  /*0b70*/  LDS R8, [R34.X4+0xd20] ;  /* 0x000d200022087984 */ /* 0x000f680000004800 */
[----:B------:R-:W5:Y:S04]  /*0b80*/  LDS R16, [R34.X4+0xcb0] ;  /* 0x000cb00022107984 */ /* 0x000f680000004800 */
[----:B------:R-:W5:Y:S01]  /*0b90*/  LDS R4, [R34.X4+0xd90] ;  /* 0x000d900022047984 */ /* 0x000f620000004800 */
        /* <DEDUP_REMOVED lines=10> */
[C---:B-1----:R-:W-:Y:S01]  /*0c40*/  FFMA R17, R5.reuse, R18, R24 ;  /* 0x0000001205117223 */ /* 0x042fe20000000018 */
[C---:B------:R-:W-:Y:S01]  /*0c50*/  FFMA R10, R5.reuse, R22, R13 ;  /* 0x00000016050a7223 */ /* 0x040fe2000000000d */
[C---:B------:R-:W-:Y:S01]  /*0c60*/  FFMA R6, R5.reuse, R26, R41 ;  /* 0x0000001a05067223 */ /* 0x040fe20000000029 */
[----:B------:R-:W-:Y:S01]  /*0c70*/  FFMA R24, R5, R30, R43 ;  /* 0x0000001e05187223 */ /* 0x000fe2000000002b */
[----:B------:R-:W-:Y:S01]  /*0c80*/  FFMA R9, R9, R29, R28 ;  /* 0x0000001d09097223 */ /* 0x000fe2000000001c */
[C---:B--2---:R-:W-:Y:S01]  /*0c90*/  FFMA R5, R11.reuse, R18, R20 ;  /* 0x000000120b057223 */ /* 0x044fe20000000014 */
[C---:B------:R-:W-:Y:S01]  /*0ca0*/  FFMA R28, R11.reuse, R22, R45 ;  /* 0x000000160b1c7223 */ /* 0x040fe2000000002d */
[C---:B------:R-:W-:Y:S01]  /*0cb0*/  FFMA R20, R11.reuse, R26, R53 ;  /* 0x0000001a0b147223 */ /* 0x040fe20000000035 */
[----:B------:R-:W-:Y:S01]  /*0cc0*/  FFMA R40, R11, R30, R47 ;  /* 0x0000001e0b287223 */ /* 0x000fe2000000002f */
[C---:B---3--:R-:W-:Y:S01]  /*0cd0*/  FFMA R11, R15.reuse, R18, R12 ;  /* 0x000000120f0b7223 */ /* 0x048fe2000000000c */
[C---:B------:R-:W-:Y:S01]  /*0ce0*/  FFMA R46, R15.reuse, R30, R7 ;  /* 0x0000001e0f2e7223 */ /* 0x040fe20000000007 */
[----:B------:R-:W-:Y:S01]  /*0cf0*/  FFMA R12, R15, R26, R51 ;  /* 0x0000001a0f0c7223 */ /* 0x000fe20000000033 */
[----:B------:R-:W-:Y:S01]  /*0d00*/  FFMA R7, R39, R18, R42 ;  /* 0x0000001227077223 */ /* 0x000fe2000000002a */
[----:B------:R-:W-:Y:S01]  /*0d10*/  FFMA R44, R15, R22, R49 ;  /* 0x000000160f2c7223 */ /* 0x000fe20000000031 */
[C---:B------:R-:W-:Y:S01]  /*0d20*/  FFMA R42, R39.reuse, R26, R25 ;  /* 0x0000001a272a7223 */ /* 0x040fe20000000019 */
[C---:B------:R-:W-:Y:S01]  /*0d30*/  FFMA R18, R39.reuse, R22, R21 ;  /* 0x0000001627127223 */ /* 0x040fe20000000015 */
[----:B------:R-:W-:Y:S01]  /*0d40*/  FFMA R30, R39, R30, R9 ;  /* 0x0000001e271e7223 */ /* 0x000fe20000000009 */
[C---:B----4-:R-:W-:Y:S01]  /*0d50*/  FFMA R25, R14.reuse, R27, R6 ;  /* 0x0000001b0e197223 */ /* 0x050fe20000000006 */
[C---:B------:R-:W-:Y:S01]  /*0d60*/  FFMA R53, R14.reuse, R23, R10 ;  /* 0x000000170e357223 */ /* 0x040fe2000000000a */
[----:B------:R-:W-:Y:S01]  /*0d70*/  FFMA R43, R14, R31, R24 ;  /* 0x0000001f0e2b7223 */ /* 0x000fe20000000018 */
[C---:B-----5:R-:W-:Y:S01]  /*0d80*/  FFMA R41, R8.reuse, R27, R20 ;  /* 0x0000001b08297223 */ /* 0x060fe20000000014 */
[C---:B------:R-:W-:Y:S01]  /*0d90*/  FFMA R49, R8.reuse, R23, R28 ;  /* 0x0000001708317223 */ /* 0x040fe2000000001c */
[----:B------:R-:W-:Y:S01]  /*0da0*/  FFMA R47, R8, R31, R40 ;  /* 0x0000001f082f7223 */ /* 0x000fe20000000028 */
[C---:B------:R-:W-:Y:S01]  /*0db0*/  FFMA R39, R16.reuse, R27, R12 ;  /* 0x0000001b10277223 */ /* 0x040fe2000000000c */
[----:B------:R-:W-:Y:S01]  /*0dc0*/  FFMA R51, R16, R23, R44 ;  /* 0x0000001710337223 */ /* 0x000fe2000000002c */
[-C--:B------:R-:W-:Y:S01]  /*0dd0*/  FFMA R26, R14, R19.reuse, R17 ;  /* 0x000000130e1a7223 */ /* 0x080fe20000000011 */
[----:B------:R-:W-:Y:S01]  /*0de0*/  FFMA R22, R8, R19, R5 ;  /* 0x0000001308167223 */ /* 0x000fe20000000005 */
[----:B------:R-:W-:Y:S01]  /*0df0*/  FFMA R27, R4, R27, R42 ;  /* 0x0000001b041b7223 */ /* 0x000fe2000000002a */
[C---:B------:R-:W-:Y:S01]  /*0e00*/  FFMA R24, R16.reuse, R19, R11 ;  /* 0x0000001310187223 */ /* 0x040fe2000000000b */
[----:B------:R-:W-:Y:S01]  /*0e10*/  FFMA R45, R16, R31, R46 ;  /* 0x0000001f102d7223 */ /* 0x000fe2000000002e */
[C---:B------:R-:W-:Y:S01]  /*0e20*/  FFMA R40, R4.reuse, R19, R7 ;  /* 0x0000001304287223 */ /* 0x040fe20000000007 */
[C---:B------:R-:W-:Y:S01]  /*0e30*/  FFMA R23, R4.reuse, R23, R18 ;  /* 0x0000001704177223 */ /* 0x040fe20000000012 */
[----:B------:R-:W-:Y:S01]  /*0e40*/  FFMA R42, R4, R31, R30 ;  /* 0x0000001f042a7223 */ /* 0x000fe2000000001e */
[----:B------:R-:W-:Y:S05]  /*0e50*/  @!P1 BRA `(.L_x_49) ;  /* 0xfffff3e000009947 */ /* 0x000fea000383ffff */
[----:B------:R-:W0:Y:S01]  /*0e60*/  S2R R10, SR_CTAID.Z ;  /* 0x00000000000a7919 */ /* 0x000e220000002700 */
[----:B------:R-:W-:-:S02]  /*0e70*/  MOV R3, 0x4 ;  /* 0x0000000400037802 */ /* 0x000fc40000000f00 */
[----:B0-----:R-:W-:-:S05]  /*0e80*/  LEA R6, R10, R33, 0x5 ;  /* 0x000000210a067211 */ /* 0x001fca00078e28ff */
[----:B------:R-:W-:-:S05]  /*0e90*/  IMAD.WIDE R6, R6, R3, c[0x0][0x178] ;  /* 0x00005e0006067625 */ /* 0x000fca00078e0203 */
[----:B------:R-:W2:Y:S04]  /*0ea0*/  LDG.E.CONSTANT R4, [R6.64+0x20] ;  /* 0x0000200406047981 */ /* 0x000ea8000c1e9900 */
[----:B------:R-:W3:Y:S04]  /*0eb0*/  LDG.E.CONSTANT R8, [R6.64+0x40] ;  /* 0x0000400406087981 */ /* 0x000ee8000c1e9900 */
[----:B------:R0:W4:Y:S04]  /*0ec0*/  LDG.E.CONSTANT R0, [R6.64+0x60] ;  /* 0x0000600406007981 */ /* 0x000128000c1e9900 */
[----:B------:R0:W5:Y:S01]  /*0ed0*/  LDG.E.CONSTANT R5, [R6.64] ;  /* 0x0000000406057981 */ /* 0x000162000c1e9900 */
[----:B------:R-:W-:-:S04]  /*0ee0*/  IMAD R33, R33, 0xc40, R34 ;  /* 0x00000c4021217824 */ /* 0x000fc800078e0222 */
[----:B------:R-:W-:-:S04]  /*0ef0*/  IMAD R33, R10, 0x18800, R33 ;  /* 0x000188000a217824 */ /* 0x000fc800078e0221 */
[----:B------:R-:W-:-:S04]  /*0f00*/  IMAD R33, R32, 0xe0, R33 ;  /* 0x000000e020217824 */ /* 0x000fc800078e0221 */
[----:B------:R-:W-:-:S04]  /*0f10*/  IMAD R2, R2, 0x1c, R33 ;  /* 0x0000001c02027824 */ /* 0x000fc800078e0221 */
[----:B------:R-:W-:Y:S01]  /*0f20*/  IMAD.WIDE R2, R2, R3, c[0x0][0x160] ;  /* 0x0000580002027625 */ /* 0x000fe200078e0203 */
[--C-:B--2---:R-:W-:Y:S01]  /*0f30*/  FADD R53, R53, R4.reuse ;  /* 0x0000000435357221 */ /* 0x104fe20000000000 */
[--C-:B------:R-:W-:Y:S01]  /*0f40*/  FADD R49, R49, R4.reuse ;  /* 0x0000000431317221 */ /* 0x100fe20000000000 */
[--C-:B------:R-:W-:Y:S01]  /*0f50*/  FADD R51, R51, R4.reuse ;  /* 0x0000000433337221 */ /* 0x100fe20000000000 */
[----:B------:R-:W-:Y:S01]  /*0f60*/  FADD R4, R23, R4 ;  /* 0x0000000417047221 */ /* 0x000fe20000000000 */
[--C-:B---3--:R-:W-:Y:S01]  /*0f70*/  FADD R25, R25, R8.reuse ;  /* 0x0000000819197221 */ /* 0x108fe20000000000 */
[--C-:B------:R-:W-:Y:S01]  /*0f80*/  FADD R41, R41, R8.reuse ;  /* 0x0000000829297221 */ /* 0x100fe20000000000 */
[--C-:B------:R-:W-:Y:S01]  /*0f90*/  FADD R39, R39, R8.reuse ;  /* 0x0000000827277221 */ /* 0x100fe20000000000 */
[----:B------:R-:W-:Y:S01]  /*0fa0*/  FADD R8, R27, R8 ;  /* 0x000000081b087221 */ /* 0x000fe20000000000 */
[----:B0-----:R-:W-:Y:S01]  /*0fb0*/  FMNMX R7, RZ, R4, !PT ;  /* 0x00000004ff077209 */ /* 0x001fe20007800000 */
[--C-:B----4-:R-:W-:Y:S01]  /*0fc0*/  FADD R43, R43, R0.reuse ;  /* 0x000000002b2b7221 */ /* 0x110fe20000000000 */
[--C-:B------:R-:W-:Y:S01]  /*0fd0*/  FADD R47, R47, R0.reuse ;  /* 0x000000002f2f7221 */ /* 0x100fe20000000000 */
[--C-:B------:R-:W-:Y:S01]  /*0fe0*/  FADD R45, R45, R0.reuse ;  /* 0x000000002d2d7221 */ /* 0x100fe20000000000 */
[----:B------:R-:W-:Y:S01]  /*0ff0*/  FMNMX R9, RZ, R8, !PT ;  /* 0x00000008ff097209 */ /* 0x000fe20007800000 */
[----:B------:R-:W-:Y:S01]  /*1000*/  FADD R0, R42, R0 ;  /* 0x000000002a007221 */ /* 0x000fe20000000000 */
[--C-:B-----5:R-:W-:Y:S01]  /*1010*/  FADD R26, R26, R5.reuse ;  /* 0x000000051a1a7221 */ /* 0x120fe20000000000 */
[--C-:B------:R-:W-:Y:S01]  /*1020*/  FADD R22, R22, R5.reuse ;  /* 0x0000000516167221 */ /* 0x100fe20000000000 */
[--C-:B------:R-:W-:Y:S01]  /*1030*/  FADD R24, R24, R5.reuse ;  /* 0x0000000518187221 */ /* 0x100fe20000000000 */
[----:B------:R-:W-:Y:S01]  /*1040*/  FADD R40, R40, R5 ;  /* 0x0000000528287221 */ /* 0x000fe20000000000 */
[----:B------:R0:W-:Y:S01]  /*1050*/  STG.E [R2.64+0x18aa0], R7 ;  /* 0x018aa00702007986 */ /* 0x0001e2000c101904 */
[----:B------:R-:W-:-:S02]  /*1060*/  FMNMX R53, RZ, R53, !PT ;  /* 0x00000035ff357209 */ /* 0x000fc40007800000 */
[----:B------:R-:W-:Y:S01]  /*1070*/  FMNMX R49, RZ, R49, !PT ;  /* 0x00000031ff317209 */ /* 0x000fe20007800000 */
[----:B------:R1:W-:Y:S01]  /*1080*/  STG.E [R2.64+0x312a0], R9 ;  /* 0x0312a00902007986 */ /* 0x0003e2000c101904 */
        /* <DEDUP_REMOVED lines=14> */
[----:B------:R-:W-:Y:S01]  /*1170*/  STG.E [R2.64+0x311c0], R41 ;  /* 0x0311c02902007986 */ /* 0x000fe2000c101904 */
[----:B-1----:R-:W-:-:S02]  /*1180*/  FMNMX R9, RZ, R24, !PT ;  /* 0x00000018ff097209 */ /* 0x002fc40007800000 */
[----:B------:R-:W-:Y:S01]  /*1190*/  FMNMX R11, RZ, R40, !PT ;  /* 0x00000028ff0b7209 */ /* 0x000fe20007800000 */
[----:B------:R-:W-:Y:S04]  /*11a0*/  STG.E [R2.64+0x310e0], R39 ;  /* 0x0310e02702007986 */ /* 0x000fe8000c101904 */
[----:B------:R-:W-:Y:S04]  /*11b0*/  STG.E [R2.64+0x49800], R43 ;  /* 0x0498002b02007986 */ /* 0x000fe8000c101904 */
[----:B------:R-:W-:Y:S04]  /*11c0*/  STG.E [R2.64+0x499c0], R47 ;  /* 0x0499c02f02007986 */ /* 0x000fe8000c101904 */
[----:B------:R-:W-:Y:S04]  /*11d0*/  STG.E [R2.64+0x498e0], R45 ;  /* 0x0498e02d02007986 */ /* 0x000fe8000c101904 */
[----:B------:R-:W-:Y:S04]  /*11e0*/  STG.E [R2.64+0x49aa0], R13 ;  /* 0x049aa00d02007986 */ /* 0x000fe8000c101904 */
[----:B------:R-:W-:Y:S04]  /*11f0*/  STG.E [R2.64], R5 ;  /* 0x0000000502007986 */ /* 0x000fe8000c101904 */
[----:B------:R-:W-:Y:S04]  /*1200*/  STG.E [R2.64+0x1c0], R7 ;  /* 0x0001c00702007986 */ /* 0x000fe8000c101904 */
[----:B------:R-:W-:Y:S04]  /*1210*/  STG.E [R2.64+0xe0], R9 ;  /* 0x0000e00902007986 */ /* 0x000fe8000c101904 */
[----:B------:R-:W-:Y:S01]  /*1220*/  STG.E [R2.64+0x2a0], R11 ;  /* 0x0002a00b02007986 */ /* 0x000fe2000c101904 */
[----:B------:R-:W-:Y:S05]  /*1230*/  EXIT ;  /* 0x000000000000794d */ /* 0x000fea0003800000 */
.L_x_50:
        /* <DEDUP_REMOVED lines=12> */
.L_x_125:


//--------------------- .text.tvmgen_default_fused_nn_conv2d_add_nn_relu_4_kernel --------------------------
	.section	.text.tvmgen_default_fused_nn_conv2d_add_nn_relu_4_kernel,"ax",@progbits
	.sectionflags	@"SHF_BARRIERS=1"
	.sectioninfo	@"SHI_REGISTERS=56"
	.align	128
        .global         tvmgen_default_fused_nn_conv2d_add_nn_relu_4_kernel
        .type           tvmgen_default_fused_nn_conv2d_add_nn_relu_4_kernel,@function
        .size           tvmgen_default_fused_nn_conv2d_add_nn_relu_4_kernel,(.L_x_126 - tvmgen_default_fused_nn_conv2d_add_nn_relu_4_kernel)
        .other          tvmgen_default_fused_nn_conv2d_add_nn_relu_4_kernel,@"STO_CUDA_ENTRY STV_DEFAULT"
tvmgen_default_fused_nn_conv2d_add_nn_relu_4_kernel:
.text.tvmgen_default_fused_nn_conv2d_add_nn_relu_4_kernel:
[----:B------:R-:W-:Y:S02]  /*0000*/  MOV R1, c[0x0][0x28] ;  /* 0x00000a0000017a02 */ /* 0x000fe40000000f00 */
[----:B------:R-:W0:Y:S01]  /*0010*/  S2R R0, SR_TID.X ;  /* 0x0000000000007919 */ /* 0x000e220000002100 */
[----:B------:R-:W-:Y:S01]  /*0020*/  MOV R10, RZ ;  /* 0x000000ff000a7202 */ /* 0x000fe20000000f00 */
[----:B------:R-:W-:Y:S01]  /*0030*/  ULDC.64 UR4, c[0x0][0x118] ;  /* 0x0000460000047ab9 */ /* 0x000fe20000000a00 */
[----:B------:R-:W-:Y:S01]  /*0040*/  MOV R19, 0xe0 ;  /* 0x000000e000137802 */ /* 0x000fe20000000f00 */
[----:B------:R-:W1:Y:S01]  /*0050*/  S2R R3, SR_TID.Z ;  /* 0x0000000000037919 */ /* 0x000e620000002300 */
[----:B------:R-:W-:Y:S02]  /*0060*/  MOV R21, RZ ;  /* 0x000000ff00157202 */ /* 0x000fe40000000f00 */
[----:B------:R-:W-:Y:S01]  /*0070*/  MOV R41, RZ ;  /* 0x000000ff00297202 */ /* 0x000fe20000000f00 */
[----:B------:R-:W1:Y:S01]  /*0080*/  S2R R8, SR_CTAID.Z ;  /* 0x0000000000087919 */ /* 0x000e620000002700 */
[----:B------:R-:W-:Y:S02]  /*0090*/  MOV R45, RZ ;  /* 0x000000ff002d7202 */ /* 0x000fe40000000f00 */
[----:B------:R-:W-:Y:S01]  /*00a0*/  MOV R49, RZ ;  /* 0x000000ff00317202 */ /* 0x000fe20000000f00 */
[----:B------:R-:W2:Y:S01]  /*00b0*/  S2R R18, SR_CTAID.Y ;  /* 0x0000000000127919 */ /* 0x000ea20000002600 */
[----:B------:R-:W-:-:S02]  /*00c0*/  MOV R23, RZ ;  /* 0x000000ff00177202 */ /* 0x000fc40000000f00 */
[----:B------:R-:W-:Y:S02]  /*00d0*/  MOV R39, RZ ;  /* 0x000000ff00277202 */ /* 0x000fe40000000f00 */
[----:B------:R-:W-:Y:S02]  /*00e0*/  MOV R47, RZ ;  /* 0x000000ff002f7202 */ /* 0x000fe40000000f00 */
[----:B------:R-:W-:Y:S02]  /*00f0*/  MOV R53, RZ ;  /* 0x000000ff00357202 */ /* 0x000fe40000000f00 */
[----:B------:R-:W-:Y:S02]  /*0100*/  MOV R51, RZ ;  /* 0x000000ff00337202 */ /* 0x000fe40000000f00 */
[----:B0-----:R-:W-:Y:S01]  /*0110*/  SHF.R.S32.HI R2, RZ, 0x1, R0 ;  /* 0x00000001ff027819 */ /* 0x001fe20000011400 */
[C---:B------:R-:W-:Y:S01]  /*0120*/  IMAD.HI R4, R0.reuse, 0x2aaaaaab, RZ ;  /* 0x2aaaaaab00047827 */ /* 0x040fe200078e02ff */
[----:B------:R-:W-:-:S03]  /*0130*/  ISETP.GE.AND P0, PT, R0, 0xc, PT ;  /* 0x0000000c0000780c */ /* 0x000fc60003f06270 */
[----:B------:R-:W-:Y:S01]  /*0140*/  IMAD.HI R5, R0, 0x55555556, RZ ;  /* 0x5555555600057827 */ /* 0x000fe200078e02ff */
[----:B------:R-:W-:Y:S02]  /*0150*/  SHF.R.S32.HI R7, RZ, 0x1, R4 ;  /* 0x00000001ff077819 */ /* 0x000fe40000011404 */
[----:B-1----:R-:W-:Y:S01]  /*0160*/  LEA R8, R8, R3, 0x4 ;  /* 0x0000000308087211 */ /* 0x002fe200078e20ff */
[----:B------:R-:W-:Y:S01]  /*0170*/  IMAD R11, R3, 0xc, R0 ;  /* 0x0000000c030b7824 */ /* 0x000fe200078e0200 */
[----:B------:R-:W-:Y:S01]  /*0180*/  LEA.HI R9, R5, R5, RZ, 0x1 ;  /* 0x0000000505097211 */ /* 0x000fe200078f08ff */
[----:B------:R-:W-:Y:S01]  /*0190*/  IMAD R2, R3, 0x6, R2 ;  /* 0x0000000603027824 */ /* 0x000fe200078e0202 */
[----:B------:R-:W-:Y:S01]  /*01a0*/  LEA.HI R12, R4, R7, RZ, 0x1 ;  /* 0x00000007040c7211 */ /* 0x000fe200078f08ff */
[C---:B------:R-:W-:Y:S01]  /*01b0*/  IMAD.HI R6, R11.reuse, -0x53896e7b, R10 ;  /* 0xac7691850b067827 */ /* 0x040fe200078e020a */
[----:B------:R-:W-:Y:S02]  /*01c0*/  LEA R5, R11, R11, 0x1 ;  /* 0x0000000b0b057211 */ /* 0x000fe400078e08ff */
[----:B------:R-:W-:Y:S01]  /*01d0*/  ISETP.LT.AND P2, PT, R2, 0x5f, !P0 ;  /* 0x0000005f0200780c */ /* 0x000fe20004741270 */
[----:B------:R-:W-:Y:S01]  /*01e0*/  IMAD R2, R9, -0x3, R0 ;  /* 0xfffffffd09027824 */ /* 0x000fe200078e0200 */
[----:B------:R-:W-:-:S02]  /*01f0*/  LEA R7, R8, R9, 0x2 ;  /* 0x0000000908077211 */ /* 0x000fc400078e10ff */
[----:B------:R-:W-:Y:S02]  /*0200*/  MOV R4, RZ ;  /* 0x000000ff00047202 */ /* 0x000fe40000000f00 */
[----:B------:R-:W-:Y:S01]  /*0210*/  SHF.R.U32.HI R13, RZ, 0x1f, R6 ;  /* 0x0000001fff0d7819 */ /* 0x000fe20000011606 */
[----:B------:R-:W-:Y:S01]  /*0220*/  IMAD R2, R7, 0xc0, R2 ;  /* 0x000000c007027824 */ /* 0x000fe200078e0202 */
[C---:B------:R-:W-:Y:S01]  /*0230*/  IADD3 R9, R5.reuse, 0x1, RZ ;  /* 0x0000000105097810 */ /* 0x040fe20007ffe0ff */
[----:B------:R-:W-:Y:S01]  /*0240*/  IMAD.HI R4, R5, -0x7047dc11, R4 ;  /* 0x8fb823ef05047827 */ /* 0x000fe200078e0204 */
[----:B------:R-:W-:Y:S02]  /*0250*/  MOV R8, RZ ;  /* 0x000000ff00087202 */ /* 0x000fe40000000f00 */
[CC--:B------:R-:W-:Y:S02]  /*0260*/  LEA.HI.SX32 R10, R6.reuse, R13.reuse, 0x1a ;  /* 0x0000000d060a7211 */ /* 0x0c0fe400078fd2ff */
[----:B------:R-:W-:Y:S01]  /*0270*/  LEA.HI.SX32 R15, R6, R13, 0x19 ;  /* 0x0000000d060f7211 */ /* 0x000fe200078fcaff */
[----:B------:R-:W-:Y:S01]  /*0280*/  IMAD.HI R8, R9, -0x7047dc11, R8 ;  /* 0x8fb823ef09087827 */ /* 0x000fe200078e0208 */
[----:B------:R-:W-:-:S02]  /*0290*/  IADD3 R7, R5, 0x2, RZ ;  /* 0x0000000205077810 */ /* 0x000fc40007ffe0ff */
[----:B------:R-:W-:Y:S01]  /*02a0*/  MOV R6, RZ ;  /* 0x000000ff00067202 */ /* 0x000fe20000000f00 */
[--C-:B------:R-:W-:Y:S01]  /*02b0*/  IMAD R10, R10, -0x5f, R11.reuse ;  /* 0xffffffa10a0a7824 */ /* 0x100fe200078e020b */
[----:B------:R-:W-:Y:S01]  /*02c0*/  SHF.R.U32.HI R13, RZ, 0x1f, R4 ;  /* 0x0000001fff0d7819 */ /* 0x000fe20000011604 */
[----:B------:R-:W-:Y:S01]  /*02d0*/  IMAD R11, R15, -0xbe, R11 ;  /* 0xffffff420f0b7824 */ /* 0x000fe200078e020b */
[----:B------:R-:W-:Y:S01]  /*02e0*/  SHF.R.U32.HI R17, RZ, 0x1f, R8 ;  /* 0x0000001fff117819 */ /* 0x000fe20000011608 */
[----:B------:R-:W-:Y:S01]  /*02f0*/  IMAD.HI R14, R7, -0x7047dc11, R6 ;  /* 0x8fb823ef070e7827 */ /* 0x000fe200078e0206 */
[----:B------:R-:W-:Y:S02]  /*0300*/  LEA.HI.SX32 R6, R4, R13, 0x1b ;  /* 0x0000000d04067211 */ /* 0x000fe400078fdaff */
[----:B------:R-:W-:Y:S01]  /*0310*/  LEA.HI.SX32 R17, R8, R17, 0x1b ;  /* 0x0000001108117211 */ /* 0x000fe200078fdaff */
[----:B------:R-:W-:Y:S01]  /*0320*/  IMAD.HI R4, R10, 0x6bca1af3, RZ ;  /* 0x6bca1af30a047827 */ /* 0x000fe200078e02ff */
[----:B------:R-:W-:-:S02]  /*0330*/  SHF.R.U32.HI R13, RZ, 0x1f, R14 ;  /* 0x0000001fff0d7819 */ /* 0x000fc4000001160e */
[----:B------:R-:W-:Y:S01]  /*0340*/  MOV R10, RZ ;  /* 0x000000ff000a7202 */ /* 0x000fe20000000f00 */
[----:B------:R-:W-:Y:S01]  /*0350*/  IMAD R6, R6, -0x39, R5 ;  /* 0xffffffc706067824 */ /* 0x000fe200078e0205 */
[----:B------:R-:W-:Y:S01]  /*0360*/  LEA.HI.SX32 R15, R14, R13, 0x1b ;  /* 0x0000000d0e0f7211 */ /* 0x000fe200078fdaff */
[----:B------:R-:W-:Y:S01]  /*0370*/  IMAD R14, R17, -0x39, R9 ;  /* 0xffffffc7110e7824 */ /* 0x000fe200078e0209 */
[----:B------:R-:W-:Y:S01]  /*0380*/  SHF.R.U32.HI R9, RZ, 0x1f, R4 ;  /* 0x0000001fff097819 */ /* 0x000fe20000011604 */
[----:B------:R-:W-:Y:S01]  /*0390*/  IMAD.HI R10, R11, -0x53896e7b, R10 ;  /* 0xac7691850b0a7827 */ /* 0x000fe200078e020a */
[----:B------:R-:W-:Y:S02]  /*03a0*/  IADD3 R12, R12, R3, RZ ;  /* 0x000000030c0c7210 */ /* 0x000fe40007ffe0ff */
[----:B------:R-:W-:Y:S01]  /*03b0*/  LEA.HI.SX32 R9, R4, R9, 0x1d ;  /* 0x0000000904097211 */ /* 0x000fe200078feaff */
[C---:B--2---:R-:W-:Y:S01]  /*03c0*/  IMAD R13, R18.reuse, R19, -0x39 ;  /* 0xffffffc7120d7424 */ /* 0x044fe200078e0213 */
[----:B------:R-:W-:Y:S01]  /*03d0*/  SHF.R.U32.HI R11, RZ, 0x1f, R10 ;  /* 0x0000001fff0b7819 */ /* 0x000fe2000001160a */
[----:B------:R-:W-:Y:S01]  /*03e0*/  IMAD R16, R15, -0x39, R7 ;  /* 0xffffffc70f107824 */ /* 0x000fe200078e0207 */
[----:B------:R-:W-:-:S02]  /*03f0*/  LEA R4, R18, R9, 0x2 ;  /* 0x0000000912047211 */ /* 0x000fc400078e10ff */
[----:B------:R-:W-:Y:S02]  /*0400*/  LEA.HI.SX32 R11, R10, R11, 0x1a ;  /* 0x0000000b0a0b7211 */ /* 0x000fe400078fd2ff */
[----:B------:R-:W-:Y:S02]  /*0410*/  IADD3 R8, R6, R13, RZ ;  /* 0x0000000d06087210 */ /* 0x000fe40007ffe0ff */
[C---:B------:R-:W-:Y:S02]  /*0420*/  IADD3 R10, R13.reuse, R14, RZ ;  /* 0x0000000e0d0a7210 */ /* 0x040fe40007ffe0ff */
[----:B------:R-:W-:Y:S02]  /*0430*/  IADD3 R18, R13, R16, RZ ;  /* 0x000000100d127210 */ /* 0x000fe40007ffe0ff */
[----:B------:R-:W-:Y:S01]  /*0440*/  ISETP.GE.AND P1, PT, R4, 0x1, PT ;  /* 0x000000010400780c */ /* 0x000fe20003f26270 */
[C---:B------:R-:W-:Y:S01]  /*0450*/  IMAD R4, R11.reuse, 0xc40, R8 ;  /* 0x00000c400b047824 */ /* 0x040fe200078e0208 */
[----:B------:R-:W-:Y:S01]  /*0460*/  MOV R8, 0x120 ;  /* 0x0000012000087802 */ /* 0x000fe20000000f00 */
[C---:B------:R-:W-:Y:S01]  /*0470*/  IMAD R10, R11.reuse, 0xc40, R10 ;  /* 0x00000c400b0a7824 */ /* 0x040fe200078e020a */
[----:B------:R-:W-:Y:S01]  /*0480*/  ISETP.LT.OR P3, PT, R6, 0x2, !P1 ;  /* 0x000000020600780c */ /* 0x000fe20004f61670 */
[----:B------:R-:W-:Y:S01]  /*0490*/  IMAD R18, R11, 0xc40, R18 ;  /* 0x00000c400b127824 */ /* 0x000fe200078e0212 */
[----:B------:R-:W-:Y:S01]  /*04a0*/  ISETP.LT.OR P4, PT, R14, 0x1, !P1 ;  /* 0x000000010e00780c */ /* 0x000fe20004f81670 */
[C---:B------:R-:W-:Y:S01]  /*04b0*/  IMAD R4, R9.reuse, 0x38, R4 ;  /* 0x0000003809047824 */ /* 0x040fe200078e0204 */
[----:B------:R-:W-:Y:S01]  /*04c0*/  ISETP.LT.OR P1, PT, R16, 0x2, !P1 ;  /* 0x000000021000780c */ /* 0x000fe20004f21670 */
[C---:B------:R-:W-:Y:S01]  /*04d0*/  IMAD R6, R9.reuse, 0x38, R10 ;  /* 0x0000003809067824 */ /* 0x040fe200078e020a */
[----:B------:R-:W-:Y:S01]  /*04e0*/  ISETP.LT.AND P0, PT, R12, 0x10, !P0 ;  /* 0x000000100c00780c */ /* 0x000fe20004701270 */
[----:B------:R-:W-:Y:S01]  /*04f0*/  IMAD R7, R9, 0x38, R18 ;  /* 0x0000003809077824 */ /* 0x000fe200078e0212 */
[----:B------:R-:W-:Y:S01]  /*0500*/  MOV R19, RZ ;  /* 0x000000ff00137202 */ /* 0x000fe20000000f00 */
[----:B------:R-:W-:Y:S01]  /*0510*/  CS2R R16, SRZ ;  /* 0x0000000000107805 */ /* 0x000fe2000001ff00 */
[----:B------:R-:W-:Y:S01]  /*0520*/  MOV R9, RZ ;  /* 0x000000ff00097202 */ /* 0x000fe20000000f00 */
[----:B------:R-:W-:Y:S01]  /*0530*/  IMAD R8, R3, R8, 0x8e8 ;  /* 0x000008e803087424 */ /* 0x000fe200078e0208 */
[----:B------:R-:W-:-:S02]  /*0540*/  MOV R13, RZ ;  /* 0x000000ff000d7202 */ /* 0x000fc40000000f00 */
[----:B------:R-:W-:Y:S02]  /*0550*/  MOV R11, RZ ;  /* 0x000000ff000b7202 */ /* 0x000fe40000000f00 */
[----:B------:R-:W-:Y:S02]  /*0560*/  MOV R10, RZ ;  /* 0x000000ff000a7202 */ /* 0x000fe40000000f00 */
[----:B------:R-:W-:Y:S02]  /*0570*/  MOV R15, RZ ;  /* 0x000000ff000f7202 */ /* 0x000fe40000000f00 */
.L_x_56:
[----:B------:R-:W-:Y:S06]  /*0580*/  BAR.SYNC.DEFER_BLOCKING 0x0 ;  /* 0x0000000000007b1d */ /* 0x000fec0000010000 */
[----:B------:R-:W-:Y:S01]  /*0590*/  BSSY B0, `(.L_x_51) ;  /* 0x0000014000007945 */ /* 0x000fe20003800000 */
[----:B------:R-:W-:Y:S05]  /*05a0*/  @!P2 BRA `(.L_x_52) ;  /* 0x000001200000a947 */ /* 0x000fea0003800000 */
[----:B------:R-:W-:Y:S01]  /*05b0*/  @!P3 MOV R29, 0x4 ;  /* 0x00000004001db802 */ /* 0x000fe20000000f00 */
[C---:B------:R-:W-:Y:S01]  /*05c0*/  @!P3 IMAD R28, R9.reuse, 0x1880, R4 ;  /* 0x00001880091cb824 */ /* 0x040fe200078e0204 */
[----:B------:R-:W-:Y:S01]  /*05d0*/  @!P4 MOV R27, 0x4 ;  /* 0x00000004001bc802 */ /* 0x000fe20000000f00 */
[C---:B------:R-:W-:Y:S01]  /*05e0*/  @!P4 IMAD R26, R9.reuse, 0x1880, R6 ;  /* 0x00001880091ac824 */ /* 0x040fe200078e0206 */
[----:B------:R-:W-:Y:S01]  /*05f0*/  @!P1 MOV R25, 0x4 ;  /* 0x0000000400199802 */ /* 0x000fe20000000f00 */
[----:B------:R-:W-:Y:S01]  /*0600*/  @!P1 IMAD R24, R9, 0x1880, R7 ;  /* 0x0000188009189824 */ /* 0x000fe200078e0207 */
[----:B------:R-:W-:Y:S01]  /*0610*/  MOV R14, RZ ;  /* 0x000000ff000e7202 */ /* 0x000fe20000000f00 */
[----:B------:R-:W-:Y:S01]  /*0620*/  @!P3 IMAD.WIDE R28, R28, R29, c[0x0][0x168] ;  /* 0x00005a001c1cb625 */ /* 0x000fe200078e021d */
[----:B------:R-:W-:-:S02]  /*0630*/  MOV R12, RZ ;  /* 0x000000ff000c7202 */ /* 0x000fc40000000f00 */
[----:B------:R-:W-:Y:S01]  /*0640*/  MOV R18, RZ ;  /* 0x000000ff00127202 */ /* 0x000fe20000000f00 */
[----:B------:R-:W-:Y:S01]  /*0650*/  @!P4 IMAD.WIDE R26, R26, R27, c[0x0][0x168] ;  /* 0x00005a001a1ac625 */ /* 0x000fe200078e021b */
[----:B------:R-:W2:Y:S03]  /*0660*/  @!P3 LDG.E.CONSTANT R14, [R28.64] ;  /* 0x000000041c0eb981 */ /* 0x000ea6000c1e9900 */
[----:B------:R-:W-:Y:S01]  /*0670*/  @!P1 IMAD.WIDE R24, R24, R25, c[0x0][0x168] ;  /* 0x00005a0018189625 */ /* 0x000fe200078e0219 */
[----:B------:R-:W3:Y:S04]  /*0680*/  @!P4 LDG.E.CONSTANT R12, [R26.64] ;  /* 0x000000041a0cc981 */ /* 0x000ee8000c1e9900 */
[----:B------:R-:W4:Y:S04]  /*0690*/  @!P1 LDG.E.CONSTANT R18, [R24.64] ;  /* 0x0000000418129981 */ /* 0x000f28000c1e9900 */
[----:B--2---:R0:W-:Y:S04]  /*06a0*/  STS [R5.X4], R14 ;  /* 0x0000000e05007388 */ /* 0x0041e80000004800 */
[----:B---3--:R0:W-:Y:S04]  /*06b0*/  STS [R5.X4+0x4], R12 ;  /* 0x0000040c05007388 */ /* 0x0081e80000004800 */
[----:B----4-:R0:W-:Y:S02]  /*06c0*/  STS [R5.X4+0x8], R18 ;  /* 0x0000081205007388 */ /* 0x0101e40000004800 */
.L_x_52:
[----:B------:R-:W-:Y:S05]  /*06d0*/  BSYNC B0 ;  /* 0x0000000000007941 */ /* 0x000fea0003800000 */
.L_x_51:
[----:B------:R-:W-:Y:S01]  /*06e0*/  BSSY B0, `(.L_x_53) ;  /* 0x0000011000007945 */ /* 0x000fe20003800000 */
[----:B------:R-:W-:Y:S05]  /*06f0*/  @!P0 BRA `(.L_x_54) ;  /* 0x000000f000008947 */ /* 0x000fea0003800000 */
[----:B------:R-:W-:Y:S01]  /*0700*/  IMAD R30, R9, 0x3, R2 ;  /* 0x00000003091e7824 */ /* 0x000fe200078e0202 */
[----:B------:R-:W-:-:S03]  /*0710*/  MOV R31, 0x4 ;  /* 0x00000004001f7802 */ /* 0x000fc60000000f00 */
[----:B------:R-:W-:-:S04]  /*0720*/  IMAD R30, R30, 0x6, RZ ;  /* 0x000000061e1e7824 */ /* 0x000fc800078e02ff */
[----:B------:R-:W-:-:S05]  /*0730*/  IMAD.WIDE R30, R30, R31, c[0x0][0x170] ;  /* 0x00005c001e1e7625 */ /* 0x000fca00078e021f */
[----:B------:R-:W2:Y:S04]  /*0740*/  LDG.E.CONSTANT R24, [R30.64] ;  /* 0x000000041e187981 */ /* 0x000ea8000c1e9900 */
[----:B------:R-:W2:Y:S04]  /*0750*/  LDG.E.CONSTANT R25, [R30.64+0x4] ;  /* 0x000004041e197981 */ /* 0x000ea8000c1e9900 */
[----:B------:R-:W3:Y:S04]  /*0760*/  LDG.E.CONSTANT R26, [R30.64+0x8] ;  /* 0x000008041e1a7981 */ /* 0x000ee8000c1e9900 */
[----:B------:R-:W3:Y:S04]  /*0770*/  LDG.E.CONSTANT R27, [R30.64+0xc] ;  /* 0x00000c041e1b7981 */ /* 0x000ee8000c1e9900 */
[----:B------:R-:W4:Y:S04]  /*0780*/  LDG.E.CONSTANT R28, [R30.64+0x10] ;  /* 0x000010041e1c7981 */ /* 0x000f28000c1e9900 */
[----:B------:R-:W4:Y:S01]  /*0790*/  LDG.E.CONSTANT R29, [R30.64+0x14] ;  /* 0x000014041e1d7981 */ /* 0x000f22000c1e9900 */
[----:B0-----:R-:W-:-:S04]  /*07a0*/  IMAD R12, R3, 0xc, R0 ;  /* 0x0000000c030c7824 */ /* 0x001fc800078e0200 */
[----:B------:R-:W-:-:S05]  /*07b0*/  IMAD R12, R12, 0x6, RZ ;  /* 0x000000060c0c7824 */ /* 0x000fca00078e02ff */
[----:B--2---:R0:W-:Y:S04]  /*07c0*/  STS.64 [R12.X4+0x8e8], R24 ;  /* 0x0008e8180c007388 */ /* 0x0041e80000004a00 */
[----:B---3--:R0:W-:Y:S04]  /*07d0*/  STS.64 [R12.X4+0x8f0], R26 ;  /* 0x0008f01a0c007388 */ /* 0x0081e80000004a00 */
[----:B----4-:R0:W-:Y:S02]  /*07e0*/  STS.64 [R12.X4+0x8f8], R28 ;  /* 0x0008f81c0c007388 */ /* 0x0101e40000004a00 */
.L_x_54:
[----:B------:R-:W-:Y:S05]  /*07f0*/  BSYNC B0 ;  /* 0x0000000000007941 */ /* 0x000fea0003800000 */
.L_x_53:
[----:B------:R-:W-:Y:S01]  /*0800*/  BAR.SYNC.DEFER_BLOCKING 0x0 ;  /* 0x0000000000007b1d */ /* 0x000fe20000010000 */
[----:B------:R-:W-:-:S04]  /*0810*/  IADD3 R9, R9, 0x1, RZ ;  /* 0x0000000109097810 */ /* 0x000fc80007ffe0ff */
[----:B------:R-:W-:Y:S01]  /*0820*/  ISETP.NE.AND P5, PT, R9, 0x40, PT ;  /* 0x000000400900780c */ /* 0x000fe20003fa5270 */
[----:B0-----:R-:W-:Y:S04]  /*0830*/  LDS.64 R28, [R8] ;  /* 0x00000000081c7984 */ /* 0x001fe80000000a00 */
[----:B------:R-:W0:Y:S04]  /*0840*/  LDS.64 R30, [R0.X8] ;  /* 0x00000000001e7984 */ /* 0x000e280000008a00 */
[----:B------:R-:W1:Y:S04]  /*0850*/  LDS.64 R24, [R0.X8+0x238] ;  /* 0x0002380000187984 */ /* 0x000e680000008a00 */
[----:B------:R-:W2:Y:S04]  /*0860*/  LDS.64 R32, [R0.X8+0x70] ;  /* 0x0000700000207984 */ /* 0x000ea80000008a00 */
[----:B------:R-:W3:Y:S04]  /*0870*/  LDS.64 R26, [R0.X8+0x1c8] ;  /* 0x0001c800001a7984 */ /* 0x000ee80000008a00 */
[----:B------:R-:W4:Y:S04]  /*0880*/  LDS.64 R42, [R8+0x48] ;  /* 0x00004800082a7984 */ /* 0x000f280000000a00 */
[----:B------:R-:W5:Y:S04]  /*0890*/  LDS.64 R36, [R8+0x90] ;  /* 0x0000900008247984 */ /* 0x000f680000000a00 */
[----:B------:R-:W5:Y:S04]  /*08a0*/  LDS.64 R34, [R8+0xd8] ;  /* 0x0000d80008227984 */ /* 0x000f680000000a00 */
[----:B------:R-:W-:Y:S01]  /*08b0*/  LDS R50, [R0.X8+0xe4] ;  /* 0x0000e40000327984 */ /* 0x000fe20000008800 */
[----:B0-----:R-:W-:-:S03]  /*08c0*/  FFMA R12, R28, R30, R19 ;  /* 0x0000001e1c0c7223 */ /* 0x001fc60000000013 */
[----:B------:R-:W-:Y:S01]  /*08d0*/  LDS.64 R18, [R8+0x8] ;  /* 0x0000080008127984 */ /* 0x000fe20000000a00 */
[C---:B-1----:R-:W-:Y:S01]  /*08e0*/  FFMA R40, R28.reuse, R24, R39 ;  /* 0x000000181c287223 */ /* 0x042fe20000000027 */
[C---:B------:R-:W-:Y:S01]  /*08f0*/  FFMA R39, R29.reuse, R31, R12 ;  /* 0x0000001f1d277223 */ /* 0x040fe2000000000c */
[C---:B--2---:R-:W-:Y:S02]  /*0900*/  FFMA R38, R28.reuse, R32, R23 ;  /* 0x000000201c267223 */ /* 0x044fe40000000017 */
[C---:B------:R-:W-:Y:S01]  /*0910*/  FFMA R40, R29.reuse, R25, R40 ;  /* 0x000000191d287223 */ /* 0x040fe20000000028 */
[----:B------:R-:W0:Y:S01]  /*0920*/  LDS R23, [R0.X8+0x240] ;  /* 0x0002400000177984 */ /* 0x000e220000008800 */
[----:B---3--:R-:W-:Y:S01]  /*0930*/  FFMA R22, R28, R26, R21 ;  /* 0x0000001a1c167223 */ /* 0x008fe20000000015 */
[----:B------:R-:W-:Y:S02]  /*0940*/  FFMA R38, R29, R33, R38 ;  /* 0x000000211d267223 */ /* 0x000fe40000000026 */
[----:B------:R-:W1:Y:S01]  /*0950*/  LDS R21, [R0.X8+0x1d0] ;  /* 0x0001d00000157984 */ /* 0x000e620000008800 */
[-C--:B----4-:R-:W-:Y:S01]  /*0960*/  FFMA R12, R30, R42.reuse, R41 ;  /* 0x0000002a1e0c7223 */ /* 0x090fe20000000029 */
[-C--:B------:R-:W-:Y:S01]  /*0970*/  FFMA R46, R32, R42.reuse, R47 ;  /* 0x0000002a202e7223 */ /* 0x080fe2000000002f */
[-C--:B------:R-:W-:Y:S01]  /*0980*/  FFMA R44, R26, R42.reuse, R45 ;  /* 0x0000002a1a2c7223 */ /* 0x080fe2000000002d */
[----:B------:R-:W-:Y:S01]  /*0990*/  FFMA R48, R24, R42, R53 ;  /* 0x0000002a18307223 */ /* 0x000fe20000000035 */
[-C--:B-----5:R-:W-:Y:S01]  /*09a0*/  FFMA R14, R30, R36.reuse, R13 ;  /* 0x000000241e0e7223 */ /* 0x0a0fe2000000000d */
[-C--:B------:R-:W-:Y:S01]  /*09b0*/  FFMA R52, R32, R36.reuse, R15 ;  /* 0x0000002420347223 */ /* 0x080fe2000000000f */
[-C--:B------:R-:W-:Y:S01]  /*09c0*/  FFMA R20, R26, R36.reuse, R11 ;  /* 0x000000241a147223 */ /* 0x080fe2000000000b */
[-C--:B------:R-:W-:Y:S01]  /*09d0*/  FFMA R42, R31, R43.reuse, R12 ;  /* 0x0000002b1f2a7223 */ /* 0x080fe2000000000c */
[-C--:B------:R-:W-:Y:S01]  /*09e0*/  FFMA R46, R33, R43.reuse, R46 ;  /* 0x0000002b212e7223 */ /* 0x080fe2000000002e */
[-C--:B------:R-:W-:Y:S01]  /*09f0*/  FFMA R44, R27, R43.reuse, R44 ;  /* 0x0000002b1b2c7223 */ /* 0x080fe2000000002c */
[----:B------:R-:W-:Y:S01]  /*0a00*/  FFMA R48, R25, R43, R48 ;  /* 0x0000002b19307223 */ /* 0x000fe20000000030 */
[----:B------:R-:W-:Y:S01]  /*0a10*/  FFMA R36, R24, R36, R17 ;  /* 0x0000002418247223 */ /* 0x000fe20000000011 */
[----:B------:R-:W-:Y:S01]  /*0a20*/  FFMA R22, R29, R27, R22 ;  /* 0x0000001b1d167223 */ /* 0x000fe20000000016 */
[----:B------:R-:W2:Y:S01]  /*0a30*/  LDS R43, [R0.X8+0x78] ;  /* 0x00007800002b7984 */ /* 0x000ea20000008800 */
[-C--:B------:R-:W-:Y:S01]  /*0a40*/  FFMA R17, R31, R37.reuse, R14 ;  /* 0x000000251f117223 */ /* 0x080fe2000000000e */
[-C--:B------:R-:W-:Y:S01]  /*0a50*/  FFMA R52, R33, R37.reuse, R52 ;  /* 0x0000002521347223 */ /* 0x080fe20000000034 */
[-C--:B------:R-:W-:Y:S01]  /*0a60*/  FFMA R11, R27, R37.reuse, R20 ;  /* 0x000000251b0b7223 */ /* 0x080fe20000000014 */
[----:B------:R-:W3:Y:S01]  /*0a70*/  LDS R41, [R0.X8+0x8] ;  /* 0x0000080000297984 */ /* 0x000ee20000008800 */
[-C--:B------:R-:W-:Y:S01]  /*0a80*/  FFMA R49, R30, R34.reuse, R49 ;  /* 0x000000221e317223 */ /* 0x080fe20000000031 */
[----:B------:R-:W-:Y:S01]  /*0a90*/  FFMA R37, R25, R37, R36 ;  /* 0x0000002519257223 */ /* 0x000fe20000000024 */
[-C--:B------:R-:W-:Y:S01]  /*0aa0*/  FFMA R32, R32, R34.reuse, R51 ;  /* 0x0000002220207223 */ /* 0x080fe20000000033 */
[----:B------:R-:W4:Y:S01]  /*0ab0*/  LDS.64 R28, [R8+0x50] ;  /* 0x00005000081c7984 */ /* 0x000f220000000a00 */
[-C--:B------:R-:W-:Y:S01]  /*0ac0*/  FFMA R45, R26, R34.reuse, R10 ;  /* 0x000000221a2d7223 */ /* 0x080fe2000000000a */
[----:B------:R-:W-:Y:S01]  /*0ad0*/  FFMA R34, R24, R34, R16 ;  /* 0x0000002218227223 */ /* 0x000fe20000000010 */
[-C--:B------:R-:W-:Y:S01]  /*0ae0*/  FFMA R10, R31, R35.reuse, R49 ;  /* 0x000000231f0a7223 */ /* 0x080fe20000000031 */
[----:B------:R-:W5:Y:S01]  /*0af0*/  LDS.64 R14, [R8+0xe0] ;  /* 0x0000e000080e7984 */ /* 0x000f620000000a00 */
[-C--:B------:R-:W-:Y:S01]  /*0b00*/  FFMA R32, R33, R35.reuse, R32 ;  /* 0x0000002321207223 */ /* 0x080fe20000000020 */
[-C--:B------:R-:W-:Y:S01]  /*0b10*/  FFMA R16, R27, R35.reuse, R45 ;  /* 0x000000231b107223 */ /* 0x080fe2000000002d */
[----:B------:R-:W-:Y:S01]  /*0b20*/  FFMA R34, R25, R35, R34 ;  /* 0x0000002319227223 */ /* 0x000fe20000000022 */
[----:B------:R-:W5:Y:S04]  /*0b30*/  LDS.64 R12, [R8+0x98] ;  /* 0x00009800080c7984 */ /* 0x000f680000000a00 */
[----:B------:R-:W5:Y:S01]  /*0b40*/  LDS R30, [R0.X8+0x2ac] ;  /* 0x0002ac00001e7984 */ /* 0x000f620000008800 */
[----:B0-----:R-:W-:-:S03]  /*0b50*/  FFMA R31, R18, R23, R40 ;  /* 0x00000017121f7223 */ /* 0x001fc60000000028 */
[----:B------:R-:W0:Y:S01]  /*0b60*/  LDS R36, [R0.X8+0x154] ;  /* 0x0001540000247984 */ /* 0x000e220000008800 */
[----:B-1----:R-:W-:-:S03]  /*0b70*/  FFMA R47, R18, R21, R22 ;  /* 0x00000015122f7223 */ /* 0x002fc60000000016 */
[----:B------:R-:W1:Y:S01]  /*0b80*/  LDS R20, [R0.X8+0x31c] ;  /* 0x00031c0000147984 */ /* 0x000e620000008800 */
[C---:B--2---:R-:W-:Y:S01]  /*0b90*/  FFMA R33, R18.reuse, R43, R38 ;  /* 0x0000002b12217223 */ /* 0x044fe20000000026 */
[----:B---3--:R-:W-:Y:S01]  /*0ba0*/  FFMA R35, R18, R41, R39 ;  /* 0x0000002912237223 */ /* 0x008fe20000000027 */
[-C--:B----4-:R-:W-:Y:S01]  /*0bb0*/  FFMA R38, R41, R28.reuse, R42 ;  /* 0x0000001c29267223 */ /* 0x090fe2000000002a */
[-C--:B------:R-:W-:Y:S01]  /*0bc0*/  FFMA R22, R43, R28.reuse, R46 ;  /* 0x0000001c2b167223 */ /* 0x080fe2000000002e */
[-C--:B------:R-:W-:Y:S01]  /*0bd0*/  FFMA R42, R21, R28.reuse, R44 ;  /* 0x0000001c152a7223 */ /* 0x080fe2000000002c */
[----:B------:R-:W-:Y:S01]  /*0be0*/  FFMA R39, R23, R28, R48 ;  /* 0x0000001c17277223 */ /* 0x000fe20000000030 */
[-C--:B-----5:R-:W-:Y:S01]  /*0bf0*/  FFMA R10, R41, R14.reuse, R10 ;  /* 0x0000000e290a7223 */ /* 0x0a0fe2000000000a */
[-C--:B------:R-:W-:Y:S01]  /*0c00*/  FFMA R32, R43, R14.reuse, R32 ;  /* 0x0000000e2b207223 */ /* 0x080fe20000000020 */
[-C--:B------:R-:W-:Y:S01]  /*0c10*/  FFMA R16, R21, R14.reuse, R16 ;  /* 0x0000000e15107223 */ /* 0x080fe20000000010 */
[----:B------:R-:W-:Y:S01]  /*0c20*/  FFMA R44, R23, R14, R34 ;  /* 0x0000000e172c7223 */ /* 0x000fe20000000022 */
[-C--:B------:R-:W-:Y:S01]  /*0c30*/  FFMA R52, R43, R12.reuse, R52 ;  /* 0x0000000c2b347223 */ /* 0x080fe20000000034 */
[-C--:B------:R-:W-:Y:S01]  /*0c40*/  FFMA R18, R21, R12.reuse, R11 ;  /* 0x0000000c15127223 */ /* 0x080fe2000000000b */
[-C--:B------:R-:W-:Y:S01]  /*0c50*/  FFMA R40, R41, R12.reuse, R17 ;  /* 0x0000000c29287223 */ /* 0x080fe20000000011 */
[----:B------:R-:W-:Y:S01]  /*0c60*/  FFMA R28, R23, R12, R37 ;  /* 0x0000000c171c7223 */ /* 0x000fe20000000025 */
[----:B------:R-:W-:Y:S01]  /*0c70*/  FFMA R17, R30, R15, R16 ;  /* 0x0000000f1e117223 */ /* 0x000fe20000000010 */
[C---:B------:R-:W-:Y:S01]  /*0c80*/  FFMA R46, R50.reuse, R19, R35 ;  /* 0x00000013322e7223 */ /* 0x040fe20000000023 */
[C---:B------:R-:W-:Y:S01]  /*0c90*/  FFMA R14, R50.reuse, R29, R38 ;  /* 0x0000001d320e7223 */ /* 0x040fe20000000026 */
[----:B------:R-:W-:Y:S01]  /*0ca0*/  FFMA R49, R50, R15, R10 ;  /* 0x0000000f32317223 */ /* 0x000fe2000000000a */
[C---:B0-----:R-:W-:Y:S01]  /*0cb0*/  FFMA R48, R36.reuse, R19, R33 ;  /* 0x0000001324307223 */ /* 0x041fe20000000021 */
[C---:B------:R-:W-:Y:S01]  /*0cc0*/  FFMA R22, R36.reuse, R29, R22 ;  /* 0x0000001d24167223 */ /* 0x040fe20000000016 */
[C---:B------:R-:W-:Y:S01]  /*0cd0*/  FFMA R53, R36.reuse, R13, R52 ;  /* 0x0000000d24357223 */ /* 0x040fe20000000034 */
[----:B------:R-:W-:Y:S01]  /*0ce0*/  FFMA R43, R36, R15, R32 ;  /* 0x0000000f242b7223 */ /* 0x000fe20000000020 */
[C---:B------:R-:W-:Y:S01]  /*0cf0*/  FFMA R47, R30.reuse, R19, R47 ;  /* 0x000000131e2f7223 */ /* 0x040fe2000000002f */
[C---:B------:R-:W-:Y:S01]  /*0d00*/  FFMA R42, R30.reuse, R29, R42 ;  /* 0x0000001d1e2a7223 */ /* 0x040fe2000000002a */
[----:B------:R-:W-:Y:S01]  /*0d10*/  FFMA R51, R30, R13, R18 ;  /* 0x0000000d1e337223 */ /* 0x000fe20000000012 */
[C---:B-1----:R-:W-:Y:S01]  /*0d20*/  FFMA R16, R20.reuse, R19, R31 ;  /* 0x0000001314107223 */ /* 0x042fe2000000001f */
[----:B------:R-:W-:Y:S01]  /*0d30*/  LDS.64 R10, [R0.X8+0xe8] ;  /* 0x0000e800000a7984 */ /* 0x000fe20000008a00 */
[----:B------:R-:W-:Y:S01]  /*0d40*/  FFMA R29, R20, R29, R39 ;  /* 0x0000001d141d7223 */ /* 0x000fe20000000027 */
[-C--:B------:R-:W-:Y:S01]  /*0d50*/  FFMA R12, R50, R13.reuse, R40 ;  /* 0x0000000d320c7223 */ /* 0x080fe20000000028 */
[C---:B------:R-:W-:Y:S01]  /*0d60*/  FFMA R13, R20.reuse, R13, R28 ;  /* 0x0000000d140d7223 */ /* 0x040fe2000000001c */
[----:B------:R-:W-:Y:S01]  /*0d70*/  LDS.64 R30, [R0.X8+0x158] ;  /* 0x00015800001e7984 */ /* 0x000fe20000008a00 */
[----:B------:R-:W-:-:S03]  /*0d80*/  FFMA R45, R20, R15, R44 ;  /* 0x0000000f142d7223 */ /* 0x000fc6000000002c */
[----:B------:R-:W-:Y:S04]  /*0d90*/  LDS.64 R32, [R0.X8+0x2b0] ;  /* 0x0002b00000207984 */ /* 0x000fe80000008a00 */
[----:B------:R-:W-:Y:S04]  /*0da0*/  LDS.64 R34, [R0.X8+0x320] ;  /* 0x0003200000227984 */ /* 0x000fe80000008a00 */
[----:B------:R-:W0:Y:S04]  /*0db0*/  LDS.64 R36, [R8+0x58] ;  /* 0x0000580008247984 */ /* 0x000e280000000a00 */
[----:B------:R-:W1:Y:S04]  /*0dc0*/  LDS.64 R38, [R8+0xa0] ;  /* 0x0000a00008267984 */ /* 0x000e680000000a00 */
[----:B------:R-:W2:Y:S04]  /*0dd0*/  LDS.64 R18, [R8+0x10] ;  /* 0x0000100008127984 */ /* 0x000ea80000000a00 */
[----:B------:R-:W3:Y:S01]  /*0de0*/  LDS.64 R40, [R8+0xe8] ;  /* 0x0000e80008287984 */ /* 0x000ee20000000a00 */
[-C--:B0-----:R-:W-:Y:S01]  /*0df0*/  FFMA R20, R10, R36.reuse, R14 ;  /* 0x000000240a147223 */ /* 0x081fe2000000000e */
[-C--:B------:R-:W-:Y:S01]  /*0e00*/  FFMA R22, R30, R36.reuse, R22 ;  /* 0x000000241e167223 */ /* 0x080fe20000000016 */
[-C--:B------:R-:W-:Y:S01]  /*0e10*/  FFMA R42, R32, R36.reuse, R42 ;  /* 0x00000024202a7223 */ /* 0x080fe2000000002a */
[----:B------:R-:W-:Y:S01]  /*0e20*/  FFMA R52, R34, R36, R29 ;  /* 0x0000002422347223 */ /* 0x000fe2000000001d */
[-C--:B-1----:R-:W-:Y:S01]  /*0e30*/  FFMA R36, R10, R38.reuse, R12 ;  /* 0x000000260a247223 */ /* 0x082fe2000000000c */
[-C--:B------:R-:W-:Y:S01]  /*0e40*/  FFMA R44, R30, R38.reuse, R53 ;  /* 0x000000261e2c7223 */ /* 0x080fe20000000035 */
[-C--:B------:R-:W-:Y:S01]  /*0e50*/  FFMA R50, R32, R38.reuse, R51 ;  /* 0x0000002620327223 */ /* 0x080fe20000000033 */
[----:B------:R-:W-:Y:S01]  /*0e60*/  FFMA R38, R34, R38, R13 ;  /* 0x0000002622267223 */ /* 0x000fe2000000000d */
[----:B------:R-:W0:Y:S01]  /*0e70*/  LDS.64 R28, [R8+0x18] ;  /* 0x00001800081c7984 */ /* 0x000e220000000a00 */
[C---:B--2---:R-:W-:Y:S01]  /*0e80*/  FFMA R46, R18.reuse, R10, R46 ;  /* 0x0000000a122e7223 */ /* 0x044fe2000000002e */
[C---:B------:R-:W-:Y:S01]  /*0e90*/  FFMA R48, R18.reuse, R30, R48 ;  /* 0x0000001e12307223 */ /* 0x040fe20000000030 */
[C---:B------:R-:W-:Y:S01]  /*0ea0*/  FFMA R47, R18.reuse, R32, R47 ;  /* 0x00000020122f7223 */ /* 0x040fe2000000002f */
[----:B------:R-:W1:Y:S01]  /*0eb0*/  LDS.64 R12, [R0.X8+0x390] ;  /* 0x00039000000c7984 */ /* 0x000e620000008a00 */
[----:B------:R-:W-:Y:S01]  /*0ec0*/  FFMA R18, R18, R34, R16 ;  /* 0x0000002212127223 */ /* 0x000fe20000000010 */
[-C--:B---3--:R-:W-:Y:S01]  /*0ed0*/  FFMA R32, R32, R40.reuse, R17 ;  /* 0x0000002820207223 */ /* 0x088fe20000000011 */
[-C--:B------:R-:W-:Y:S01]  /*0ee0*/  FFMA R30, R30, R40.reuse, R43 ;  /* 0x000000281e1e7223 */ /* 0x080fe2000000002b */
[----:B------:R-:W2:Y:S01]  /*0ef0*/  LDS.64 R14, [R0.X8+0x400] ;  /* 0x00040000000e7984 */ /* 0x000ea20000008a00 */
[-C--:B------:R-:W-:Y:S01]  /*0f00*/  FFMA R10, R10, R40.reuse, R49 ;  /* 0x000000280a0a7223 */ /* 0x080fe20000000031 */
[----:B------:R-:W-:Y:S01]  /*0f10*/  FFMA R34, R34, R40, R45 ;  /* 0x0000002822227223 */ /* 0x000fe2000000002d */
[C---:B------:R-:W-:Y:S01]  /*0f20*/  FFMA R43, R19.reuse, R11, R46 ;  /* 0x0000000b132b7223 */ /* 0x040fe2000000002e */
[----:B------:R-:W3:Y:S01]  /*0f30*/  LDS.64 R16, [R8+0x60] ;  /* 0x0000600008107984 */ /* 0x000ee20000000a00 */
[C---:B------:R-:W-:Y:S01]  /*0f40*/  FFMA R45, R19.reuse, R31, R48 ;  /* 0x0000001f132d7223 */ /* 0x040fe20000000030 */
[C---:B------:R-:W-:Y:S01]  /*0f50*/  FFMA R47, R19.reuse, R33, R47 ;  /* 0x00000021132f7223 */ /* 0x040fe2000000002f */
[----:B------:R-:W-:Y:S01]  /*0f60*/  FFMA R40, R19, R35, R18 ;  /* 0x0000002313287223 */ /* 0x000fe20000000012 */
[-C--:B------:R-:W-:Y:S01]  /*0f70*/  FFMA R51, R11, R37.reuse, R20 ;  /* 0x000000250b337223 */ /* 0x080fe20000000014 */
[----:B------:R-:W4:Y:S01]  /*0f80*/  LDS.64 R18, [R8+0xa8] ;  /* 0x0000a80008127984 */ /* 0x000f220000000a00 */
[C---:B------:R-:W-:Y:S01]  /*0f90*/  FFMA R49, R31.reuse, R37, R22 ;  /* 0x000000251f317223 */ /* 0x040fe20000000016 */
[C---:B------:R-:W-:Y:S01]  /*0fa0*/  FFMA R44, R31.reuse, R39, R44 ;  /* 0x000000271f2c7223 */ /* 0x040fe2000000002c */
[----:B------:R-:W-:Y:S01]  /*0fb0*/  FFMA R20, R31, R41, R30 ;  /* 0x000000291f147223 */ /* 0x000fe2000000001e */
[-C--:B------:R-:W-:Y:S01]  /*0fc0*/  FFMA R53, R33, R37.reuse, R42 ;  /* 0x0000002521357223 */ /* 0x080fe2000000002a */
[----:B------:R-:W5:Y:S01]  /*0fd0*/  LDS.64 R30, [R8+0xf0] ;  /* 0x0000f000081e7984 */ /* 0x000f620000000a00 */
[----:B------:R-:W-:Y:S01]  /*0fe0*/  FFMA R52, R35, R37, R52 ;  /* 0x0000002523347223 */ /* 0x000fe20000000034 */
[----:B------:R-:W-:Y:S01]  /*0ff0*/  FFMA R37, R11, R39, R36 ;  /* 0x000000270b257223 */ /* 0x000fe20000000024 */
[----:B------:R-:W-:Y:S01]  /*1000*/  FFMA R36, R35, R41, R34 ;  /* 0x0000002923247223 */ /* 0x000fe20000000022 */
[-C--:B------:R-:W-:Y:S01]  /*1010*/  FFMA R50, R33, R39.reuse, R50 ;  /* 0x0000002721327223 */ /* 0x080fe20000000032 */
[----:B------:R-:W-:Y:S01]  /*1020*/  FFMA R38, R35, R39, R38 ;  /* 0x0000002723267223 */ /* 0x000fe20000000026 */
[-C--:B------:R-:W-:Y:S01]  /*1030*/  FFMA R22, R33, R41.reuse, R32 ;  /* 0x0000002921167223 */ /* 0x080fe20000000020 */
[----:B------:R-:W-:-:S02]  /*1040*/  FFMA R39, R11, R41, R10 ;  /* 0x000000290b277223 */ /* 0x000fc4000000000a */
[----:B------:R-:W-:Y:S04]  /*1050*/  LDS.64 R10, [R8+0x20] ;  /* 0x00002000080a7984 */ /* 0x000fe80000000a00 */
[----:B------:R-:W5:Y:S01]  /*1060*/  LDS R41, [R0.X8+0x408] ;  /* 0x0004080000297984 */ /* 0x000f620000008800 */
[-C--:B0-----:R-:W-:Y:S01]  /*1070*/  FFMA R34, R24, R28.reuse, R45 ;  /* 0x0000001c18227223 */ /* 0x081fe2000000002d */
[----:B------:R-:W-:Y:S02]  /*1080*/  FFMA R32, R26, R28, R43 ;  /* 0x0000001c1a207223 */ /* 0x000fe4000000002b */
[----:B------:R-:W0:Y:S01]  /*1090*/  LDS R43, [R0.X8+0x398] ;  /* 0x00039800002b7984 */ /* 0x000e220000008800 */
[C---:B-1----:R-:W-:Y:S01]  /*10a0*/  FFMA R42, R28.reuse, R12, R47 ;  /* 0x0000000c1c2a7223 */ /* 0x042fe2000000002f */
[----:B--2---:R-:W-:-:S03]  /*10b0*/  FFMA R46, R28, R14, R40 ;  /* 0x0000000e1c2e7223 */ /* 0x004fc60000000028 */
[----:B------:R-:W-:Y:S01]  /*10c0*/  FFMA R45, R29, R13, R42 ;  /* 0x0000000d1d2d7223 */ /* 0x000fe2000000002a */
[-C--:B------:R-:W-:Y:S01]  /*10d0*/  FFMA R40, R25, R29.reuse, R34 ;  /* 0x0000001d19287223 */ /* 0x080fe20000000022 */
[----:B------:R-:W-:Y:S01]  /*10e0*/  FFMA R28, R27, R29, R32 ;  /* 0x0000001d1b1c7223 */ /* 0x000fe20000000020 */
[----:B------:R-:W-:Y:S01]  /*10f0*/  FFMA R42, R29, R15, R46 ;  /* 0x0000000f1d2a7223 */ /* 0x000fe2000000002e */
[-C--:B---3--:R-:W-:Y:S01]  /*1100*/  FFMA R46, R26, R16.reuse, R51 ;  /* 0x000000101a2e7223 */ /* 0x088fe20000000033 */
[-C--:B------:R-:W-:Y:S01]  /*1110*/  FFMA R48, R24, R16.reuse, R49 ;  /* 0x0000001018307223 */ /* 0x080fe20000000031 */
[-C--:B------:R-:W-:Y:S01]  /*1120*/  FFMA R53, R12, R16.reuse, R53 ;  /* 0x000000100c357223 */ /* 0x080fe20000000035 */
[----:B------:R-:W-:Y:S01]  /*1130*/  FFMA R16, R14, R16, R52 ;  /* 0x000000100e107223 */ /* 0x000fe20000000034 */
[-C--:B------:R-:W-:Y:S01]  /*1140*/  FFMA R52, R27, R17.reuse, R46 ;  /* 0x000000111b347223 */ /* 0x080fe2000000002e */
[----:B------:R-:W1:Y:S01]  /*1150*/  LDS.64 R34, [R8+0xb0] ;  /* 0x0000b00008227984 */ /* 0x000e620000000a00 */
[-C--:B------:R-:W-:Y:S01]  /*1160*/  FFMA R46, R25, R17.reuse, R48 ;  /* 0x00000011192e7223 */ /* 0x080fe20000000030 */
[-C--:B------:R-:W-:Y:S01]  /*1170*/  FFMA R48, R13, R17.reuse, R53 ;  /* 0x000000110d307223 */ /* 0x080fe20000000035 */
[----:B------:R-:W-:Y:S01]  /*1180*/  FFMA R29, R15, R17, R16 ;  /* 0x000000110f1d7223 */ /* 0x000fe20000000010 */
[----:B------:R-:W2:Y:S01]  /*1190*/  LDS.64 R32, [R8+0x68] ;  /* 0x0000680008207984 */ /* 0x000ea20000000a00 */
[C---:B----4-:R-:W-:Y:S01]  /*11a0*/  FFMA R47, R24.reuse, R18, R44 ;  /* 0x00000012182f7223 */ /* 0x050fe2000000002c */
[----:B-----5:R-:W-:Y:S01]  /*11b0*/  FFMA R24, R24, R30, R20 ;  /* 0x0000001e18187223 */ /* 0x020fe20000000014 */
[-C--:B------:R-:W-:Y:S01]  /*11c0*/  FFMA R37, R26, R18.reuse, R37 ;  /* 0x000000121a257223 */ /* 0x080fe20000000025 */
[----:B------:R-:W3:Y:S01]  /*11d0*/  LDS.64 R16, [R8+0xf8] ;  /* 0x0000f80008107984 */ /* 0x000ee20000000a00 */
[-C--:B------:R-:W-:Y:S01]  /*11e0*/  FFMA R50, R12, R18.reuse, R50 ;  /* 0x000000120c327223 */ /* 0x080fe20000000032 */
[----:B------:R-:W-:Y:S01]  /*11f0*/  FFMA R49, R14, R18, R38 ;  /* 0x000000120e317223 */ /* 0x000fe20000000026 */
[-C--:B------:R-:W-:Y:S01]  /*1200*/  FFMA R26, R26, R30.reuse, R39 ;  /* 0x0000001e1a1a7223 */ /* 0x080fe20000000027 */
[----:B------:R-:W4:Y:S01]  /*1210*/  LDS R20, [R0.X8+0x474] ;  /* 0x0004740000147984 */ /* 0x000f220000008800 */
[-C--:B------:R-:W-:Y:S01]  /*1220*/  FFMA R12, R12, R30.reuse, R22 ;  /* 0x0000001e0c0c7223 */ /* 0x080fe20000000016 */
[-C--:B------:R-:W-:Y:S01]  /*1230*/  FFMA R44, R27, R19.reuse, R37 ;  /* 0x000000131b2c7223 */ /* 0x080fe20000000025 */
[-C--:B------:R-:W-:Y:S01]  /*1240*/  FFMA R18, R25, R19.reuse, R47 ;  /* 0x0000001319127223 */ /* 0x080fe2000000002f */
[-C--:B------:R-:W-:Y:S01]  /*1250*/  FFMA R38, R13, R19.reuse, R50 ;  /* 0x000000130d267223 */ /* 0x080fe20000000032 */
[----:B------:R-:W-:Y:S01]  /*1260*/  FFMA R14, R14, R30, R36 ;  /* 0x0000001e0e0e7223 */ /* 0x000fe20000000024 */
[----:B------:R-:W-:Y:S01]  /*1270*/  FFMA R50, R15, R19, R49 ;  /* 0x000000130f327223 */ /* 0x000fe20000000031 */
[----:B------:R-:W-:Y:S01]  /*1280*/  FFMA R22, R27, R31, R26 ;  /* 0x0000001f1b167223 */ /* 0x000fe2000000001a */
[C---:B------:R-:W-:Y:S01]  /*1290*/  FFMA R37, R10.reuse, R41, R42 ;  /* 0x000000290a257223 */ /* 0x040fe2000000002a */
[-C--:B------:R-:W-:Y:S01]  /*12a0*/  FFMA R36, R25, R31.reuse, R24 ;  /* 0x0000001f19247223 */ /* 0x080fe20000000018 */
[----:B------:R-:W5:Y:S01]  /*12b0*/  LDS R42, [R0.X8+0x4e4] ;  /* 0x0004e400002a7984 */ /* 0x000f620000008800 */
[----:B------:R-:W-:Y:S01]  /*12c0*/  FFMA R26, R13, R31, R12 ;  /* 0x0000001f0d1a7223 */ /* 0x000fe2000000000c */
[-C--:B------:R-:W-:Y:S01]  /*12d0*/  FFMA R13, R21, R10.reuse, R28 ;  /* 0x0000000a150d7223 */ /* 0x080fe2000000001c */
[----:B------:R-:W-:Y:S01]  /*12e0*/  FFMA R40, R23, R10, R40 ;  /* 0x0000000a17287223 */ /* 0x000fe20000000028 */
[----:B0-----:R-:W-:Y:S01]  /*12f0*/  FFMA R45, R10, R43, R45 ;  /* 0x0000002b0a2d7223 */ /* 0x001fe2000000002d */
[----:B------:R-:W-:Y:S01]  /*1300*/  FFMA R27, R15, R31, R14 ;  /* 0x0000001f0f1b7223 */ /* 0x000fe2000000000e */
[----:B------:R-:W0:Y:S04]  /*1310*/  LDS R10, [R0.X8+0x6ac] ;  /* 0x0006ac00000a7984 */ /* 0x000e280000008800 */
[----:B------:R-:W0:Y:S04]  /*1320*/  LDS R12, [R0.X8+0x63c] ;  /* 0x00063c00000c7984 */ /* 0x000e280000008800 */
[----:B------:R-:W-:Y:S01]  /*1330*/  LDS.64 R24, [R8+0x28] ;  /* 0x0000280008187984 */ /* 0x000fe20000000a00 */
[-C--:B-1----:R-:W-:Y:S01]  /*1340*/  FFMA R39, R21, R34.reuse, R44 ;  /* 0x0000002215277223 */ /* 0x082fe2000000002c */
[-C--:B------:R-:W-:Y:S01]  /*1350*/  FFMA R44, R23, R34.reuse, R18 ;  /* 0x00000022172c7223 */ /* 0x080fe20000000012 */
[-C--:B------:R-:W-:Y:S01]  /*1360*/  FFMA R38, R43, R34.reuse, R38 ;  /* 0x000000222b267223 */ /* 0x080fe20000000026 */
[----:B------:R-:W-:Y:S01]  /*1370*/  FFMA R50, R41, R34, R50 ;  /* 0x0000002229327223 */ /* 0x000fe20000000032 */
[-C--:B--2---:R-:W-:Y:S01]  /*1380*/  FFMA R46, R23, R32.reuse, R46 ;  /* 0x00000020172e7223 */ /* 0x084fe2000000002e */
[----:B------:R-:W1:Y:S01]  /*1390*/  LDS.64 R14, [R0.X8+0x478] ;  /* 0x00047800000e7984 */ /* 0x000e620000008a00 */
[-C--:B------:R-:W-:Y:S01]  /*13a0*/  FFMA R48, R43, R32.reuse, R48 ;  /* 0x000000202b307223 */ /* 0x080fe20000000030 */
[C---:B------:R-:W-:Y:S01]  /*13b0*/  FFMA R52, R21.reuse, R32, R52 ;  /* 0x0000002015347223 */ /* 0x040fe20000000034 */
[-C--:B---3--:R-:W-:Y:S01]  /*13c0*/  FFMA R34, R21, R16.reuse, R22 ;  /* 0x0000001015227223 */ /* 0x088fe20000000016 */
[----:B------:R-:W2:Y:S01]  /*13d0*/  LDS.64 R18, [R0.X8+0x4e8] ;  /* 0x0004e80000127984 */ /* 0x000ea20000008a00 */
[-C--:B------:R-:W-:Y:S01]  /*13e0*/  FFMA R36, R23, R16.reuse, R36 ;  /* 0x0000001017247223 */ /* 0x080fe20000000024 */
[-C--:B------:R-:W-:Y:S01]  /*13f0*/  FFMA R43, R43, R16.reuse, R26 ;  /* 0x000000102b2b7223 */ /* 0x080fe2000000001a */
[C---:B------:R-:W-:Y:S01]  /*1400*/  FFMA R16, R41.reuse, R16, R27 ;  /* 0x0000001029107223 */ /* 0x040fe2000000001b */
[----:B------:R-:W3:Y:S01]  /*1410*/  LDS.64 R22, [R8+0x70] ;  /* 0x0000700008167984 */ /* 0x000ee20000000a00 */
[----:B------:R-:W-:Y:S01]  /*1420*/  FFMA R32, R41, R32, R29 ;  /* 0x0000002029207223 */ /* 0x000fe2000000001d */
[C---:B----4-:R-:W-:Y:S01]  /*1430*/  FFMA R13, R20.reuse, R11, R13 ;  /* 0x0000000b140d7223 */ /* 0x050fe2000000000d */
[C---:B------:R-:W-:Y:S01]  /*1440*/  FFMA R41, R20.reuse, R33, R52 ;  /* 0x0000002114297223 */ /* 0x040fe20000000034 */
[----:B------:R-:W4:Y:S01]  /*1450*/  LDS.64 R30, [R0.X8+0x640] ;  /* 0x00064000001e7984 */ /* 0x000f220000008a00 */
[C---:B------:R-:W-:Y:S01]  /*1460*/  FFMA R39, R20.reuse, R35, R39 ;  /* 0x0000002314277223 */ /* 0x040fe20000000027 */
[----:B------:R-:W-:-:S02]  /*1470*/  FFMA R47, R20, R17, R34 ;  /* 0x00000011142f7223 */ /* 0x000fc40000000022 */
[----:B------:R-:W4:Y:S01]  /*1480*/  LDS.64 R26, [R8+0xb8] ;  /* 0x0000b800081a7984 */ /* 0x000f220000000a00 */
[C---:B-----5:R-:W-:Y:S01]  /*1490*/  FFMA R40, R42.reuse, R11, R40 ;  /* 0x0000000b2a287223 */ /* 0x060fe20000000028 */
[C---:B------:R-:W-:Y:S01]  /*14a0*/  FFMA R46, R42.reuse, R33, R46 ;  /* 0x000000212a2e7223 */ /* 0x040fe2000000002e */
[C---:B------:R-:W-:Y:S01]  /*14b0*/  FFMA R49, R42.reuse, R35, R44 ;  /* 0x000000232a317223 */ /* 0x040fe2000000002c */
[----:B------:R-:W5:Y:S01]  /*14c0*/  LDS.64 R28, [R0.X8+0x6b0] ;  /* 0x0006b000001c7984 */ /* 0x000f620000008a00 */
[-C--:B------:R-:W-:Y:S01]  /*14d0*/  FFMA R53, R42, R17.reuse, R36 ;  /* 0x000000112a357223 */ /* 0x080fe20000000024 */
[C---:B0-----:R-:W-:Y:S02]  /*14e0*/  FFMA R51, R10.reuse, R17, R16 ;  /* 0x000000110a337223 */ /* 0x041fe40000000010 */
[----:B------:R-:W0:Y:S01]  /*14f0*/  LDS.64 R20, [R8+0x100] ;  /* 0x0001000008147984 */ /* 0x000e220000000a00 */
[-C--:B------:R-:W-:Y:S01]  /*1500*/  FFMA R32, R10, R33.reuse, R32 ;  /* 0x000000210a207223 */ /* 0x080fe20000000020 */
[C---:B------:R-:W-:Y:S01]  /*1510*/  FFMA R48, R12.reuse, R33, R48 ;  /* 0x000000210c307223 */ /* 0x040fe20000000030 */
[C---:B------:R-:W-:Y:S01]  /*1520*/  FFMA R45, R12.reuse, R11, R45 ;  /* 0x0000000b0c2d7223 */ /* 0x040fe2000000002d */
[----:B------:R-:W-:Y:S01]  /*1530*/  FFMA R33, R12, R35, R38 ;  /* 0x000000230c217223 */ /* 0x000fe20000000026 */
[C---:B------:R-:W-:Y:S01]  /*1540*/  FFMA R11, R10.reuse, R11, R37 ;  /* 0x0000000b0a0b7223 */ /* 0x040fe20000000025 */
[----:B------:R-:W-:Y:S01]  /*1550*/  FFMA R35, R10, R35, R50 ;  /* 0x000000230a237223 */ /* 0x000fe20000000032 */
[----:B------:R-:W-:Y:S01]  /*1560*/  FFMA R37, R12, R17, R43 ;  /* 0x000000110c257223 */ /* 0x000fe2000000002b */
[C---:B-1----:R-:W-:Y:S01]  /*1570*/  FFMA R16, R24.reuse, R14, R13 ;  /* 0x0000000e18107223 */ /* 0x042fe2000000000d */
[----:B--2---:R-:W-:-:S03]  /*1580*/  FFMA R40, R24, R18, R40 ;  /* 0x0000001218287223 */ /* 0x004fc60000000028 */
[C---:B------:R-:W-:Y:S01]  /*1590*/  FFMA R43, R25.reuse, R15, R16 ;  /* 0x0000000f192b7223 */ /* 0x040fe20000000010 */
[-C--:B---3--:R-:W-:Y:S01]  /*15a0*/  FFMA R46, R18, R22.reuse, R46 ;  /* 0x00000016122e7223 */ /* 0x088fe2000000002e */
[----:B------:R-:W-:Y:S01]  /*15b0*/  FFMA R13, R25, R19, R40 ;  /* 0x00000013190d7223 */ /* 0x000fe20000000028 */
[----:B------:R-:W-:Y:S01]  /*15c0*/  FFMA R42, R14, R22, R41 ;  /* 0x000000160e2a7223 */ /* 0x000fe20000000029 */
[----:B----4-:R-:W-:Y:S01]  /*15d0*/  FFMA R34, R24, R30, R45 ;  /* 0x0000001e18227223 */ /* 0x010fe2000000002d */
[----:B------:R-:W-:Y:S01]  /*15e0*/  FFMA R40, R30, R22, R48 ;  /* 0x000000161e287223 */ /* 0x000fe20000000030 */
[-C--:B------:R-:W-:Y:S01]  /*15f0*/  FFMA R41, R19, R23.reuse, R46 ;  /* 0x0000001713297223 */ /* 0x080fe2000000002e */
[-C--:B------:R-:W-:Y:S01]  /*1600*/  FFMA R42, R15, R23.reuse, R42 ;  /* 0x000000170f2a7223 */ /* 0x080fe2000000002a */
[-C--:B------:R-:W-:Y:S01]  /*1610*/  FFMA R16, R18, R26.reuse, R49 ;  /* 0x0000001a12107223 */ /* 0x080fe20000000031 */
[-C--:B------:R-:W-:Y:S01]  /*1620*/  FFMA R46, R14, R26.reuse, R39 ;  /* 0x0000001a0e2e7223 */ /* 0x080fe20000000027 */
[----:B------:R-:W-:Y:S01]  /*1630*/  FFMA R48, R30, R26, R33 ;  /* 0x0000001a1e307223 */ /* 0x000fe20000000021 */
[----:B------:R-:W-:Y:S01]  /*1640*/  FFMA R40, R31, R23, R40 ;  /* 0x000000171f287223 */ /* 0x000fe20000000028 */
[----:B-----5:R-:W-:Y:S01]  /*1650*/  FFMA R24, R24, R28, R11 ;  /* 0x0000001c18187223 */ /* 0x020fe2000000000b */
[C---:B------:R-:W-:Y:S01]  /*1660*/  FFMA R32, R28.reuse, R22, R32 ;  /* 0x000000161c207223 */ /* 0x040fe20000000020 */
[----:B------:R-:W-:Y:S01]  /*1670*/  FFMA R50, R28, R26, R35 ;  /* 0x0000001a1c327223 */ /* 0x000fe20000000023 */
[----:B------:R-:W-:Y:S01]  /*1680*/  FFMA R11, R25, R31, R34 ;  /* 0x0000001f190b7223 */ /* 0x000fe20000000022 */
[-C--:B0-----:R-:W-:Y:S01]  /*1690*/  FFMA R52, R18, R20.reuse, R53 ;  /* 0x0000001412347223 */ /* 0x081fe20000000035 */
[----:B------:R-:W-:Y:S01]  /*16a0*/  FFMA R44, R29, R23, R32 ;  /* 0x000000171d2c7223 */ /* 0x000fe20000000020 */
[-C--:B------:R-:W-:Y:S01]  /*16b0*/  FFMA R46, R15, R27.reuse, R46 ;  /* 0x0000001b0f2e7223 */ /* 0x080fe2000000002e */
[-C--:B------:R-:W-:Y:S01]  /*16c0*/  FFMA R49, R19, R27.reuse, R16 ;  /* 0x0000001b13317223 */ /* 0x080fe20000000010 */
[-C--:B------:R-:W-:Y:S01]  /*16d0*/  FFMA R48, R31, R27.reuse, R48 ;  /* 0x0000001b1f307223 */ /* 0x080fe20000000030 */
[----:B------:R-:W-:Y:S01]  /*16e0*/  FFMA R50, R29, R27, R50 ;  /* 0x0000001b1d327223 */ /* 0x000fe20000000032 */
[-C--:B------:R-:W-:Y:S01]  /*16f0*/  FFMA R18, R30, R20.reuse, R37 ;  /* 0x000000141e127223 */ /* 0x080fe20000000025 */
[----:B------:R-:W-:Y:S01]  /*1700*/  FFMA R45, R25, R29, R24 ;  /* 0x0000001d192d7223 */ /* 0x000fe20000000018 */
[----:B------:R-:W-:Y:S01]  /*1710*/  LDS.64 R22, [R8+0x30] ;  /* 0x0000300008167984 */ /* 0x000fe20000000a00 */
[-C--:B------:R-:W-:Y:S01]  /*1720*/  FFMA R14, R14, R20.reuse, R47 ;  /* 0x000000140e0e7223 */ /* 0x080fe2000000002f */
[-C--:B------:R-:W-:Y:S01]  /*1730*/  FFMA R47, R31, R21.reuse, R18 ;  /* 0x000000151f2f7223 */ /* 0x080fe20000000012 */
[----:B------:R-:W-:Y:S01]  /*1740*/  FFMA R20, R28, R20, R51 ;  /* 0x000000141c147223 */ /* 0x000fe20000000033 */
[----:B------:R-:W0:Y:S01]  /*1750*/  LDS.64 R16, [R0.X8+0x558] ;  /* 0x0005580000107984 */ /* 0x000e220000008a00 */
[-C--:B------:R-:W-:Y:S01]  /*1760*/  FFMA R15, R15, R21.reuse, R14 ;  /* 0x000000150f0f7223 */ /* 0x080fe2000000000e */
[-C--:B------:R-:W-:Y:S01]  /*1770*/  FFMA R19, R19, R21.reuse, R52 ;  /* 0x0000001513137223 */ /* 0x080fe20000000034 */
[----:B------:R-:W-:Y:S01]  /*1780*/  FFMA R21, R29, R21, R20 ;  /* 0x000000151d157223 */ /* 0x000fe20000000014 */
[----:B------:R-:W1:Y:S04]  /*1790*/  LDS.64 R26, [R0.X8+0x720] ;  /* 0x00072000001a7984 */ /* 0x000e680000008a00 */
[----:B------:R-:W2:Y:S04]  /*17a0*/  LDS.64 R34, [R8+0x78] ;  /* 0x0000780008227984 */ /* 0x000ea80000000a00 */
[----:B------:R-:W3:Y:S04]  /*17b0*/  LDS.64 R36, [R8+0xc0] ;  /* 0x0000c00008247984 */ /* 0x000ee80000000a00 */
[----:B------:R-:W4:Y:S04]  /*17c0*/  LDS.64 R24, [R0.X8+0x5c8] ;  /* 0x0005c80000187984 */ /* 0x000f280000008a00 */
[----:B------:R-:W5:Y:S04]  /*17d0*/  LDS.64 R32, [R0.X8+0x790] ;  /* 0x0007900000207984 */ /* 0x000f680000008a00 */
[----:B------:R-:W5:Y:S01]  /*17e0*/  LDS.64 R38, [R8+0x108] ;  /* 0x0001080008267984 */ /* 0x000f620000000a00 */
[----:B0-----:R-:W-:-:S03]  /*17f0*/  FFMA R52, R22, R16, R43 ;  /* 0x0000001016347223 */ /* 0x001fc6000000002b */
[----:B------:R-:W-:Y:S01]  /*1800*/  LDS R43, [R0.X8+0x728] ;  /* 0x00072800002b7984 */ /* 0x000fe20000008800 */
[----:B-1----:R-:W-:Y:S01]  /*1810*/  FFMA R11, R22, R26, R11 ;  /* 0x0000001a160b7223 */ /* 0x002fe2000000000b */
[----:B------:R-:W-:Y:S01]  /*1820*/  FFMA R51, R23, R17, R52 ;  /* 0x0000001117337223 */ /* 0x000fe20000000034 */
[-C--:B--2---:R-:W-:Y:S01]  /*1830*/  FFMA R42, R16, R34.reuse, R42 ;  /* 0x00000022102a7223 */ /* 0x084fe2000000002a */
[----:B------:R-:W-:Y:S01]  /*1840*/  FFMA R40, R26, R34, R40 ;  /* 0x000000221a287223 */ /* 0x000fe20000000028 */
[-C--:B---3--:R-:W-:Y:S01]  /*1850*/  FFMA R46, R16, R36.reuse, R46 ;  /* 0x00000024102e7223 */ /* 0x088fe2000000002e */
[----:B------:R-:W-:Y:S01]  /*1860*/  FFMA R48, R26, R36, R48 ;  /* 0x000000241a307223 */ /* 0x000fe20000000030 */
[-C--:B------:R-:W-:Y:S01]  /*1870*/  FFMA R42, R17, R35.reuse, R42 ;  /* 0x00000023112a7223 */ /* 0x080fe2000000002a */
[----:B------:R-:W-:Y:S01]  /*1880*/  FFMA R40, R27, R35, R40 ;  /* 0x000000231b287223 */ /* 0x000fe20000000028 */
[----:B----4-:R-:W-:Y:S01]  /*1890*/  FFMA R41, R24, R34, R41 ;  /* 0x0000002218297223 */ /* 0x010fe20000000029 */
[----:B------:R-:W-:Y:S01]  /*18a0*/  FFMA R13, R22, R24, R13 ;  /* 0x00000018160d7223 */ /* 0x000fe2000000000d */
[-C--:B------:R-:W-:Y:S01]  /*18b0*/  FFMA R46, R17, R37.reuse, R46 ;  /* 0x00000025112e7223 */ /* 0x080fe2000000002e */
[----:B------:R-:W-:Y:S01]  /*18c0*/  FFMA R48, R27, R37, R48 ;  /* 0x000000251b307223 */ /* 0x000fe20000000030 */
[----:B-----5:R-:W-:Y:S01]  /*18d0*/  FFMA R44, R32, R34, R44 ;  /* 0x00000022202c7223 */ /* 0x020fe2000000002c */
[----:B------:R-:W-:Y:S01]  /*18e0*/  FFMA R34, R24, R36, R49 ;  /* 0x0000002418227223 */ /* 0x000fe20000000031 */
[----:B------:R-:W-:Y:S01]  /*18f0*/  FFMA R22, R22, R32, R45 ;  /* 0x0000002016167223 */ /* 0x000fe2000000002d */
[----:B------:R-:W-:Y:S01]  /*1900*/  LDS R49, [R0.X8+0x560] ;  /* 0x0005600000317984 */ /* 0x000fe20000008800 */
[-C--:B------:R-:W-:Y:S01]  /*1910*/  FFMA R16, R16, R38.reuse, R15 ;  /* 0x0000002610107223 */ /* 0x080fe2000000000f */
[-C--:B------:R-:W-:Y:S01]  /*1920*/  FFMA R26, R26, R38.reuse, R47 ;  /* 0x000000261a1a7223 */ /* 0x080fe2000000002f */
[----:B------:R-:W-:Y:S01]  /*1930*/  FFMA R24, R24, R38, R19 ;  /* 0x0000002618187223 */ /* 0x000fe20000000013 */
[----:B------:R-:W0:Y:S01]  /*1940*/  LDS.64 R14, [R8+0x38] ;  /* 0x00003800080e7984 */ /* 0x000e220000000a00 */
[C---:B------:R-:W-:Y:S01]  /*1950*/  FFMA R50, R32.reuse, R36, R50 ;  /* 0x0000002420327223 */ /* 0x040fe20000000032 */
[----:B------:R-:W-:Y:S01]  /*1960*/  FFMA R32, R32, R38, R21 ;  /* 0x0000002620207223 */ /* 0x000fe20000000015 */
[C---:B------:R-:W-:Y:S01]  /*1970*/  FFMA R36, R23.reuse, R25, R13 ;  /* 0x0000001917247223 */ /* 0x040fe2000000000d */
[----:B------:R-:W1:Y:S01]  /*1980*/  LDS R47, [R0.X8+0x5d0] ;  /* 0x0005d000002f7984 */ /* 0x000e620000008800 */
[C---:B------:R-:W-:Y:S01]  /*1990*/  FFMA R38, R23.reuse, R27, R11 ;  /* 0x0000001b17267223 */ /* 0x040fe2000000000b */
[----:B------:R-:W-:Y:S01]  /*19a0*/  FFMA R52, R23, R33, R22 ;  /* 0x0000002117347223 */ /* 0x000fe20000000016 */
[-C--:B------:R-:W-:Y:S01]  /*19b0*/  FFMA R41, R25, R35.reuse, R41 ;  /* 0x0000002319297223 */ /* 0x080fe20000000029 */
[----:B------:R-:W2:Y:S01]  /*19c0*/  LDS.64 R18, [R8+0x80] ;  /* 0x0000800008127984 */ /* 0x000ea20000000a00 */
[----:B------:R-:W-:Y:S01]  /*19d0*/  FFMA R44, R33, R35, R44 ;  /* 0x00000023212c7223 */ /* 0x000fe2000000002c */
[-C--:B------:R-:W-:Y:S01]  /*19e0*/  FFMA R34, R25, R37.reuse, R34 ;  /* 0x0000002519227223 */ /* 0x080fe20000000022 */
[----:B------:R-:W-:Y:S01]  /*19f0*/  FFMA R50, R33, R37, R50 ;  /* 0x0000002521327223 */ /* 0x000fe20000000032 */
[----:B------:R-:W3:Y:S01]  /*1a00*/  LDS R45, [R0.X8+0x798] ;  /* 0x00079800002d7984 */ /* 0x000ee20000008800 */
[-C--:B------:R-:W-:Y:S01]  /*1a10*/  FFMA R16, R17, R39.reuse, R16 ;  /* 0x0000002711107223 */ /* 0x080fe20000000010 */
[-C--:B------:R-:W-:Y:S01]  /*1a20*/  FFMA R11, R25, R39.reuse, R24 ;  /* 0x00000027190b7223 */ /* 0x080fe20000000018 */
[-C--:B------:R-:W-:Y:S01]  /*1a30*/  FFMA R13, R27, R39.reuse, R26 ;  /* 0x000000271b0d7223 */ /* 0x080fe2000000001a */
[----:B------:R-:W4:Y:S01]  /*1a40*/  LDS.64 R20, [R8+0xc8] ;  /* 0x0000c80008147984 */ /* 0x000f220000000a00 */
[----:B------:R-:W-:-:S03]  /*1a50*/  FFMA R32, R33, R39, R32 ;  /* 0x0000002721207223 */ /* 0x000fc60000000020 */
[----:B------:R-:W5:Y:S04]  /*1a60*/  LDS.64 R22, [R8+0x110] ;  /* 0x0001100008167984 */ /* 0x000f680000000a00 */
[----:B------:R-:W-:Y:S04]  /*1a70*/  LDS.64 R24, [R0.X8+0x808] ;  /* 0x0008080000187984 */ /* 0x000fe80000008a00 */
[----:B------:R-:W-:Y:S01]  /*1a80*/  LDS.64 R26, [R0.X8+0x878] ;  /* 0x00087800001a7984 */ /* 0x000fe20000008a00 */
[C---:B0-----:R-:W-:Y:S01]  /*1a90*/  FFMA R51, R14.reuse, R49, R51 ;  /* 0x000000310e337223 */ /* 0x041fe20000000033 */
[C---:B-1----:R-:W-:Y:S01]  /*1aa0*/  FFMA R37, R14.reuse, R47, R36 ;  /* 0x0000002f0e257223 */ /* 0x042fe20000000024 */
[----:B------:R-:W-:-:S02]  /*1ab0*/  FFMA R36, R14, R43, R38 ;  /* 0x0000002b0e247223 */ /* 0x000fc40000000026 */
[----:B------:R-:W-:Y:S01]  /*1ac0*/  FFMA R51, R12, R15, R51 ;  /* 0x0000000f0c337223 */ /* 0x000fe20000000033 */
[----:B------:R-:W0:Y:S01]  /*1ad0*/  LDS.64 R38, [R8+0x40] ;  /* 0x0000400008267984 */ /* 0x000e220000000a00 */
[-C--:B--2---:R-:W-:Y:S01]  /*1ae0*/  FFMA R33, R49, R18.reuse, R42 ;  /* 0x0000001231217223 */ /* 0x084fe2000000002a */
[-C--:B------:R-:W-:Y:S01]  /*1af0*/  FFMA R42, R47, R18.reuse, R41 ;  /* 0x000000122f2a7223 */ /* 0x080fe20000000029 */
[-C--:B------:R-:W-:Y:S01]  /*1b00*/  FFMA R40, R43, R18.reuse, R40 ;  /* 0x000000122b287223 */ /* 0x080fe20000000028 */
[----:B---3--:R-:W-:Y:S01]  /*1b10*/  FFMA R52, R14, R45, R52 ;  /* 0x0000002d0e347223 */ /* 0x008fe20000000034 */
[----:B------:R-:W-:Y:S01]  /*1b20*/  FFMA R44, R45, R18, R44 ;  /* 0x000000122d2c7223 */ /* 0x000fe2000000002c */
[----:B------:R-:W1:Y:S01]  /*1b30*/  LDS R14, [R0.X8+0x804] ;  /* 0x00080400000e7984 */ /* 0x000e620000008800 */
[-C--:B----4-:R-:W-:Y:S01]  /*1b40*/  FFMA R41, R49, R20.reuse, R46 ;  /* 0x0000001431297223 */ /* 0x090fe2000000002e */
[-C--:B------:R-:W-:Y:S02]  /*1b50*/  FFMA R46, R47, R20.reuse, R34 ;  /* 0x000000142f2e7223 */ /* 0x080fe40000000022 */
[----:B------:R-:W2:Y:S01]  /*1b60*/  LDS R18, [R0.X8+0x874] ;  /* 0x0008740000127984 */ /* 0x000ea20000008800 */
[-C--:B------:R-:W-:Y:S01]  /*1b70*/  FFMA R48, R43, R20.reuse, R48 ;  /* 0x000000142b307223 */ /* 0x080fe20000000030 */
[----:B------:R-:W-:Y:S01]  /*1b80*/  FFMA R50, R45, R20, R50 ;  /* 0x000000142d327223 */ /* 0x000fe20000000032 */
[-C--:B-----5:R-:W-:Y:S01]  /*1b90*/  FFMA R49, R49, R22.reuse, R16 ;  /* 0x0000001631317223 */ /* 0x0a0fe20000000010 */
[----:B------:R-:W3:Y:S01]  /*1ba0*/  LDS.64 R34, [R8+0x88] ;  /* 0x0000880008227984 */ /* 0x000ee20000000a00 */
[-C--:B------:R-:W-:Y:S01]  /*1bb0*/  FFMA R20, R47, R22.reuse, R11 ;  /* 0x000000162f147223 */ /* 0x080fe2000000000b */
[-C--:B------:R-:W-:Y:S01]  /*1bc0*/  FFMA R13, R43, R22.reuse, R13 ;  /* 0x000000162b0d7223 */ /* 0x080fe2000000000d */
[----:B------:R-:W-:Y:S01]  /*1bd0*/  FFMA R22, R45, R22, R32 ;  /* 0x000000162d167223 */ /* 0x000fe20000000020 */
[----:B------:R-:W4:Y:S01]  /*1be0*/  LDS.64 R16, [R8+0xd0] ;  /* 0x0000d00008107984 */ /* 0x000f220000000a00 */
[----:B------:R-:W-:Y:S01]  /*1bf0*/  FFMA R45, R12, R19, R33 ;  /* 0x000000130c2d7223 */ /* 0x000fe20000000021 */
[----:B------:R-:W-:Y:S01]  /*1c00*/  FFMA R47, R10, R15, R37 ;  /* 0x0000000f0a2f7223 */ /* 0x000fe20000000025 */
[C---:B------:R-:W-:Y:S01]  /*1c10*/  FFMA R11, R12.reuse, R21, R41 ;  /* 0x000000150c0b7223 */ /* 0x040fe20000000029 */
[----:B------:R-:W5:Y:S01]  /*1c20*/  LDS.64 R32, [R8+0x118] ;  /* 0x0001180008207984 */ /* 0x000f620000000a00 */
[----:B------:R-:W-:Y:S01]  /*1c30*/  FFMA R43, R12, R23, R49 ;  /* 0x000000170c2b7223 */ /* 0x000fe20000000031 */
[C---:B------:R-:W-:Y:S01]  /*1c40*/  FFMA R41, R10.reuse, R19, R42 ;  /* 0x000000130a297223 */ /* 0x040fe2000000002a */
[C---:B------:R-:W-:Y:S01]  /*1c50*/  FFMA R49, R10.reuse, R21, R46 ;  /* 0x000000150a317223 */ /* 0x040fe2000000002e */
[----:B------:R-:W-:Y:S01]  /*1c60*/  FFMA R37, R10, R23, R20 ;  /* 0x000000170a257223 */ /* 0x000fe20000000014 */
[-C--:B0-----:R-:W-:Y:S01]  /*1c70*/  FFMA R10, R30, R38.reuse, R51 ;  /* 0x000000261e0a7223 */ /* 0x081fe20000000033 */
[----:B------:R-:W-:Y:S01]  /*1c80*/  FFMA R12, R28, R38, R47 ;  /* 0x000000261c0c7223 */ /* 0x000fe2000000002f */
[C---:B-1----:R-:W-:Y:S01]  /*1c90*/  FFMA R36, R14.reuse, R15, R36 ;  /* 0x0000000f0e247223 */ /* 0x042fe20000000024 */
[C---:B------:R-:W-:Y:S01]  /*1ca0*/  FFMA R53, R14.reuse, R19, R40 ;  /* 0x000000130e357223 */ /* 0x040fe20000000028 */
[C---:B------:R-:W-:Y:S01]  /*1cb0*/  FFMA R48, R14.reuse, R21, R48 ;  /* 0x000000150e307223 */ /* 0x040fe20000000030 */
[----:B------:R-:W-:Y:S01]  /*1cc0*/  FFMA R14, R14, R23, R13 ;  /* 0x000000170e0e7223 */ /* 0x000fe2000000000d */
[C---:B--2---:R-:W-:Y:S01]  /*1cd0*/  FFMA R52, R18.reuse, R15, R52 ;  /* 0x0000000f12347223 */ /* 0x044fe20000000034 */
[C---:B------:R-:W-:Y:S01]  /*1ce0*/  FFMA R15, R18.reuse, R19, R44 ;  /* 0x00000013120f7223 */ /* 0x040fe2000000002c */
[----:B------:R-:W-:Y:S01]  /*1cf0*/  FFMA R22, R18, R23, R22 ;  /* 0x0000001712167223 */ /* 0x000fe20000000016 */
[-C--:B------:R-:W-:Y:S01]  /*1d00*/  FFMA R19, R31, R39.reuse, R10 ;  /* 0x000000271f137223 */ /* 0x080fe2000000000a */
[----:B------:R-:W-:Y:S01]  /*1d10*/  FFMA R23, R29, R39, R12 ;  /* 0x000000271d177223 */ /* 0x000fe2000000000c */
[-C--:B---3--:R-:W-:Y:S01]  /*1d20*/  FFMA R10, R30, R34.reuse, R45 ;  /* 0x000000221e0a7223 */ /* 0x088fe2000000002d */
[----:B------:R-:W-:Y:S01]  /*1d30*/  FFMA R12, R28, R34, R41 ;  /* 0x000000221c0c7223 */ /* 0x000fe20000000029 */
[----:B------:R-:W-:Y:S01]  /*1d40*/  FFMA R13, R18, R21, R50 ;  /* 0x00000015120d7223 */ /* 0x000fe20000000032 */
[-C--:B----4-:R-:W-:Y:S01]  /*1d50*/  FFMA R48, R24, R16.reuse, R48 ;  /* 0x0000001018307223 */ /* 0x090fe20000000030 */
[-C--:B------:R-:W-:Y:S01]  /*1d60*/  FFMA R41, R31, R35.reuse, R10 ;  /* 0x000000231f297223 */ /* 0x080fe2000000000a */
[----:B------:R-:W-:Y:S01]  /*1d70*/  FFMA R47, R29, R35, R12 ;  /* 0x000000231d2f7223 */ /* 0x000fe2000000000c */
[-C--:B------:R-:W-:Y:S01]  /*1d80*/  FFMA R10, R30, R16.reuse, R11 ;  /* 0x000000101e0a7223 */ /* 0x080fe2000000000b */
[----:B------:R-:W-:Y:S01]  /*1d90*/  FFMA R12, R28, R16, R49 ;  /* 0x000000101c0c7223 */ /* 0x000fe20000000031 */
[----:B------:R-:W-:Y:S01]  /*1da0*/  FFMA R36, R38, R24, R36 ;  /* 0x0000001826247223 */ /* 0x000fe20000000024 */
[----:B------:R-:W-:Y:S01]  /*1db0*/  FFMA R18, R24, R34, R53 ;  /* 0x0000002218127223 */ /* 0x000fe20000000035 */
[----:B------:R-:W-:Y:S01]  /*1dc0*/  FFMA R16, R26, R16, R13 ;  /* 0x000000101a107223 */ /* 0x000fe2000000000d */
[----:B------:R-:W-:Y:S01]  /*1dd0*/  FFMA R52, R38, R26, R52 ;  /* 0x0000001a26347223 */ /* 0x000fe20000000034 */
[----:B------:R-:W-:Y:S01]  /*1de0*/  FFMA R34, R26, R34, R15 ;  /* 0x000000221a227223 */ /* 0x000fe2000000000f */
[-C--:B-----5:R-:W-:Y:S01]  /*1df0*/  FFMA R30, R30, R32.reuse, R43 ;  /* 0x000000201e1e7223 */ /* 0x0a0fe2000000002b */
[-C--:B------:R-:W-:Y:S01]  /*1e00*/  FFMA R28, R28, R32.reuse, R37 ;  /* 0x000000201c1c7223 */ /* 0x080fe20000000025 */
[-C--:B------:R-:W-:Y:S01]  /*1e10*/  FFMA R14, R24, R32.reuse, R14 ;  /* 0x00000020180e7223 */ /* 0x080fe2000000000e */
[----:B------:R-:W-:Y:S01]  /*1e20*/  FFMA R22, R26, R32, R22 ;  /* 0x000000201a167223 */ /* 0x000fe20000000016 */
[-C--:B------:R-:W-:Y:S01]  /*1e30*/  FFMA R13, R31, R17.reuse, R10 ;  /* 0x000000111f0d7223 */ /* 0x080fe2000000000a */
[-C--:B------:R-:W-:Y:S01]  /*1e40*/  FFMA R15, R29, R17.reuse, R12 ;  /* 0x000000111d0f7223 */ /* 0x080fe2000000000c */
[----:B------:R-:W-:Y:S01]  /*1e50*/  FFMA R11, R25, R17, R48 ;  /* 0x00000011190b7223 */ /* 0x000fe20000000030 */
[----:B------:R-:W-:Y:S01]  /*1e60*/  FFMA R21, R39, R25, R36 ;  /* 0x0000001927157223 */ /* 0x000fe20000000024 */
[----:B------:R-:W-:Y:S01]  /*1e70*/  FFMA R17, R27, R17, R16 ;  /* 0x000000111b117223 */ /* 0x000fe20000000010 */
[----:B------:R-:W-:Y:S01]  /*1e80*/  FFMA R39, R39, R27, R52 ;  /* 0x0000001b27277223 */ /* 0x000fe20000000034 */
[-C--:B------:R-:W-:Y:S01]  /*1e90*/  FFMA R45, R25, R35.reuse, R18 ;  /* 0x00000023192d7223 */ /* 0x080fe20000000012 */
[----:B------:R-:W-:Y:S01]  /*1ea0*/  FFMA R53, R27, R35, R34 ;  /* 0x000000231b357223 */ /* 0x000fe20000000022 */
[-C--:B------:R-:W-:Y:S01]  /*1eb0*/  FFMA R49, R31, R33.reuse, R30 ;  /* 0x000000211f317223 */ /* 0x080fe2000000001e */
[-C--:B------:R-:W-:Y:S01]  /*1ec0*/  FFMA R51, R29, R33.reuse, R28 ;  /* 0x000000211d337223 */ /* 0x080fe2000000001c */
[-C--:B------:R-:W-:Y:S01]  /*1ed0*/  FFMA R10, R25, R33.reuse, R14 ;  /* 0x00000021190a7223 */ /* 0x080fe2000000000e */
[----:B------:R-:W-:Y:S01]  /*1ee0*/  FFMA R16, R27, R33, R22 ;  /* 0x000000211b107223 */ /* 0x000fe20000000016 */
[----:B------:R-:W-:Y:S01]  /*1ef0*/  @!P5 CALL.REL.NOINC `(.L_x_55) ;  /* 0x000000100000d944 */ /* 0x000fe20003c00000 */
[----:B------:R-:W-:Y:S05]  /*1f00*/  BRA `(.L_x_56) ;  /* 0xffffe67000007947 */ /* 0x000fea000383ffff */
.L_x_55:
[----:B------:R-:W0:Y:S01]  /*1f10*/  S2R R2, SR_CTAID.Z ;  /* 0x0000000000027919 */ /* 0x000e220000002700 */
[----:B------:R-:W-:-:S02]  /*1f20*/  MOV R7, 0x4 ;  /* 0x0000000400077802 */ /* 0x000fc40000000f00 */
[----:B0-----:R-:W-:-:S04]  /*1f30*/  LEA R8, R2, R3, 0x4 ;  /* 0x0000000302087211 */ /* 0x001fc800078e20ff */
[----:B------:R-:W-:-:S05]  /*1f40*/  SHF.L.U32 R8, R8, 0x2, RZ ;  /* 0x0000000208087819 */ /* 0x000fca00000006ff */
[----:B------:R-:W-:-:S05]  /*1f50*/  IMAD.WIDE R8, R8, R7, c[0x0][0x178] ;  /* 0x00005e0008087625 */ /* 0x000fca00078e0207 */
[----:B------:R-:W2:Y:S04]  /*1f60*/  LDG.E.CONSTANT R12, [R8.64] ;  /* 0x00000004080c7981 */ /* 0x000ea8000c1e9900 */
[----:B------:R-:W3:Y:S04]  /*1f70*/  LDG.E.CONSTANT R14, [R8.64+0x4] ;  /* 0x00000404080e7981 */ /* 0x000ee8000c1e9900 */
[----:B------:R-:W4:Y:S04]  /*1f80*/  LDG.E.CONSTANT R6, [R8.64+0x8] ;  /* 0x0000080408067981 */ /* 0x000f28000c1e9900 */
[----:B------:R-:W5:Y:S01]  /*1f90*/  LDG.E.CONSTANT R4, [R8.64+0xc] ;  /* 0x00000c0408047981 */ /* 0x000f62000c1e9900 */
[----:B------:R-:W-:-:S03]  /*1fa0*/  IMAD R0, R3, 0xc40, R0 ;  /* 0x00000c4003007824 */ /* 0x000fc600078e0200 */
[----:B------:R-:W0:Y:S01]  /*1fb0*/  S2R R5, SR_CTAID.Y ;  /* 0x0000000000057919 */ /* 0x000e220000002600 */
[----:B------:R-:W-:-:S04]  /*1fc0*/  IMAD R0, R2, 0xc400, R0 ;  /* 0x0000c40002007824 */ /* 0x000fc800078e0200 */
[----:B0-----:R-:W-:-:S04]  /*1fd0*/  IMAD R0, R5, 0x38, R0 ;  /* 0x0000003805007824 */ /* 0x001fc800078e0200 */
        /* <DEDUP_REMOVED lines=9> */
[----:B------:R-:W-:Y:S01]  /*2070*/  FMNMX R5, RZ, R12, !PT ;  /* 0x0000000cff057209 */ /* 0x000fe20007800000 */
[--C-:B----4-:R-:W-:Y:S01]  /*2080*/  FADD R13, R13, R6.reuse ;  /* 0x000000060d0d7221 */ /* 0x110fe20000000000 */
[--C-:B------:R-:W-:Y:S01]  /*2090*/  FADD R15, R15, R6.reuse ;  /* 0x000000060f0f7221 */ /* 0x100fe20000000000 */
[----:B------:R-:W-:Y:S01]  /*20a0*/  FADD R11, R11, R6 ;  /* 0x000000060b0b7221 */ /* 0x000fe20000000000 */
[----:B------:R-:W-:Y:S01]  /*20b0*/  FMNMX R7, RZ, R14, !PT ;  /* 0x0000000eff077209 */ /* 0x000fe20007800000 */
[--C-:B-----5:R-:W-:Y:S01]  /*20c0*/  FADD R49, R49, R4.reuse ;  /* 0x0000000431317221 */ /* 0x120fe20000000000 */
[--C-:B------:R-:W-:Y:S01]  /*20d0*/  FADD R51, R51, R4.reuse ;  /* 0x0000000433337221 */ /* 0x100fe20000000000 */
        /* <DEDUP_REMOVED lines=9> */
[----:B------:R-:W-:Y:S01]  /*2170*/  STG.E [R2.64], R19 ;  /* 0x0000001302007986 */ /* 0x000fe2000c101904 */
[----:B------:R-:W-:Y:S02]  /*2180*/  FMNMX R47, RZ, R47, !PT ;  /* 0x0000002fff2f7209 */ /* 0x000fe40007800000 */
[----:B------:R-:W-:Y:S01]  /*2190*/  FMNMX R45, RZ, R45, !PT ;  /* 0x0000002dff2d7209 */ /* 0x000fe20007800000 */
[----:B------:R-:W-:Y:S01]  /*21a0*/  STG.E [R2.64+0x38], R23 ;  /* 0x0000381702007986 */ /* 0x000fe2000c101904 */
[----:B------:R-:W-:-:S02]  /*21b0*/  FMNMX R13, RZ, R13, !PT ;  /* 0x0000000dff0d7209 */ /* 0x000fc40007800000 */
[----:B------:R-:W-:Y:S01]  /*21c0*/  FMNMX R15, RZ, R15, !PT ;  /* 0x0000000fff0f7209 */ /* 0x000fe20007800000 */
[----:B------:R-:W-:Y:S01]  /*21d0*/  STG.E [R2.64+0x70], R21 ;  /* 0x0000701502007986 */ /* 0x000fe2000c101904 */
[----:B------:R-:W-:Y:S02]  /*21e0*/  FMNMX R11, RZ, R11, !PT ;  /* 0x0000000bff0b7209 */ /* 0x000fe40007800000 */
[----:B0-----:R-:W-:Y:S01]  /*21f0*/  FMNMX R5, RZ, R6, !PT ;  /* 0x00000006ff057209 */ /* 0x001fe20007800000 */
[----:B------:R-:W-:Y:S01]  /*2200*/  STG.E [R2.64+0xc40], R41 ;  /* 0x000c402902007986 */ /* 0x000fe2000c101904 */
[----:B------:R-:W-:Y:S02]  /*2210*/  FMNMX R49, RZ, R49, !PT ;  /* 0x00000031ff317209 */ /* 0x000fe40007800000 */
[----:B------:R-:W-:Y:S01]  /*2220*/  FMNMX R51, RZ, R51, !PT ;  /* 0x00000033ff337209 */ /* 0x000fe20007800000 */
        /* <DEDUP_REMOVED lines=13> */
.L_x_57:
        /* <DEDUP_REMOVED lines=16> */
.L_x_126:


//--------------------- .text.tvmgen_default_fused_nn_contrib_conv2d_winograd_without_weight_transform_add_nn_relu_2_kernel_2 --------------------------
	.section	.text.tvmgen_default_fused_nn_contrib_conv2d_winograd_without_weight_transform_add_nn_relu_2_kernel_2,"ax",@progbits
	.sectioninfo	@"SHI_REGISTERS=29"
	.align	128
        .global         tvmgen_default_fused_nn_contrib_conv2d_winograd_without_weight_transform_add_nn_relu_2_kernel_2
        .type           tvmgen_default_fused_nn_contrib_conv2d_winograd_without_weight_transform_add_nn_relu_2_kernel_2,@function
        .size           tvmgen_default_fused_nn_contrib_conv2d_winograd_without_weight_transform_add_nn_relu_2_kernel_2,(.L_x_127 - tvmgen_default_fused_nn_contrib_conv2d_winograd_without_weight_transform_add_nn_relu_2_kernel_2)
        .other          tvmgen_default_fused_nn_contrib_conv2d_winograd_without_weight_transform_add_nn_relu_2_kernel_2,@"STO_CUDA_ENTRY STV_DEFAULT"
tvmgen_default_fused_nn_contrib_conv2d_winograd_without_weight_transform_add_nn_relu_2_kernel_2:
.text.tvmgen_default_fused_nn_contrib_conv2d_winograd_without_weight_transform_add_nn_relu_2_kernel_2:
[----:B------:R-:W-:Y:S02]  /*0000*/  MOV R1, c[0x0][0x28] ;  /* 0x00000a0000017a02 */ /* 0x000fe40000000f00 */
[----:B------:R-:W0:Y:S01]  /*0010*/  S2R R7, SR_CTAID.X ;  /* 0x0000000000077919 */ /* 0x000e220000002500 */
[----:B------:R-:W-:Y:S01]  /*0020*/  MOV R6, RZ ;  /* 0x000000ff00067202 */ /* 0x000fe20000000f00 */
[----:B------:R-:W-:Y:S02]  /*0030*/  ULDC.64 UR4, c[0x0][0x118] ;  /* 0x0000460000047ab9 */ /* 0x000fe40000000a00 */
[----:B------:R-:W0:Y:S02]  /*0040*/  S2R R2, SR_TID.X ;  /* 0x0000000000027919 */ /* 0x000e240000002100 */
[----:B0-----:R-:W-:-:S05]  /*0050*/  LEA R3, R7, R2, 0x7 ;  /* 0x0000000207037211 */ /* 0x001fca00078e38ff */
[----:B------:R-:W-:-:S04]  /*0060*/  IMAD R4, R7, -0x62, R3 ;  /* 0xffffff9e07047824 */ /* 0x000fc800078e0203 */
[----:B------:R-:W-:-:S04]  /*0070*/  IMAD.HI R0, R4, 0x5397829d, RZ ;  /* 0x5397829d04007827 */ /* 0x000fc800078e02ff */
[----:B------:R-:W-:Y:S01]  /*0080*/  IMAD R7, R7, -0x1c, R4 ;  /* 0xffffffe407077824 */ /* 0x000fe200078e0204 */
[----:B------:R-:W-:-:S03]  /*0090*/  SHF.R.U32.HI R5, RZ, 0x1f, R0 ;  /* 0x0000001fff057819 */ /* 0x000fc60000011600 */
[----:B------:R-:W-:Y:S01]  /*00a0*/  IMAD.HI R6, R7, -0x6db6db6d, R6 ;  /* 0x9249249307067827 */ /* 0x000fe200078e0206 */
[----:B------:R-:W-:-:S03]  /*00b0*/  LEA.HI.SX32 R5, R0, R5, 0x1c ;  /* 0x0000000500057211 */ /* 0x000fc600078fe2ff */
[----:B------:R-:W-:Y:S01]  /*00c0*/  IMAD.HI R0, R3, 0x5397829d, RZ ;  /* 0x5397829d03007827 */ /* 0x000fe200078e02ff */
[----:B------:R-:W-:-:S03]  /*00d0*/  SHF.R.U32.HI R13, RZ, 0x1f, R6 ;  /* 0x0000001fff0d7819 */ /* 0x000fc60000011606 */
[----:B------:R-:W-:Y:S01]  /*00e0*/  IMAD R5, R5, -0x31, R4 ;  /* 0xffffffcf05057824 */ /* 0x000fe200078e0204 */
[----:B------:R-:W-:Y:S02]  /*00f0*/  MOV R4, RZ ;  /* 0x000000ff00047202 */ /* 0x000fe40000000f00 */
[----:B------:R-:W-:Y:S02]  /*0100*/  SHF.R.U32.HI R9, RZ, 0x1f, R0 ;  /* 0x0000001fff097819 */ /* 0x000fe40000011600 */
[----:B------:R-:W-:Y:S01]  /*0110*/  LEA.HI.SX32 R13, R6, R13, 0x1e ;  /* 0x0000000d060d7211 */ /* 0x000fe200078ff2ff */
[----:B------:R-:W-:Y:S01]  /*0120*/  IMAD.HI R2, R5, -0x6db6db6d, R4 ;  /* 0x9249249305027827 */ /* 0x000fe200078e0204 */
[----:B------:R-:W-:Y:S02]  /*0130*/  LEA.HI.SX32 R23, R0, R9, 0x1c ;  /* 0x0000000900177211 */ /* 0x000fe400078fe2ff */
[----:B------:R-:W-:Y:S01]  /*0140*/  MOV R0, 0x4 ;  /* 0x0000000400007802 */ /* 0x000fe20000000f00 */
[----:B------:R-:W-:Y:S01]  /*0150*/  IMAD R22, R13, -0x7, R7 ;  /* 0xfffffff90d167824 */ /* 0x000fe200078e0207 */
[----:B------:R-:W-:Y:S01]  /*0160*/  SHF.R.U32.HI R11, RZ, 0x1f, R2 ;  /* 0x0000001fff0b7819 */ /* 0x000fe20000011602 */
[----:B------:R-:W-:-:S03]  /*0170*/  IMAD R9, R23, 0x31, R5 ;  /* 0x0000003117097824 */ /* 0x000fc600078e0205 */
[----:B------:R-:W-:-:S05]  /*0180*/  LEA.HI.SX32 R11, R2, R11, 0x1e ;  /* 0x0000000b020b7211 */ /* 0x000fca00078ff2ff */
[----:B------:R-:W-:-:S05]  /*0190*/  IMAD R11, R11, 0x7, -R5 ;  /* 0x000000070b0b7824 */ /* 0x000fca00078e0a05 */
[----:B------:R-:W-:-:S05]  /*01a0*/  IADD3 R5, R11, R9, R22 ;  /* 0x000000090b057210 */ /* 0x000fca0007ffe016 */
[----:B------:R-:W-:-:S05]  /*01b0*/  IMAD.WIDE R4, R5, R0, c[0x0][0x168] ;  /* 0x00005a0005047625 */ /* 0x000fca00078e0200 */
[----:B------:R-:W2:Y:S04]  /*01c0*/  LDG.E.CONSTANT R25, [R4.64+0xc400] ;  /* 0x00c4000404197981 */ /* 0x000ea8000c1e9900 */
[----:B------:R-:W3:Y:S04]  /*01d0*/  LDG.E.CONSTANT R24, [R4.64] ;  /* 0x0000000404187981 */ /* 0x000ee8000c1e9900 */
[----:B------:R-:W4:Y:S04]  /*01e0*/  LDG.E.CONSTANT R19, [R4.64+0x31000] ;  /* 0x0310000404137981 */ /* 0x000f28000c1e9900 */
[----:B------:R-:W5:Y:S04]  /*01f0*/  LDG.E.CONSTANT R18, [R4.64+0x3d400] ;  /* 0x03d4000404127981 */ /* 0x000f68000c1e9900 */
        /* <DEDUP_REMOVED lines=9> */
[----:B------:R0:W5:Y:S01]  /*0290*/  LDG.E.CONSTANT R11, [R4.64+0x9f400] ;  /* 0x09f40004040b7981 */ /* 0x000162000c1e9900 */
[----:B------:R-:W-:-:S03]  /*02a0*/  IMAD.WIDE R6, R23, R0, c[0x0][0x170] ;  /* 0x00005c0017067625 */ /* 0x000fc600078e0200 */
[----:B------:R0:W5:Y:S04]  /*02b0*/  LDG.E.CONSTANT R8, [R4.64+0xab800] ;  /* 0x0ab8000404087981 */ /* 0x000168000c1e9900 */
[----:B------:R0:W5:Y:S04]  /*02c0*/  LDG.E.CONSTANT R14, [R4.64+0xb7c00] ;  /* 0x0b7c0004040e7981 */ /* 0x000168000c1e9900 */
[----:B------:R1:W5:Y:S01]  /*02d0*/  LDG.E.CONSTANT R6, [R6.64] ;  /* 0x0000000406067981 */ /* 0x000362000c1e9900 */
[----:B------:R-:W-:-:S05]  /*02e0*/  MOV R2, RZ ;  /* 0x000000ff00027202 */ /* 0x000fca0000000f00 */
[----:B------:R-:W-:-:S05]  /*02f0*/  IMAD.HI R2, R3, -0x6db6db6d, R2 ;  /* 0x9249249303027827 */ /* 0x000fca00078e0202 */
[----:B------:R-:W-:-:S04]  /*0300*/  SHF.R.U32.HI R3, RZ, 0x1f, R2 ;  /* 0x0000001fff037819 */ /* 0x000fc80000011602 */
[----:B------:R-:W-:-:S05]  /*0310*/  LEA.HI.SX32 R3, R2, R3, 0x1e ;  /* 0x0000000302037211 */ /* 0x000fca00078ff2ff */
[----:B------:R-:W-:Y:S01]  /*0320*/  IMAD R2, R3, 0xe, R22 ;  /* 0x0000000e03027824 */ /* 0x000fe200078e0216 */
[----:B--2---:R-:W-:Y:S01]  /*0330*/  FADD R22, RZ, -R25 ;  /* 0x80000019ff167221 */ /* 0x004fe20000000000 */
[----:B---3--:R-:W-:Y:S01]  /*0340*/  FADD R24, RZ, R24 ;  /* 0x00000018ff187221 */ /* 0x008fe20000000000 */
[----:B----4-:R-:W-:Y:S01]  /*0350*/  FADD R23, RZ, -R19 ;  /* 0x80000013ff177221 */ /* 0x010fe20000000000 */
[----:B-----5:R-:W-:Y:S02]  /*0360*/  FADD R26, RZ, R18 ;  /* 0x00000012ff1a7221 */ /* 0x020fe40000000000 */
[----:B------:R-:W-:Y:S01]  /*0370*/  FADD R24, R24, R25 ;  /* 0x0000001918187221 */ /* 0x000fe20000000000 */
[----:B0-----:R-:W-:Y:S01]  /*0380*/  FADD R4, -R18, R23 ;  /* 0x0000001712047221 */ /* 0x001fe20000000100 */
[----:B------:R-:W-:Y:S01]  /*0390*/  FADD R3, R21, R22 ;  /* 0x0000001615037221 */ /* 0x000fe20000000000 */
[----:B------:R-:W-:Y:S01]  /*03a0*/  FADD R5, -R17, R26 ;  /* 0x0000001a11057221 */ /* 0x000fe20000000100 */
[----:B------:R-:W-:-:S02]  /*03b0*/  FADD R24, R24, R21 ;  /* 0x0000001518187221 */ /* 0x000fc40000000000 */
[----:B------:R-:W-:Y:S01]  /*03c0*/  FADD R3, R3, R20 ;  /* 0x0000001403037221 */ /* 0x000fe20000000000 */
[----:B------:R-:W-:Y:S01]  /*03d0*/  FADD R20, -R17, R4 ;  /* 0x0000000411147221 */ /* 0x000fe20000000100 */
[----:B-1----:R-:W-:Y:S01]  /*03e0*/  FADD R7, -R16, R5 ;  /* 0x0000000510077221 */ /* 0x002fe20000000100 */
[----:B------:R-:W-:Y:S01]  /*03f0*/  FADD R19, R24, R19 ;  /* 0x0000001318137221 */ /* 0x000fe20000000000 */
[----:B------:R-:W-:Y:S01]  /*0400*/  FADD R4, -R18, R3 ;  /* 0x0000000312047221 */ /* 0x000fe20000000100 */
[----:B------:R-:W-:Y:S01]  /*0410*/  FADD R5, R15, R20 ;  /* 0x000000140f057221 */ /* 0x000fe20000000000 */
[C---:B------:R-:W-:Y:S01]  /*0420*/  FADD R7, -R12.reuse, R7 ;  /* 0x000000070c077221 */ /* 0x040fe20000000100 */
        /* <DEDUP_REMOVED lines=9> */
[----:B------:R-:W-:Y:S01]  /*04c0*/  FADD R3, -R12, R3 ;  /* 0x000000030c037221 */ /* 0x000fe20000000100 */
[----:B------:R-:W-:Y:S01]  /*04d0*/  FADD R16, R4, R13 ;  /* 0x0000000d04107221 */ /* 0x000fe20000000000 */
[----:B------:R-:W-:Y:S01]  /*04e0*/  FADD R5, -R11, R20 ;  /* 0x000000140b057221 */ /* 0x000fe20000000100 */
        /* <DEDUP_REMOVED lines=8> */
[----:B------:R-:W-:Y:S01]  /*0570*/  SHF.L.U32 R3, R2, 0x1, RZ ;  /* 0x0000000102037819 */ /* 0x000fe200000006ff */
[--C-:B------:R-:W-:Y:S01]  /*0580*/  FADD R15, R15, R6.reuse ;  /* 0x000000060f0f7221 */ /* 0x100fe20000000000 */
[--C-:B------:R-:W-:Y:S01]  /*0590*/  FADD R9, R9, R6.reuse ;  /* 0x0000000609097221 */ /* 0x100fe20000000000 */
[--C-:B------:R-:W-:Y:S01]  /*05a0*/  FADD R11, R11, R6.reuse ;  /* 0x000000060b0b7221 */ /* 0x100fe20000000000 */
[----:B------:R-:W-:Y:S01]  /*05b0*/  FADD R5, R5, R6 ;  /* 0x0000000605057221 */ /* 0x000fe20000000000 */
[----:B------:R-:W-:Y:S01]  /*05c0*/  IMAD.WIDE R2, R3, R0, c[0x0][0x160] ;  /* 0x0000580003027625 */ /* 0x000fe200078e0200 */
[----:B------:R-:W-:-:S02]  /*05d0*/  FMNMX R15, RZ, R15, !PT ;  /* 0x0000000fff0f7209 */ /* 0x000fc40007800000 */
[----:B------:R-:W-:Y:S02]  /*05e0*/  FMNMX R9, RZ, R9, !PT ;  /* 0x00000009ff097209 */ /* 0x000fe40007800000 */
[----:B------:R-:W-:Y:S02]  /*05f0*/  FMNMX R11, RZ, R11, !PT ;  /* 0x0000000bff0b7209 */ /* 0x000fe40007800000 */
[----:B------:R-:W-:Y:S01]  /*0600*/  FMNMX R5, RZ, R5, !PT ;  /* 0x00000005ff057209 */ /* 0x000fe20007800000 */
[----:B------:R-:W-:Y:S04]  /*0610*/  STG.E [R2.64], R15 ;  /* 0x0000000f02007986 */ /* 0x000fe8000c101904 */
[----:B------:R-:W-:Y:S04]  /*0620*/  STG.E [R2.64+0x4], R9 ;  /* 0x0000040902007986 */ /* 0x000fe8000c101904 */
[----:B------:R-:W-:Y:S04]  /*0630*/  STG.E [R2.64+0x38], R11 ;  /* 0x0000380b02007986 */ /* 0x000fe8000c101904 */
[----:B------:R-:W-:Y:S01]  /*0640*/  STG.E [R2.64+0x3c], R5 ;  /* 0x00003c0502007986 */ /* 0x000fe2000c101904 */
[----:B------:R-:W-:Y:S05]  /*0650*/  EXIT ;  /* 0x000000000000794d */ /* 0x000fea0003800000 */
.L_x_58:
        /* <DEDUP_REMOVED lines=10> */
.L_x_127:


//--------------------- .text.tvmgen_default_fused_nn_conv2d_add_nn_relu_5_kernel --------------------------
	.section	.text.tvmgen_default_fused_nn_conv2d_add_nn_relu_5_kernel,"ax",@progbits
	.sectionflags	@"SHF_BARRIERS=1"
	.sectioninfo	@"SHI_REGISTERS=40"
	.align	128
        .global         tvmgen_default_fused_nn_conv2d_add_nn_relu_5_kernel
        .type           tvmgen_default_fused_nn_conv2d_add_nn_relu_5_kernel,@function
        .size           tvmgen_default_fused_nn_conv2d_add_nn_relu_5_kernel,(.L_x_128 - tvmgen_default_fused_nn_conv2d_add_nn_relu_5_kernel)
        .other          tvmgen_default_fused_nn_conv2d_add_nn_relu_5_kernel,@"STO_CUDA_ENTRY STV_DEFAULT"
tvmgen_default_fused_nn_conv2d_add_nn_relu_5_kernel:
.text.tvmgen_default_fused_nn_conv2d_add_nn_relu_5_kernel:
[----:B------:R-:W-:Y:S02]  /*0000*/  MOV R1, c[0x0][0x28] ;  /* 0x00000a0000017a02 */ /* 0x000fe40000000f00 */
[----:B------:R-:W0:Y:S01]  /*0010*/  S2R R0, SR_TID.X ;  /* 0x0000000000007919 */ /* 0x000e220000002100 */
[----:B------:R-:W-:Y:S01]  /*0020*/  MOV R22, 0x4 ;  /* 0x0000000400167802 */ /* 0x000fe20000000f00 */
[----:B------:R-:W-:Y:S01]  /*0030*/  ULDC.64 UR4, c[0x0][0x118] ;  /* 0x0000460000047ab9 */ /* 0x000fe20000000a00 */
[----:B------:R-:W-:Y:S01]  /*0040*/  MOV R30, RZ ;  /* 0x000000ff001e7202 */ /* 0x000fe20000000f00 */
[----:B------:R-:W1:Y:S01]  /*0050*/  S2R R3, SR_TID.Z ;  /* 0x0000000000037919 */ /* 0x000e620000002300 */
[----:B------:R-:W-:Y:S02]  /*0060*/  MOV R19, RZ ;  /* 0x000000ff00137202 */ /* 0x000fe40000000f00 */
[----:B------:R-:W-:Y:S01]  /*0070*/  MOV R17, RZ ;  /* 0x000000ff00117202 */ /* 0x000fe20000000f00 */
[----:B------:R-:W2:Y:S01]  /*0080*/  S2R R2, SR_CTAID.Z ;  /* 0x0000000000027919 */ /* 0x000ea20000002700 */
[----:B------:R-:W-:Y:S02]  /*0090*/  MOV R15, RZ ;  /* 0x000000ff000f7202 */ /* 0x000fe40000000f00 */
[----:B------:R-:W-:Y:S01]  /*00a0*/  MOV R13, RZ ;  /* 0x000000ff000d7202 */ /* 0x000fe20000000f00 */
[----:B------:R-:W3:Y:S01]  /*00b0*/  S2R R20, SR_CTAID.Y ;  /* 0x0000000000147919 */ /* 0x000ee20000002600 */
[----:B0-----:R-:W-:-:S04]  /*00c0*/  SHF.L.U32 R4, R0, 0x6, RZ ;  /* 0x0000000600047819 */ /* 0x001fc800000006ff */
[----:B------:R-:W-:Y:S01]  /*00d0*/  LOP3.LUT R4, R4, 0xfffffe00, RZ, 0xc0, !PT ;  /* 0xfffffe0004047812 */ /* 0x000fe200078ec0ff */
[C-C-:B-1----:R-:W-:Y:S01]  /*00e0*/  IMAD R28, R3.reuse, 0x1c, R0.reuse ;  /* 0x0000001c031c7824 */ /* 0x142fe200078e0200 */
[C---:B------:R-:W-:Y:S02]  /*00f0*/  LOP3.LUT R5, R3.reuse, 0x1, RZ, 0xc0, !PT ;  /* 0x0000000103057812 */ /* 0x040fe400078ec0ff */
[----:B--2---:R-:W-:Y:S02]  /*0100*/  LEA R7, R2, R3, 0x4 ;  /* 0x0000000302077211 */ /* 0x004fe400078e20ff */
[----:B------:R-:W-:Y:S02]  /*0110*/  LEA R21, R3, 0x700, 0x5 ;  /* 0x0000070003157811 */ /* 0x000fe400078e28ff */
[----:B------:R-:W-:Y:S01]  /*0120*/  LEA R6, R7, R4, 0xa ;  /* 0x0000000407067211 */ /* 0x000fe200078e50ff */
[----:B------:R-:W-:Y:S01]  /*0130*/  IMAD R7, R5, 0x1c, R0 ;  /* 0x0000001c05077824 */ /* 0x000fe200078e0200 */
[----:B------:R-:W-:-:S02]  /*0140*/  SHF.R.S32.HI R4, RZ, 0x1, R3 ;  /* 0x00000001ff047819 */ /* 0x000fc40000011403 */
[----:B------:R-:W-:-:S03]  /*0150*/  LOP3.LUT R5, R0, 0x7, RZ, 0xc0, !PT ;  /* 0x0000000700057812 */ /* 0x000fc600078ec0ff */
[----:B------:R-:W-:Y:S01]  /*0160*/  IMAD R7, R4, 0x310, R7 ;  /* 0x0000031004077824 */ /* 0x000fe200078e0207 */
[----:B------:R-:W-:Y:S02]  /*0170*/  IADD3 R5, R5, R6, RZ ;  /* 0x0000000605057210 */ /* 0x000fe40007ffe0ff */
[----:B------:R-:W-:Y:S01]  /*0180*/  LEA.HI.SX32 R4, R0, R3, 0x1c ;  /* 0x0000000300047211 */ /* 0x000fe200078fe2ff */
[----:B---3--:R-:W-:Y:S02]  /*0190*/  IMAD R7, R20, 0x38, R7 ;  /* 0x0000003814077824 */ /* 0x008fe400078e0207 */
[----:B------:R-:W-:Y:S01]  /*01a0*/  IMAD.WIDE R24, R5, R22, c[0x0][0x170] ;  /* 0x00005c0005187625 */ /* 0x000fe200078e0216 */
[----:B------:R-:W-:-:S03]  /*01b0*/  ISETP.GE.AND P0, PT, R4, 0x10, PT ;  /* 0x000000100400780c */ /* 0x000fc60003f06270 */
[----:B------:R-:W-:Y:S01]  /*01c0*/  IMAD.WIDE R22, R7, R22, c[0x0][0x168] ;  /* 0x00005a0007167625 */ /* 0x000fe200078e0216 */
[----:B------:R-:W-:Y:S02]  /*01d0*/  MOV R26, R24 ;  /* 0x00000018001a7202 */ /* 0x000fe40000000f00 */
[----:B------:R-:W-:-:S13]  /*01e0*/  ISETP.LT.AND P0, PT, R0, 0x10, !P0 ;  /* 0x000000100000780c */ /* 0x000fda0004701270 */
.L_x_59:
[----:B------:R-:W-:Y:S01]  /*01f0*/  @P0 MOV R24, R26 ;  /* 0x0000001a00180202 */ /* 0x000fe20000000f00 */
[----:B------:R0:W2:Y:S04]  /*0200*/  LDG.E.CONSTANT R31, [R22.64] ;  /* 0x00000004161f7981 */ /* 0x0000a8000c1e9900 */
[----:B------:R1:W3:Y:S01]  /*0210*/  @P0 LDG.E.CONSTANT R12, [R24.64] ;  /* 0x00000004180c0981 */ /* 0x0002e2000c1e9900 */
[----:B------:R-:W-:Y:S01]  /*0220*/  @P0 IMAD R33, R3, -0xc, R28 ;  /* 0xfffffff403210824 */ /* 0x000fe200078e021c */
[----:B------:R-:W-:-:S02]  /*0230*/  IADD3 R30, R30, 0x1, RZ ;  /* 0x000000011e1e7810 */ /* 0x000fc40007ffe0ff */
[----:B------:R-:W-:Y:S01]  /*0240*/  BAR.SYNC.DEFER_BLOCKING 0x0 ;  /* 0x0000000000007b1d */ /* 0x000fe20000010000 */
[----:B------:R-:W-:Y:S02]  /*0250*/  IADD3 R26, P2, R26, 0x20, RZ ;  /* 0x000000201a1a7810 */ /* 0x000fe40007f5e0ff */
[----:B------:R-:W-:Y:S02]  /*0260*/  ISETP.NE.AND P1, PT, R30, 0x40, PT ;  /* 0x000000401e00780c */ /* 0x000fe40003f25270 */
[----:B0-----:R-:W-:Y:S02]  /*0270*/  IADD3 R22, P3, R22, 0x6200, RZ ;  /* 0x0000620016167810 */ /* 0x001fe40007f7e0ff */
[----:B-1----:R-:W-:Y:S02]  /*0280*/  IADD3.X R25, RZ, R25, RZ, P2, !PT ;  /* 0x00000019ff197210 */ /* 0x002fe400017fe4ff */
[----:B------:R-:W-:Y:S01]  /*0290*/  IADD3.X R23, RZ, R23, RZ, P3, !PT ;  /* 0x00000017ff177210 */ /* 0x000fe20001ffe4ff */
[----:B--2---:R-:W-:Y:S04]  /*02a0*/  STS [R28.X4], R31 ;  /* 0x0000001f1c007388 */ /* 0x004fe80000004800 */
[----:B---3--:R-:W-:Y:S04]  /*02b0*/  @P0 STS [R33.X4+0x700], R12 ;  /* 0x0007000c21000388 */ /* 0x008fe80000004800 */
[----:B------:R-:W-:Y:S06]  /*02c0*/  BAR.SYNC.DEFER_BLOCKING 0x0 ;  /* 0x0000000000007b1d */ /* 0x000fec0000010000 */
[----:B------:R-:W-:Y:S04]  /*02d0*/  LDS R14, [R0.X4] ;  /* 0x00000000000e7984 */ /* 0x000fe80000004800 */
[----:B------:R-:W0:Y:S04]  /*02e0*/  LDS.128 R4, [R21] ;  /* 0x0000000015047984 */ /* 0x000e280000000c00 */
[----:B------:R-:W1:Y:S04]  /*02f0*/  LDS.128 R8, [R21+0x200] ;  /* 0x0002000015087984 */ /* 0x000e680000000c00 */
[----:B------:R-:W2:Y:S04]  /*0300*/  LDS R16, [R0.X4+0x70] ;  /* 0x0000700000107984 */ /* 0x000ea80000004800 */
[----:B------:R-:W3:Y:S04]  /*0310*/  LDS R35, [R0.X4+0xe0] ;  /* 0x0000e00000237984 */ /* 0x000ee80000004800 */
[----:B------:R-:W4:Y:S04]  /*0320*/  LDS R37, [R0.X4+0x150] ;  /* 0x0001500000257984 */ /* 0x000f280000004800 */
[----:B------:R-:W5:Y:S04]  /*0330*/  LDS R29, [R0.X4+0x1c0] ;  /* 0x0001c000001d7984 */ /* 0x000f680000004800 */
[----:B------:R-:W5:Y:S04]  /*0340*/  LDS R27, [R0.X4+0x230] ;  /* 0x00023000001b7984 */ /* 0x000f680000004800 */
[----:B------:R-:W5:Y:S04]  /*0350*/  LDS R24, [R0.X4+0x2a0] ;  /* 0x0002a00000187984 */ /* 0x000f680000004800 */
[----:B------:R-:W-:Y:S01]  /*0360*/  LDS R33, [R0.X4+0x540] ;  /* 0x0005400000217984 */ /* 0x000fe20000004800 */
[C---:B0-----:R-:W-:Y:S01]  /*0370*/  FFMA R12, R14.reuse, R4, R13 ;  /* 0x000000040e0c7223 */ /* 0x041fe2000000000d */
[----:B-1----:R-:W-:Y:S01]  /*0380*/  FFMA R14, R14, R8, R17 ;  /* 0x000000080e0e7223 */ /* 0x002fe20000000011 */
[-C--:B--2---:R-:W-:Y:S01]  /*0390*/  FFMA R4, R4, R16.reuse, R15 ;  /* 0x0000001004047223 */ /* 0x084fe2000000000f */
[----:B------:R-:W-:-:S02]  /*03a0*/  FFMA R8, R8, R16, R19 ;  /* 0x0000001008087223 */ /* 0x000fc40000000013 */
[----:B------:R-:W-:Y:S01]  /*03b0*/  LDS.128 R16, [R21+0x210] ;  /* 0x0002100015107984 */ /* 0x000fe20000000c00 */
[C---:B---3--:R-:W-:Y:S01]  /*03c0*/  FFMA R12, R35.reuse, R5, R12 ;  /* 0x00000005230c7223 */ /* 0x048fe2000000000c */
[----:B------:R-:W-:Y:S01]  /*03d0*/  FFMA R35, R35, R9, R14 ;  /* 0x0000000923237223 */ /* 0x000fe2000000000e */
[C---:B----4-:R-:W-:Y:S01]  /*03e0*/  FFMA R14, R37.reuse, R5, R4 ;  /* 0x00000005250e7223 */ /* 0x050fe20000000004 */
[----:B------:R-:W-:Y:S01]  /*03f0*/  FFMA R8, R37, R9, R8 ;  /* 0x0000000925087223 */ /* 0x000fe20000000008 */
[----:B------:R-:W-:Y:S01]  /*0400*/  LDS R5, [R0.X4+0x3f0] ;  /* 0x0003f00000057984 */ /* 0x000fe20000004800 */
[C---:B-----5:R-:W-:Y:S01]  /*0410*/  FFMA R31, R29.reuse, R6, R12 ;  /* 0x000000061d1f7223 */ /* 0x060fe2000000000c */
[----:B------:R-:W-:Y:S02]  /*0420*/  FFMA R4, R29, R10, R35 ;  /* 0x0000000a1d047223 */ /* 0x000fe40000000023 */
[----:B------:R-:W-:Y:S01]  /*0430*/  LDS R9, [R0.X4+0x380] ;  /* 0x0003800000097984 */ /* 0x000fe20000004800 */
[C---:B------:R-:W-:Y:S01]  /*0440*/  FFMA R6, R27.reuse, R6, R14 ;  /* 0x000000061b067223 */ /* 0x040fe2000000000e */
[----:B------:R-:W-:-:S02]  /*0450*/  FFMA R32, R27, R10, R8 ;  /* 0x0000000a1b207223 */ /* 0x000fc40000000008 */
[----:B------:R-:W0:Y:S01]  /*0460*/  LDS R29, [R0.X4+0x310] ;  /* 0x00031000001d7984 */ /* 0x000e220000004800 */
[C---:B------:R-:W-:Y:S01]  /*0470*/  FFMA R34, R24.reuse, R7, R31 ;  /* 0x0000000718227223 */ /* 0x040fe2000000001f */
[----:B------:R-:W-:Y:S02]  /*0480*/  FFMA R31, R24, R11, R4 ;  /* 0x0000000b181f7223 */ /* 0x000fe40000000004 */
[----:B------:R-:W1:Y:S04]  /*0490*/  LDS.128 R12, [R21+0x10] ;  /* 0x00001000150c7984 */ /* 0x000e680000000c00 */
[----:B------:R-:W2:Y:S04]  /*04a0*/  LDS R10, [R0.X4+0x460] ;  /* 0x00046000000a7984 */ /* 0x000ea80000004800 */
[----:B------:R-:W3:Y:S04]  /*04b0*/  LDS R8, [R0.X4+0x4d0] ;  /* 0x0004d00000087984 */ /* 0x000ee80000004800 */
[----:B------:R-:W4:Y:S04]  /*04c0*/  LDS R27, [R0.X4+0x5b0] ;  /* 0x0005b000001b7984 */ /* 0x000f280000004800 */
[----:B------:R-:W5:Y:S04]  /*04d0*/  LDS R24, [R0.X4+0x620] ;  /* 0x0006200000187984 */ /* 0x000f680000004800 */
[----:B------:R-:W5:Y:S01]  /*04e0*/  LDS R4, [R0.X4+0x690] ;  /* 0x0006900000047984 */ /* 0x000f620000004800 */
[C---:B0-----:R-:W-:Y:S01]  /*04f0*/  FFMA R7, R29.reuse, R7, R6 ;  /* 0x000000071d077223 */ /* 0x041fe20000000006 */
[----:B------:R-:W-:Y:S01]  /*0500*/  FFMA R11, R29, R11, R32 ;  /* 0x0000000b1d0b7223 */ /* 0x000fe20000000020 */
[C---:B------:R-:W-:Y:S01]  /*0510*/  FFMA R6, R9.reuse, R16, R31 ;  /* 0x0000001009067223 */ /* 0x040fe2000000001f */
[----:B-1----:R-:W-:Y:S01]  /*0520*/  FFMA R29, R9, R12, R34 ;  /* 0x0000000c091d7223 */ /* 0x002fe20000000022 */
[-C--:B------:R-:W-:Y:S01]  /*0530*/  FFMA R7, R12, R5.reuse, R7 ;  /* 0x000000050c077223 */ /* 0x080fe20000000007 */
[----:B------:R-:W-:-:S02]  /*0540*/  FFMA R11, R16, R5, R11 ;  /* 0x00000005100b7223 */ /* 0x000fc4000000000b */
[C---:B--2---:R-:W-:Y:S01]  /*0550*/  FFMA R12, R10.reuse, R13, R29 ;  /* 0x0000000d0a0c7223 */ /* 0x044fe2000000001d */
[----:B------:R-:W-:Y:S01]  /*0560*/  FFMA R5, R10, R17, R6 ;  /* 0x000000110a057223 */ /* 0x000fe20000000006 */
[C---:B---3--:R-:W-:Y:S01]  /*0570*/  FFMA R6, R8.reuse, R13, R7 ;  /* 0x0000000d08067223 */ /* 0x048fe20000000007 */
[----:B------:R-:W-:Y:S01]  /*0580*/  FFMA R11, R8, R17, R11 ;  /* 0x00000011080b7223 */ /* 0x000fe2000000000b */
[C---:B------:R-:W-:Y:S01]  /*0590*/  FFMA R13, R33.reuse, R14, R12 ;  /* 0x0000000e210d7223 */ /* 0x040fe2000000000c */
[----:B------:R-:W-:Y:S01]  /*05a0*/  FFMA R8, R33, R18, R5 ;  /* 0x0000001221087223 */ /* 0x000fe20000000005 */
[C---:B----4-:R-:W-:Y:S01]  /*05b0*/  FFMA R5, R27.reuse, R14, R6 ;  /* 0x0000000e1b057223 */ /* 0x050fe20000000006 */
[----:B------:R-:W-:Y:S01]  /*05c0*/  FFMA R11, R27, R18, R11 ;  /* 0x000000121b0b7223 */ /* 0x000fe2000000000b */
[C---:B-----5:R-:W-:Y:S01]  /*05d0*/  FFMA R13, R24.reuse, R15, R13 ;  /* 0x0000000f180d7223 */ /* 0x060fe2000000000d */
[----:B------:R-:W-:Y:S01]  /*05e0*/  FFMA R17, R24, R19, R8 ;  /* 0x0000001318117223 */ /* 0x000fe20000000008 */
[C---:B------:R-:W-:Y:S01]  /*05f0*/  FFMA R15, R4.reuse, R15, R5 ;  /* 0x0000000f040f7223 */ /* 0x040fe20000000005 */
[----:B------:R-:W-:Y:S01]  /*0600*/  FFMA R19, R4, R19, R11 ;  /* 0x0000001304137223 */ /* 0x000fe2000000000b */
[----:B------:R-:W-:Y:S05]  /*0610*/  @P1 BRA `(.L_x_59) ;  /* 0xfffffbd000001947 */ /* 0x000fea000383ffff */
[----:B------:R-:W-:Y:S02]  /*0620*/  LEA R4, R2, R3, 0x5 ;  /* 0x0000000302047211 */ /* 0x000fe400078e28ff */
[----:B------:R-:W-:-:S05]  /*0630*/  MOV R7, 0x4 ;  /* 0x0000000400077802 */ /* 0x000fca0000000f00 */
[----:B------:R-:W-:-:S05]  /*0640*/  IMAD.WIDE R4, R4, R7, c[0x0][0x178] ;  /* 0x00005e0004047625 */ /* 0x000fca00078e0207 */
[----:B------:R-:W2:Y:S04]  /*0650*/  LDG.E.CONSTANT R6, [R4.64+0x40] ;  /* 0x0000400404067981 */ /* 0x000ea8000c1e9900 */
[----:B------:R-:W3:Y:S01]  /*0660*/  LDG.E.CONSTANT R8, [R4.64] ;  /* 0x0000000404087981 */ /* 0x000ee2000c1e9900 */
[----:B------:R-:W-:-:S04]  /*0670*/  IMAD R3, R3, 0x310, R0 ;  /* 0x0000031003037824 */ /* 0x000fc800078e0200 */
[----:B------:R-:W-:-:S04]  /*0680*/  IMAD R3, R2, 0x6200, R3 ;  /* 0x0000620002037824 */ /* 0x000fc800078e0203 */
[----:B------:R-:W-:-:S04]  /*0690*/  IMAD R3, R20, 0x38, R3 ;  /* 0x0000003814037824 */ /* 0x000fc800078e0203 */
[----:B------:R-:W-:Y:S01]  /*06a0*/  IMAD.WIDE R2, R3, R7, c[0x0][0x160] ;  /* 0x0000580003027625 */ /* 0x000fe200078e0207 */
[--C-:B--2---:R-:W-:Y:S01]  /*06b0*/  FADD R17, R17, R6.reuse ;  /* 0x0000000611117221 */ /* 0x104fe20000000000 */
[----:B------:R-:W-:Y:S01]  /*06c0*/  FADD R6, R19, R6 ;  /* 0x0000000613067221 */ /* 0x000fe20000000000 */
[--C-:B---3--:R-:W-:Y:S01]  /*06d0*/  FADD R13, R13, R8.reuse ;  /* 0x000000080d0d7221 */ /* 0x108fe20000000000 */
[----:B------:R-:W-:Y:S02]  /*06e0*/  FADD R8, R15, R8 ;  /* 0x000000080f087221 */ /* 0x000fe40000000000 */
[----:B------:R-:W-:Y:S02]  /*06f0*/  FMNMX R17, RZ, R17, !PT ;  /* 0x00000011ff117209 */ /* 0x000fe40007800000 */
[----:B------:R-:W-:Y:S02]  /*0700*/  FMNMX R7, RZ, R6, !PT ;  /* 0x00000006ff077209 */ /* 0x000fe40007800000 */
[----:B------:R-:W-:Y:S01]  /*0710*/  FMNMX R13, RZ, R13, !PT ;  /* 0x0000000dff0d7209 */ /* 0x000fe20007800000 */
[----:B------:R-:W-:Y:S01]  /*0720*/  STG.E [R2.64+0xc400], R17 ;  /* 0x00c4001102007986 */ /* 0x000fe2000c101904 */
[----:B------:R-:W-:-:S03]  /*0730*/  FMNMX R5, RZ, R8, !PT ;  /* 0x00000008ff057209 */ /* 0x000fc60007800000 */
[----:B------:R-:W-:Y:S04]  /*0740*/  STG.E [R2.64+0xc470], R7 ;  /* 0x00c4700702007986 */ /* 0x000fe8000c101904 */
[----:B------:R-:W-:Y:S04]  /*0750*/  STG.E [R2.64], R13 ;  /* 0x0000000d02007986 */ /* 0x000fe8000c101904 */
[----:B------:R-:W-:Y:S01]  /*0760*/  STG.E [R2.64+0x70], R5 ;  /* 0x0000700502007986 */ /* 0x000fe2000c101904 */
[----:B------:R-:W-:Y:S05]  /*0770*/  EXIT ;  /* 0x000000000000794d */ /* 0x000fea0003800000 */
.L_x_60:
        /* <DEDUP_REMOVED lines=16> */
.L_x_128:


//--------------------- .text.tvmgen_default_fused_nn_contrib_conv2d_winograd_without_weight_transform_add_nn_relu_2_kernel_1 --------------------------
	.section	.text.tvmgen_default_fused_nn_contrib_conv2d_winograd_without_weight_transform_add_nn_relu_2_kernel_1,"ax",@progbits
	.sectionflags	@"SHF_BARRIERS=1"
	.sectioninfo	@"SHI_REGISTERS=64"
	.align	128
        .global         tvmgen_default_fused_nn_contrib_conv2d_winograd_without_weight_transform_add_nn_relu_2_kernel_1
        .type           tvmgen_default_fused_nn_contrib_conv2d_winograd_without_weight_transform_add_nn_relu_2_kernel_1,@function
        .size           tvmgen_default_fused_nn_contrib_conv2d_winograd_without_weight_transform_add_nn_relu_2_kernel_1,(.L_x_129 - tvmgen_default_fused_nn_contrib_conv2d_winograd_without_weight_transform_add_nn_relu_2_kernel_1)
        .other          tvmgen_default_fused_nn_contrib_conv2d_winograd_without_weight_transform_add_nn_relu_2_kernel_1,@"STO_CUDA_ENTRY STV_DEFAULT"
tvmgen_default_fused_nn_contrib_conv2d_winograd_without_weight_transform_add_nn_relu_2_kernel_1:
.text.tvmgen_default_fused_nn_contrib_conv2d_winograd_without_weight_transform_add_nn_relu_2_kernel_1:
[----:B------:R-:W-:Y:S02]  /*0000*/  MOV R1, c[0x0][0x28] ;  /* 0x00000a0000017a02 */ /* 0x000fe40000000f00 */
[----:B------:R-:W0:Y:S01]  /*0010*/  S2R R0, SR_TID.X ;  /* 0x0000000000007919 */ /* 0x000e220000002100 */
[----:B------:R-:W-:Y:S01]  /*0020*/  MOV R8, 0x4 ;  /* 0x0000000400087802 */ /* 0x000fe20000000f00 */
[----:B------:R-:W-:Y:S01]  /*0030*/  CS2R R50, SRZ ;  /* 0x0000000000327805 */ /* 0x000fe2000001ff00 */
[----:B------:R-:W-:Y:S01]  /*0040*/  MOV R41, RZ ;  /* 0x000000ff00297202 */ /* 0x000fe20000000f00 */
[----:B------:R-:W1:Y:S01]  /*0050*/  S2R R43, SR_CTAID.Z ;  /* 0x00000000002b7919 */ /* 0x000e620000002700 */
[----:B------:R-:W-:Y:S01]  /*0060*/  MOV R42, RZ ;  /* 0x000000ff002a7202 */ /* 0x000fe20000000f00 */
[----:B------:R-:W-:Y:S01]  /*0070*/  CS2R R48, SRZ ;  /* 0x0000000000307805 */ /* 0x000fe2000001ff00 */
[----:B------:R-:W-:Y:S01]  /*0080*/  MOV R37, RZ ;  /* 0x000000ff00257202 */ /* 0x000fe20000000f00 */
[----:B------:R-:W2:Y:S01]  /*0090*/  S2R R40, SR_CTAID.Y ;  /* 0x0000000000287919 */ /* 0x000ea20000002600 */
[----:B------:R-:W-:Y:S01]  /*00a0*/  CS2R R52, SRZ ;  /* 0x0000000000347805 */ /* 0x000fe2000001ff00 */
[----:B------:R-:W-:Y:S01]  /*00b0*/  CS2R R54, SRZ ;  /* 0x0000000000367805 */ /* 0x000fe2000001ff00 */
[----:B------:R-:W-:Y:S01]  /*00c0*/  MOV R57, RZ ;  /* 0x000000ff00397202 */ /* 0x000fe20000000f00 */
[----:B------:R-:W-:Y:S01]  /*00d0*/  CS2R R46, SRZ ;  /* 0x00000000002e7805 */ /* 0x000fe2000001ff00 */
[----:B------:R-:W-:Y:S01]  /*00e0*/  CS2R R44, SRZ ;  /* 0x00000000002c7805 */ /* 0x000fe2000001ff00 */
[----:B------:R-:W-:Y:S01]  /*00f0*/  MOV R59, RZ ;  /* 0x000000ff003b7202 */ /* 0x000fe20000000f00 */
[----:B------:R-:W-:-:S02]  /*0100*/  ULDC.64 UR4, c[0x0][0x118] ;  /* 0x0000460000047ab9 */ /* 0x000fc40000000a00 */
[----:B------:R-:W-:Y:S01]  /*0110*/  ULDC.64 UR6, c[0x0][0x168] ;  /* 0x00005a0000067ab9 */ /* 0x000fe20000000a00 */
[----:B0-----:R-:W-:-:S04]  /*0120*/  SHF.L.U32 R2, R0, 0x4, RZ ;  /* 0x0000000400027819 */ /* 0x001fc800000006ff */
[C---:B------:R-:W-:Y:S02]  /*0130*/  LOP3.LUT R3, R2.reuse, 0xffffff00, RZ, 0xc0, !PT ;  /* 0xffffff0002037812 */ /* 0x040fe400078ec0ff */
[C---:B------:R-:W-:Y:S02]  /*0140*/  IADD3 R4, R2.reuse, 0x620, RZ ;  /* 0x0000062002047810 */ /* 0x040fe40007ffe0ff */
[----:B-1----:R-:W-:Y:S02]  /*0150*/  LEA R5, R43, R3, 0x10 ;  /* 0x000000032b057211 */ /* 0x002fe400078e80ff */
[----:B------:R-:W-:Y:S02]  /*0160*/  IADD3 R2, R2, 0x310, RZ ;  /* 0x0000031002027810 */ /* 0x000fe40007ffe0ff */
[----:B------:R-:W-:Y:S02]  /*0170*/  LOP3.LUT R3, R0, 0xf, RZ, 0xc0, !PT ;  /* 0x0000000f00037812 */ /* 0x000fe400078ec0ff */
[----:B--2---:R-:W-:-:S02]  /*0180*/  LEA R6, R40, R5, 0x4 ;  /* 0x0000000528067211 */ /* 0x004fc400078e20ff */
[----:B------:R-:W-:Y:S02]  /*0190*/  LOP3.LUT R4, R4, 0xffffff00, RZ, 0xc0, !PT ;  /* 0xffffff0004047812 */ /* 0x000fe400078ec0ff */
[----:B------:R-:W-:Y:S02]  /*01a0*/  LOP3.LUT R2, R2, 0xffffff00, RZ, 0xc0, !PT ;  /* 0xffffff0002027812 */ /* 0x000fe400078ec0ff */
[----:B------:R-:W-:Y:S02]  /*01b0*/  IADD3 R6, R3, R6, RZ ;  /* 0x0000000603067210 */ /* 0x000fe40007ffe0ff */
[C---:B------:R-:W-:Y:S02]  /*01c0*/  IADD3 R5, R0.reuse, 0x2, RZ ;  /* 0x0000000200057810 */ /* 0x040fe40007ffe0ff */
[----:B------:R-:W-:Y:S02]  /*01d0*/  LEA R7, R43, R4, 0x10 ;  /* 0x000000042b077211 */ /* 0x000fe400078e80ff */
[----:B------:R-:W-:-:S02]  /*01e0*/  IADD3 R3, R0, 0x1, RZ ;  /* 0x0000000100037810 */ /* 0x000fc40007ffe0ff */
[C---:B------:R-:W-:Y:S01]  /*01f0*/  LEA R9, R43.reuse, R2, 0x10 ;  /* 0x000000022b097211 */ /* 0x040fe200078e80ff */
[----:B------:R-:W-:Y:S01]  /*0200*/  IMAD R43, R43, 0x3100, R0 ;  /* 0x000031002b2b7824 */ /* 0x000fe200078e0200 */
[----:B------:R-:W-:Y:S02]  /*0210*/  LOP3.LUT R5, R5, 0xf, RZ, 0xc0, !PT ;  /* 0x0000000f05057812 */ /* 0x000fe400078ec0ff */
[----:B------:R-:W-:Y:S01]  /*0220*/  LEA R2, R40, R7, 0x4 ;  /* 0x0000000728027211 */ /* 0x000fe200078e20ff */
[----:B------:R-:W-:Y:S01]  /*0230*/  IMAD.WIDE R6, R6, R8, c[0x0][0x170] ;  /* 0x00005c0006067625 */ /* 0x000fe200078e0208 */
[----:B------:R-:W-:Y:S02]  /*0240*/  LOP3.LUT R3, R3, 0xf, RZ, 0xc0, !PT ;  /* 0x0000000f03037812 */ /* 0x000fe400078ec0ff */
[----:B------:R-:W-:Y:S02]  /*0250*/  LEA R4, R40, R9, 0x4 ;  /* 0x0000000928047211 */ /* 0x000fe400078e20ff */
[----:B------:R-:W-:-:S02]  /*0260*/  IADD3 R5, R5, R2, RZ ;  /* 0x0000000205057210 */ /* 0x000fc40007ffe0ff */
[----:B------:R-:W-:-:S03]  /*0270*/  IADD3 R3, R3, R4, RZ ;  /* 0x0000000403037210 */ /* 0x000fc60007ffe0ff */
[----:B------:R-:W-:-:S04]  /*0280*/  IMAD.WIDE R4, R5, R8, c[0x0][0x170] ;  /* 0x00005c0005047625 */ /* 0x000fc800078e0208 */
[----:B------:R-:W-:-:S04]  /*0290*/  IMAD.WIDE R2, R3, R8, c[0x0][0x170] ;  /* 0x00005c0003027625 */ /* 0x000fc800078e0208 */
.L_x_61:
[----:B------:R-:W-:Y:S01]  /*02a0*/  BAR.SYNC.DEFER_BLOCKING 0x0 ;  /* 0x0000000000007b1d */ /* 0x000fe20000010000 */
[C---:B------:R-:W-:Y:S02]  /*02b0*/  ISETP.GT.AND P2, PT, R0.reuse, 0x7f, PT ;  /* 0x0000007f0000780c */ /* 0x040fe40003f44270 */
[C---:B------:R-:W-:Y:S02]  /*02c0*/  ISETP.GT.AND P0, PT, R0.reuse, 0x4e, PT ;  /* 0x0000004e0000780c */ /* 0x040fe40003f04270 */
[----:B------:R-:W-:Y:S02]  /*02d0*/  ISETP.GT.AND P1, PT, R0, 0x1d, PT ;  /* 0x0000001d0000780c */ /* 0x000fe40003f24270 */
[----:B------:R-:W-:Y:S02]  /*02e0*/  MOV R8, UR6 ;  /* 0x0000000600087c02 */ /* 0x000fe40008000f00 */
[----:B------:R-:W-:-:S05]  /*02f0*/  MOV R9, UR7 ;  /* 0x0000000700097c02 */ /* 0x000fca0008000f00 */
[----:B------:R-:W-:Y:S01]  /*0300*/  IMAD.WIDE R8, R43, 0x4, R8 ;  /* 0x000000042b087825 */ /* 0x000fe200078e0208 */
[----:B------:R0:W2:Y:S04]  /*0310*/  @!P2 LDG.E.CONSTANT R17, [R6.64] ;  /* 0x000000040611a981 */ /* 0x0000a8000c1e9900 */
[----:B------:R-:W3:Y:S04]  /*0320*/  LDG.E.CONSTANT R11, [R8.64] ;  /* 0x00000004080b7981 */ /* 0x000ee8000c1e9900 */
[----:B------:R-:W4:Y:S04]  /*0330*/  LDG.E.CONSTANT R13, [R8.64+0xc4] ;  /* 0x0000c404080d7981 */ /* 0x000f28000c1e9900 */
[----:B------:R-:W5:Y:S04]  /*0340*/  LDG.E.CONSTANT R15, [R8.64+0x188] ;  /* 0x00018804080f7981 */ /* 0x000f68000c1e9900 */
[----:B------:R-:W5:Y:S04]  /*0350*/  LDG.E.CONSTANT R25, [R8.64+0x24c] ;  /* 0x00024c0408197981 */ /* 0x000f68000c1e9900 */
[----:B------:R-:W5:Y:S04]  /*0360*/  LDG.E.CONSTANT R27, [R8.64+0x310] ;  /* 0x00031004081b7981 */ /* 0x000f68000c1e9900 */
[----:B------:R-:W5:Y:S04]  /*0370*/  LDG.E.CONSTANT R61, [R8.64+0x3d4] ;  /* 0x0003d404083d7981 */ /* 0x000f68000c1e9900 */
[----:B------:R-:W5:Y:S04]  /*0380*/  LDG.E.CONSTANT R12, [R8.64+0x498] ;  /* 0x00049804080c7981 */ /* 0x000f68000c1e9900 */
[----:B------:R-:W5:Y:S04]  /*0390*/  LDG.E.CONSTANT R14, [R8.64+0x55c] ;  /* 0x00055c04080e7981 */ /* 0x000f68000c1e9900 */
[----:B------:R1:W5:Y:S04]  /*03a0*/  @!P0 LDG.E.CONSTANT R19, [R2.64] ;  /* 0x0000000402138981 */ /* 0x000368000c1e9900 */
[----:B------:R-:W5:Y:S01]  /*03b0*/  @!P1 LDG.E.CONSTANT R39, [R4.64] ;  /* 0x0000000404279981 */ /* 0x000f62000c1e9900 */
[----:B------:R-:W-:Y:S01]  /*03c0*/  IADD3 R41, R41, 0x1, RZ ;  /* 0x0000000129297810 */ /* 0x000fe20007ffe0ff */
[----:B------:R-:W-:Y:S01]  /*03d0*/  UIADD3 UR6, UP0, UR6, 0x620, URZ ;  /* 0x0000062006067890 */ /* 0x000fe2000ff1e03f */
[----:B0-----:R-:W-:-:S03]  /*03e0*/  IADD3 R6, P3, R6, 0x2000, RZ ;  /* 0x0000200006067810 */ /* 0x001fc60007f7e0ff */
[----:B------:R-:W-:Y:S01]  /*03f0*/  UIADD3.X UR7, URZ, UR7, URZ, UP0, !UPT ;  /* 0x000000073f077290 */ /* 0x000fe200087fe43f */
[----:B------:R-:W-:Y:S01]  /*0400*/  IADD3.X R7, RZ, R7, RZ, P3, !PT ;  /* 0x00000007ff077210 */ /* 0x000fe20001ffe4ff */
[----:B--2---:R-:W-:Y:S01]  /*0410*/  @!P2 STS [R0.X4], R17 ;  /* 0x000000110000a388 */ /* 0x004fe20000004800 */
[----:B-1----:R-:W-:-:S03]  /*0420*/  IADD3 R2, P2, R2, 0x2000, RZ ;  /* 0x0000200002027810 */ /* 0x002fc60007f5e0ff */
[----:B---3--:R-:W-:Y:S01]  /*0430*/  STS [R0.X4+0x200], R11 ;  /* 0x0002000b00007388 */ /* 0x008fe20000004800 */
[----:B------:R-:W-:-:S03]  /*0440*/  IADD3.X R3, RZ, R3, RZ, P2, !PT ;  /* 0x00000003ff037210 */ /* 0x000fc600017fe4ff */
[----:B----4-:R-:W-:Y:S04]  /*0450*/  STS [R0.X4+0x2c4], R13 ;  /* 0x0002c40d00007388 */ /* 0x010fe80000004800 */
[----:B-----5:R-:W-:Y:S04]  /*0460*/  STS [R0.X4+0x388], R15 ;  /* 0x0003880f00007388 */ /* 0x020fe80000004800 */
[----:B------:R-:W-:Y:S04]  /*0470*/  STS [R0.X4+0x44c], R25 ;  /* 0x00044c1900007388 */ /* 0x000fe80000004800 */
[----:B------:R-:W-:Y:S04]  /*0480*/  STS [R0.X4+0x510], R27 ;  /* 0x0005101b00007388 */ /* 0x000fe80000004800 */
[----:B------:R-:W-:Y:S04]  /*0490*/  STS [R0.X4+0x5d4], R61 ;  /* 0x0005d43d00007388 */ /* 0x000fe80000004800 */
[----:B------:R-:W-:Y:S04]  /*04a0*/  STS [R0.X4+0x698], R12 ;  /* 0x0006980c00007388 */ /* 0x000fe80000004800 */
[----:B------:R-:W-:Y:S04]  /*04b0*/  STS [R0.X4+0x75c], R14 ;  /* 0x00075c0e00007388 */ /* 0x000fe80000004800 */
[----:B------:R-:W-:Y:S01]  /*04c0*/  @!P0 STS [R0.X4+0xc4], R19 ;  /* 0x0000c41300008388 */ /* 0x000fe20000004800 */
[----:B------:R-:W-:-:S03]  /*04d0*/  ISETP.NE.AND P0, PT, R41, 0x20, PT ;  /* 0x000000202900780c */ /* 0x000fc60003f05270 */
[----:B------:R-:W-:Y:S04]  /*04e0*/  @!P1 STS [R0.X4+0x188], R39 ;  /* 0x0001882700009388 */ /* 0x000fe80000004800 */
[----:B------:R-:W-:Y:S01]  /*04f0*/  BAR.SYNC.DEFER_BLOCKING 0x0 ;  /* 0x0000000000007b1d */ /* 0x000fe20000010000 */
[----:B------:R-:W-:-:S04]  /*0500*/  IADD3 R4, P1, R4, 0x2000, RZ ;  /* 0x0000200004047810 */ /* 0x000fc80007f3e0ff */
[----:B------:R-:W-:Y:S01]  /*0510*/  IADD3.X R5, RZ, R5, RZ, P1, !PT ;  /* 0x00000005ff057210 */ /* 0x000fe20000ffe4ff */
[----:B------:R-:W-:Y:S04]  /*0520*/  LDS R38, [R0.X4+0x200] ;  /* 0x0002000000267984 */ /* 0x000fe80000004800 */
[----:B------:R-:W0:Y:S04]  /*0530*/  LDS.128 R20, [RZ] ;  /* 0x00000000ff147984 */ /* 0x000e280000000c00 */
[----:B------:R-:W1:Y:S04]  /*0540*/  LDS.128 R28, [0x20] ;  /* 0x00002000ff1c7984 */ /* 0x000e680000000c00 */
[----:B------:R-:W2:Y:S04]  /*0550*/  LDS.128 R32, [0x10] ;  /* 0x00001000ff207984 */ /* 0x000ea80000000c00 */
[----:B------:R-:W3:Y:S04]  /*0560*/  LDS.128 R8, [0x30] ;  /* 0x00003000ff087984 */ /* 0x000ee80000000c00 */
[----:B------:R-:W-:Y:S04]  /*0570*/  LDS R56, [R0.X4+0x2c4] ;  /* 0x0002c40000387984 */ /* 0x000fe80000004800 */
[----:B------:R-:W4:Y:S04]  /*0580*/  LDS.128 R12, [0x40] ;  /* 0x00004000ff0c7984 */ /* 0x000f280000000c00 */
[----:B------:R-:W5:Y:S04]  /*0590*/  LDS.128 R24, [0x60] ;  /* 0x00006000ff187984 */ /* 0x000f680000000c00 */
[----:B------:R-:W5:Y:S04]  /*05a0*/  LDS.128 R16, [0x50] ;  /* 0x00005000ff107984 */ /* 0x000f680000000c00 */
[----:B------:R-:W-:Y:S01]  /*05b0*/  LDS R36, [R0.X4+0x388] ;  /* 0x0003880000247984 */ /* 0x000fe20000004800 */
[----:B0-----:R-:W-:Y:S01]  /*05c0*/  FFMA R59, R20, R38, R59 ;  /* 0x00000026143b7223 */ /* 0x001fe2000000003b */
[C---:B------:R-:W-:Y:S01]  /*05d0*/  FFMA R47, R38.reuse, R21, R47 ;  /* 0x00000015262f7223 */ /* 0x040fe2000000002f */
[C---:B------:R-:W-:Y:S01]  /*05e0*/  FFMA R45, R38.reuse, R22, R45 ;  /* 0x00000016262d7223 */ /* 0x040fe2000000002d */
[C---:B------:R-:W-:Y:S01]  /*05f0*/  FFMA R44, R38.reuse, R23, R44 ;  /* 0x00000017262c7223 */ /* 0x040fe2000000002c */
[C---:B-1----:R-:W-:Y:S01]  /*0600*/  FFMA R57, R38.reuse, R28, R57 ;  /* 0x0000001c26397223 */ /* 0x042fe20000000039 */
[----:B------:R-:W0:Y:S01]  /*0610*/  LDS.128 R20, [0x70] ;  /* 0x00007000ff147984 */ /* 0x000e220000000c00 */
[C---:B------:R-:W-:Y:S01]  /*0620*/  FFMA R54, R38.reuse, R29, R54 ;  /* 0x0000001d26367223 */ /* 0x040fe20000000036 */
[C---:B------:R-:W-:Y:S01]  /*0630*/  FFMA R53, R38.reuse, R30, R53 ;  /* 0x0000001e26357223 */ /* 0x040fe20000000035 */
[C---:B------:R-:W-:Y:S01]  /*0640*/  FFMA R52, R38.reuse, R31, R52 ;  /* 0x0000001f26347223 */ /* 0x040fe20000000034 */
[C---:B--2---:R-:W-:Y:S01]  /*0650*/  FFMA R55, R38.reuse, R32, R55 ;  /* 0x0000002026377223 */ /* 0x044fe20000000037 */
[C---:B------:R-:W-:Y:S01]  /*0660*/  FFMA R48, R38.reuse, R33, R48 ;  /* 0x0000002126307223 */ /* 0x040fe20000000030 */
[C---:B------:R-:W-:Y:S01]  /*0670*/  FFMA R51, R38.reuse, R34, R51 ;  /* 0x0000002226337223 */ /* 0x040fe20000000033 */
[C---:B------:R-:W-:Y:S01]  /*0680*/  FFMA R46, R38.reuse, R35, R46 ;  /* 0x00000023262e7223 */ /* 0x040fe2000000002e */
[C---:B---3--:R-:W-:Y:S01]  /*0690*/  FFMA R49, R38.reuse, R8, R49 ;  /* 0x0000000826317223 */ /* 0x048fe20000000031 */
[C---:B------:R-:W-:Y:S01]  /*06a0*/  FFMA R50, R38.reuse, R9, R50 ;  /* 0x0000000926327223 */ /* 0x040fe20000000032 */
[C---:B------:R-:W-:Y:S01]  /*06b0*/  FFMA R39, R38.reuse, R10, R37 ;  /* 0x0000000a26277223 */ /* 0x040fe20000000025 */
[----:B------:R-:W1:Y:S01]  /*06c0*/  LDS.128 R28, [0x80] ;  /* 0x00008000ff1c7984 */ /* 0x000e620000000c00 */
[----:B------:R-:W-:-:S03]  /*06d0*/  FFMA R38, R38, R11, R42 ;  /* 0x0000000b26267223 */ /* 0x000fc6000000002a */
[----:B------:R-:W2:Y:S01]  /*06e0*/  LDS.128 R32, [0xa0] ;  /* 0x0000a000ff207984 */ /* 0x000ea20000000c00 */
[----:B----4-:R-:W-:Y:S01]  /*06f0*/  FFMA R59, R12, R56, R59 ;  /* 0x000000380c3b7223 */ /* 0x010fe2000000003b */
[C---:B------:R-:W-:Y:S01]  /*0700*/  FFMA R47, R56.reuse, R13, R47 ;  /* 0x0000000d382f7223 */ /* 0x040fe2000000002f */
[C---:B------:R-:W-:Y:S01]  /*0710*/  FFMA R45, R56.reuse, R14, R45 ;  /* 0x0000000e382d7223 */ /* 0x040fe2000000002d */
[----:B------:R-:W3:Y:S01]  /*0720*/  LDS.128 R8, [0x90] ;  /* 0x00009000ff087984 */ /* 0x000ee20000000c00 */
[C---:B------:R-:W-:Y:S01]  /*0730*/  FFMA R44, R56.reuse, R15, R44 ;  /* 0x0000000f382c7223 */ /* 0x040fe2000000002c */
[C---:B-----5:R-:W-:Y:S01]  /*0740*/  FFMA R57, R56.reuse, R24, R57 ;  /* 0x0000001838397223 */ /* 0x060fe20000000039 */
[C---:B------:R-:W-:Y:S01]  /*0750*/  FFMA R54, R56.reuse, R25, R54 ;  /* 0x0000001938367223 */ /* 0x040fe20000000036 */
[C---:B------:R-:W-:Y:S01]  /*0760*/  FFMA R53, R56.reuse, R26, R53 ;  /* 0x0000001a38357223 */ /* 0x040fe20000000035 */
[C---:B------:R-:W-:Y:S01]  /*0770*/  FFMA R52, R56.reuse, R27, R52 ;  /* 0x0000001b38347223 */ /* 0x040fe20000000034 */
[----:B------:R-:W4:Y:S01]  /*0780*/  LDS.128 R12, [0xb0] ;  /* 0x0000b000ff0c7984 */ /* 0x000f220000000c00 */
[C---:B------:R-:W-:Y:S01]  /*0790*/  FFMA R55, R56.reuse, R16, R55 ;  /* 0x0000001038377223 */ /* 0x040fe20000000037 */
[C---:B------:R-:W-:Y:S01]  /*07a0*/  FFMA R48, R56.reuse, R17, R48 ;  /* 0x0000001138307223 */ /* 0x040fe20000000030 */
[C---:B------:R-:W-:Y:S01]  /*07b0*/  FFMA R51, R56.reuse, R18, R51 ;  /* 0x0000001238337223 */ /* 0x040fe20000000033 */
[----:B------:R-:W-:Y:S01]  /*07c0*/  LDS R37, [R0.X4+0x44c] ;  /* 0x00044c0000257984 */ /* 0x000fe20000004800 */
[----:B------:R-:W-:-:S03]  /*07d0*/  FFMA R46, R56, R19, R46 ;  /* 0x00000013382e7223 */ /* 0x000fc6000000002e */
[----:B------:R-:W5:Y:S04]  /*07e0*/  LDS.128 R24, [0xc0] ;  /* 0x0000c000ff187984 */ /* 0x000f680000000c00 */
[----:B------:R-:W5:Y:S01]  /*07f0*/  LDS.128 R16, [0xe0] ;  /* 0x0000e000ff107984 */ /* 0x000f620000000c00 */
[C---:B0-----:R-:W-:Y:S01]  /*0800*/  FFMA R49, R56.reuse, R20, R49 ;  /* 0x0000001438317223 */ /* 0x041fe20000000031 */
[C---:B------:R-:W-:Y:S01]  /*0810*/  FFMA R50, R56.reuse, R21, R50 ;  /* 0x0000001538327223 */ /* 0x040fe20000000032 */
[C---:B------:R-:W-:Y:S01]  /*0820*/  FFMA R39, R56.reuse, R22, R39 ;  /* 0x0000001638277223 */ /* 0x040fe20000000027 */
[----:B------:R-:W-:Y:S02]  /*0830*/  FFMA R56, R56, R23, R38 ;  /* 0x0000001738387223 */ /* 0x000fe40000000026 */
[----:B------:R-:W0:Y:S04]  /*0840*/  LDS.128 R20, [0xd0] ;  /* 0x0000d000ff147984 */ /* 0x000e280000000c00 */
[----:B------:R-:W-:Y:S01]  /*0850*/  LDS R38, [R0.X4+0x510] ;  /* 0x0005100000267984 */ /* 0x000fe20000004800 */
[----:B-1----:R-:W-:Y:S01]  /*0860*/  FFMA R59, R28, R36, R59 ;  /* 0x000000241c3b7223 */ /* 0x002fe2000000003b */
[C---:B------:R-:W-:Y:S01]  /*0870*/  FFMA R42, R36.reuse, R29, R47 ;  /* 0x0000001d242a7223 */ /* 0x040fe2000000002f */
[C---:B------:R-:W-:Y:S01]  /*0880*/  FFMA R45, R36.reuse, R30, R45 ;  /* 0x0000001e242d7223 */ /* 0x040fe2000000002d */
[C---:B------:R-:W-:Y:S01]  /*0890*/  FFMA R44, R36.reuse, R31, R44 ;  /* 0x0000001f242c7223 */ /* 0x040fe2000000002c */
[C---:B--2---:R-:W-:Y:S01]  /*08a0*/  FFMA R57, R36.reuse, R32, R57 ;  /* 0x0000002024397223 */ /* 0x044fe20000000039 */
[----:B------:R-:W1:Y:S01]  /*08b0*/  LDS.128 R28, [0xf0] ;  /* 0x0000f000ff1c7984 */ /* 0x000e620000000c00 */
[C---:B------:R-:W-:Y:S01]  /*08c0*/  FFMA R54, R36.reuse, R33, R54 ;  /* 0x0000002124367223 */ /* 0x040fe20000000036 */
[C---:B------:R-:W-:Y:S01]  /*08d0*/  FFMA R53, R36.reuse, R34, R53 ;  /* 0x0000002224357223 */ /* 0x040fe20000000035 */
[C---:B------:R-:W-:Y:S01]  /*08e0*/  FFMA R52, R36.reuse, R35, R52 ;  /* 0x0000002324347223 */ /* 0x040fe20000000034 */
[C---:B---3--:R-:W-:Y:S01]  /*08f0*/  FFMA R55, R36.reuse, R8, R55 ;  /* 0x0000000824377223 */ /* 0x048fe20000000037 */
[C---:B------:R-:W-:Y:S01]  /*0900*/  FFMA R48, R36.reuse, R9, R48 ;  /* 0x0000000924307223 */ /* 0x040fe20000000030 */
[C---:B------:R-:W-:Y:S01]  /*0910*/  FFMA R51, R36.reuse, R10, R51 ;  /* 0x0000000a24337223 */ /* 0x040fe20000000033 */
[C---:B------:R-:W-:Y:S01]  /*0920*/  FFMA R46, R36.reuse, R11, R46 ;  /* 0x0000000b242e7223 */ /* 0x040fe2000000002e */
[----:B------:R-:W2:Y:S01]  /*0930*/  LDS.128 R32, [0x100] ;  /* 0x00010000ff207984 */ /* 0x000ea20000000c00 */
[C---:B----4-:R-:W-:Y:S01]  /*0940*/  FFMA R49, R36.reuse, R12, R49 ;  /* 0x0000000c24317223 */ /* 0x050fe20000000031 */
[C---:B------:R-:W-:Y:S01]  /*0950*/  FFMA R50, R36.reuse, R13, R50 ;  /* 0x0000000d24327223 */ /* 0x040fe20000000032 */
[C---:B------:R-:W-:Y:S01]  /*0960*/  FFMA R39, R36.reuse, R14, R39 ;  /* 0x0000000e24277223 */ /* 0x040fe20000000027 */
[----:B------:R-:W3:Y:S01]  /*0970*/  LDS.128 R8, [0x120] ;  /* 0x00012000ff087984 */ /* 0x000ee20000000c00 */
[----:B------:R-:W-:-:S03]  /*0980*/  FFMA R56, R36, R15, R56 ;  /* 0x0000000f24387223 */ /* 0x000fc60000000038 */
[----:B------:R-:W4:Y:S01]  /*0990*/  LDS.128 R12, [0x110] ;  /* 0x00011000ff0c7984 */ /* 0x000f220000000c00 */
[----:B-----5:R-:W-:Y:S01]  /*09a0*/  FFMA R59, R24, R37, R59 ;  /* 0x00000025183b7223 */ /* 0x020fe2000000003b */
[C---:B------:R-:W-:Y:S01]  /*09b0*/  FFMA R47, R37.reuse, R25, R42 ;  /* 0x00000019252f7223 */ /* 0x040fe2000000002a */
[C---:B------:R-:W-:Y:S01]  /*09c0*/  FFMA R45, R37.reuse, R26, R45 ;  /* 0x0000001a252d7223 */ /* 0x040fe2000000002d */
[C---:B------:R-:W-:Y:S01]  /*09d0*/  FFMA R44, R37.reuse, R27, R44 ;  /* 0x0000001b252c7223 */ /* 0x040fe2000000002c */
[C---:B------:R-:W-:Y:S01]  /*09e0*/  FFMA R57, R37.reuse, R16, R57 ;  /* 0x0000001025397223 */ /* 0x040fe20000000039 */
[C---:B------:R-:W-:Y:S01]  /*09f0*/  FFMA R54, R37.reuse, R17, R54 ;  /* 0x0000001125367223 */ /* 0x040fe20000000036 */
[C---:B------:R-:W-:Y:S01]  /*0a00*/  FFMA R53, R37.reuse, R18, R53 ;  /* 0x0000001225357223 */ /* 0x040fe20000000035 */
[C---:B------:R-:W-:Y:S01]  /*0a10*/  FFMA R52, R37.reuse, R19, R52 ;  /* 0x0000001325347223 */ /* 0x040fe20000000034 */
[----:B------:R-:W5:Y:S01]  /*0a20*/  LDS.128 R24, [0x130] ;  /* 0x00013000ff187984 */ /* 0x000f620000000c00 */
[C---:B0-----:R-:W-:Y:S01]  /*0a30*/  FFMA R55, R37.reuse, R20, R55 ;  /* 0x0000001425377223 */ /* 0x041fe20000000037 */
[C---:B------:R-:W-:Y:S01]  /*0a40*/  FFMA R48, R37.reuse, R21, R48 ;  /* 0x0000001525307223 */ /* 0x040fe20000000030 */
[C---:B------:R-:W-:Y:S01]  /*0a50*/  FFMA R51, R37.reuse, R22, R51 ;  /* 0x0000001625337223 */ /* 0x040fe20000000033 */
[----:B------:R-:W-:Y:S01]  /*0a60*/  LDS R36, [R0.X4+0x5d4] ;  /* 0x0005d40000247984 */ /* 0x000fe20000004800 */
[----:B------:R-:W-:-:S03]  /*0a70*/  FFMA R46, R37, R23, R46 ;  /* 0x00000017252e7223 */ /* 0x000fc6000000002e */
[----:B------:R-:W0:Y:S04]  /*0a80*/  LDS.128 R16, [0x140] ;  /* 0x00014000ff107984 */ /* 0x000e280000000c00 */
[----:B------:R-:W0:Y:S01]  /*0a90*/  LDS.128 R20, [0x160] ;  /* 0x00016000ff147984 */ /* 0x000e220000000c00 */
[C---:B-1----:R-:W-:Y:S01]  /*0aa0*/  FFMA R49, R37.reuse, R28, R49 ;  /* 0x0000001c25317223 */ /* 0x042fe20000000031 */
[C---:B------:R-:W-:Y:S01]  /*0ab0*/  FFMA R50, R37.reuse, R29, R50 ;  /* 0x0000001d25327223 */ /* 0x040fe20000000032 */
[C---:B------:R-:W-:Y:S01]  /*0ac0*/  FFMA R39, R37.reuse, R30, R39 ;  /* 0x0000001e25277223 */ /* 0x040fe20000000027 */
[----:B------:R-:W-:Y:S01]  /*0ad0*/  FFMA R56, R37, R31, R56 ;  /* 0x0000001f25387223 */ /* 0x000fe20000000038 */
[----:B------:R-:W-:Y:S01]  /*0ae0*/  LDS R42, [R0.X4+0x698] ;  /* 0x00069800002a7984 */ /* 0x000fe20000004800 */
[----:B--2---:R-:W-:Y:S01]  /*0af0*/  FFMA R37, R32, R38, R59 ;  /* 0x0000002620257223 */ /* 0x004fe2000000003b */
[C---:B------:R-:W-:Y:S01]  /*0b00*/  FFMA R47, R38.reuse, R33, R47 ;  /* 0x00000021262f7223 */ /* 0x040fe2000000002f */
[C---:B------:R-:W-:Y:S01]  /*0b10*/  FFMA R45, R38.reuse, R34, R45 ;  /* 0x00000022262d7223 */ /* 0x040fe2000000002d */
[C---:B------:R-:W-:Y:S01]  /*0b20*/  FFMA R44, R38.reuse, R35, R44 ;  /* 0x00000023262c7223 */ /* 0x040fe2000000002c */
[C---:B---3--:R-:W-:Y:S01]  /*0b30*/  FFMA R57, R38.reuse, R8, R57 ;  /* 0x0000000826397223 */ /* 0x048fe20000000039 */
[C---:B------:R-:W-:Y:S01]  /*0b40*/  FFMA R54, R38.reuse, R9, R54 ;  /* 0x0000000926367223 */ /* 0x040fe20000000036 */
[C---:B------:R-:W-:Y:S01]  /*0b50*/  FFMA R53, R38.reuse, R10, R53 ;  /* 0x0000000a26357223 */ /* 0x040fe20000000035 */
[C---:B------:R-:W-:Y:S01]  /*0b60*/  FFMA R52, R38.reuse, R11, R52 ;  /* 0x0000000b26347223 */ /* 0x040fe20000000034 */
[----:B------:R-:W1:Y:S01]  /*0b70*/  LDS.128 R28, [0x150] ;  /* 0x00015000ff1c7984 */ /* 0x000e620000000c00 */
[C---:B----4-:R-:W-:Y:S01]  /*0b80*/  FFMA R55, R38.reuse, R12, R55 ;  /* 0x0000000c26377223 */ /* 0x050fe20000000037 */
[C---:B------:R-:W-:Y:S01]  /*0b90*/  FFMA R48, R38.reuse, R13, R48 ;  /* 0x0000000d26307223 */ /* 0x040fe20000000030 */
[C---:B------:R-:W-:Y:S01]  /*0ba0*/  FFMA R51, R38.reuse, R14, R51 ;  /* 0x0000000e26337223 */ /* 0x040fe20000000033 */
[----:B------:R-:W2:Y:S01]  /*0bb0*/  LDS.128 R32, [0x170] ;  /* 0x00017000ff207984 */ /* 0x000ea20000000c00 */
[----:B------:R-:W-:-:S03]  /*0bc0*/  FFMA R46, R38, R15, R46 ;  /* 0x0000000f262e7223 */ /* 0x000fc6000000002e */
[----:B------:R-:W3:Y:S01]  /*0bd0*/  LDS.128 R8, [0x180] ;  /* 0x00018000ff087984 */ /* 0x000ee20000000c00 */
[C---:B-----5:R-:W-:Y:S01]  /*0be0*/  FFMA R49, R38.reuse, R24, R49 ;  /* 0x0000001826317223 */ /* 0x060fe20000000031 */
[C---:B------:R-:W-:Y:S01]  /*0bf0*/  FFMA R50, R38.reuse, R25, R50 ;  /* 0x0000001926327223 */ /* 0x040fe20000000032 */
[C---:B------:R-:W-:Y:S01]  /*0c00*/  FFMA R39, R38.reuse, R26, R39 ;  /* 0x0000001a26277223 */ /* 0x040fe20000000027 */
[----:B------:R-:W-:Y:S01]  /*0c10*/  FFMA R38, R38, R27, R56 ;  /* 0x0000001b26267223 */ /* 0x000fe20000000038 */
[----:B------:R-:W4:Y:S04]  /*0c20*/  LDS.128 R12, [0x1a0] ;  /* 0x0001a000ff0c7984 */ /* 0x000f280000000c00 */
[----:B------:R-:W-:Y:S01]  /*0c30*/  LDS R56, [R0.X4+0x75c] ;  /* 0x00075c0000387984 */ /* 0x000fe20000004800 */
[----:B0-----:R-:W-:Y:S01]  /*0c40*/  FFMA R37, R16, R36, R37 ;  /* 0x0000002410257223 */ /* 0x001fe20000000025 */
[C---:B------:R-:W-:Y:S01]  /*0c50*/  FFMA R47, R36.reuse, R17, R47 ;  /* 0x00000011242f7223 */ /* 0x040fe2000000002f */
[C---:B------:R-:W-:Y:S01]  /*0c60*/  FFMA R45, R36.reuse, R18, R45 ;  /* 0x00000012242d7223 */ /* 0x040fe2000000002d */
[C---:B------:R-:W-:Y:S01]  /*0c70*/  FFMA R44, R36.reuse, R19, R44 ;  /* 0x00000013242c7223 */ /* 0x040fe2000000002c */
[C---:B------:R-:W-:Y:S01]  /*0c80*/  FFMA R57, R36.reuse, R20, R57 ;  /* 0x0000001424397223 */ /* 0x040fe20000000039 */
[C---:B------:R-:W-:Y:S01]  /*0c90*/  FFMA R54, R36.reuse, R21, R54 ;  /* 0x0000001524367223 */ /* 0x040fe20000000036 */
[C---:B------:R-:W-:Y:S01]  /*0ca0*/  FFMA R53, R36.reuse, R22, R53 ;  /* 0x0000001624357223 */ /* 0x040fe20000000035 */
[C---:B------:R-:W-:Y:S01]  /*0cb0*/  FFMA R52, R36.reuse, R23, R52 ;  /* 0x0000001724347223 */ /* 0x040fe20000000034 */
[----:B------:R-:W0:Y:S04]  /*0cc0*/  LDS.128 R16, [0x190] ;  /* 0x00019000ff107984 */ /* 0x000e280000000c00 */
[----:B------:R-:W5:Y:S04]  /*0cd0*/  LDS.128 R20, [0x1b0] ;  /* 0x0001b000ff147984 */ /* 0x000f680000000c00 */
[----:B------:R-:W5:Y:S01]  /*0ce0*/  LDS.128 R24, [0x1c0] ;  /* 0x0001c000ff187984 */ /* 0x000f620000000c00 */
[C---:B-1----:R-:W-:Y:S01]  /*0cf0*/  FFMA R55, R36.reuse, R28, R55 ;  /* 0x0000001c24377223 */ /* 0x042fe20000000037 */
[C---:B------:R-:W-:Y:S01]  /*0d00*/  FFMA R48, R36.reuse, R29, R48 ;  /* 0x0000001d24307223 */ /* 0x040fe20000000030 */
[C---:B------:R-:W-:Y:S01]  /*0d10*/  FFMA R51, R36.reuse, R30, R51 ;  /* 0x0000001e24337223 */ /* 0x040fe20000000033 */
[C---:B------:R-:W-:Y:S01]  /*0d20*/  FFMA R46, R36.reuse, R31, R46 ;  /* 0x0000001f242e7223 */ /* 0x040fe2000000002e */
[C---:B--2---:R-:W-:Y:S01]  /*0d30*/  FFMA R49, R36.reuse, R32, R49 ;  /* 0x0000002024317223 */ /* 0x044fe20000000031 */
[C---:B------:R-:W-:Y:S01]  /*0d40*/  FFMA R50, R36.reuse, R33, R50 ;  /* 0x0000002124327223 */ /* 0x040fe20000000032 */
[C---:B------:R-:W-:Y:S01]  /*0d50*/  FFMA R59, R36.reuse, R34, R39 ;  /* 0x00000022243b7223 */ /* 0x040fe20000000027 */
[----:B------:R-:W-:Y:S01]  /*0d60*/  FFMA R58, R36, R35, R38 ;  /* 0x00000023243a7223 */ /* 0x000fe20000000026 */
[----:B---3--:R-:W-:Y:S01]  /*0d70*/  FFMA R61, R8, R42, R37 ;  /* 0x0000002a083d7223 */ /* 0x008fe20000000025 */
[----:B------:R-:W1:Y:S01]  /*0d80*/  LDS.128 R28, [0x1e0] ;  /* 0x0001e000ff1c7984 */ /* 0x000e620000000c00 */
        /* <DEDUP_REMOVED lines=8> */
[C---:B------:R-:W-:Y:S01]  /*0e10*/  FFMA R52, R42.reuse, R15, R52 ;  /* 0x0000000f2a347223 */ /* 0x040fe20000000034 */
[C---:B0-----:R-:W-:Y:S01]  /*0e20*/  FFMA R55, R42.reuse, R16, R55 ;  /* 0x000000102a377223 */ /* 0x041fe20000000037 */
[C---:B------:R-:W-:Y:S01]  /*0e30*/  FFMA R48, R42.reuse, R17, R48 ;  /* 0x000000112a307223 */ /* 0x040fe20000000030 */
[C---:B------:R-:W-:Y:S01]  /*0e40*/  FFMA R51, R42.reuse, R18, R51 ;  /* 0x000000122a337223 */ /* 0x040fe20000000033 */
[C---:B------:R-:W-:Y:S01]  /*0e50*/  FFMA R46, R42.reuse, R19, R46 ;  /* 0x000000132a2e7223 */ /* 0x040fe2000000002e */
[C---:B-----5:R-:W-:Y:S01]  /*0e60*/  FFMA R49, R42.reuse, R20, R49 ;  /* 0x000000142a317223 */ /* 0x060fe20000000031 */
[C---:B------:R-:W-:Y:S01]  /*0e70*/  FFMA R50, R42.reuse, R21, R50 ;  /* 0x000000152a327223 */ /* 0x040fe20000000032 */
[C---:B------:R-:W-:Y:S01]  /*0e80*/  FFMA R9, R42.reuse, R22, R59 ;  /* 0x000000162a097223 */ /* 0x040fe2000000003b */
[----:B------:R-:W-:Y:S01]  /*0e90*/  FFMA R42, R42, R23, R58 ;  /* 0x000000172a2a7223 */ /* 0x000fe2000000003a */
[----:B------:R-:W-:Y:S01]  /*0ea0*/  FFMA R59, R24, R56, R61 ;  /* 0x00000038183b7223 */ /* 0x000fe2000000003d */
        /* <DEDUP_REMOVED lines=14> */
[----:B------:R-:W-:Y:S01]  /*0f90*/  FFMA R46, R56, R35, R46 ;  /* 0x00000023382e7223 */ /* 0x000fe2000000002e */
[----:B------:R-:W-:Y:S05]  /*0fa0*/  @P0 BRA `(.L_x_61) ;  /* 0xfffff2f000000947 */ /* 0x000fea000383ffff */
[----:B------:R-:W-:Y:S01]  /*0fb0*/  MOV R3, 0x4 ;  /* 0x0000000400037802 */ /* 0x000fe20000000f00 */
        /* <DEDUP_REMOVED lines=19> */
.L_x_62:
        /* <DEDUP_REMOVED lines=9> */
.L_x_129:


//--------------------- .text.tvmgen_default_fused_nn_conv2d_add_kernel --------------------------
	.section	.text.tvmgen_default_fused_nn_conv2d_add_kernel,"ax",@progbits
	.sectionflags	@"SHF_BARRIERS=1"
	.sectioninfo	@"SHI_REGISTERS=60"
	.align	128
        .global         tvmgen_default_fused_nn_conv2d_add_kernel
        .type           tvmgen_default_fused_nn_conv2d_add_kernel,@function
        .size           tvmgen_default_fused_nn_conv2d_add_kernel,(.L_x_130 - tvmgen_default_fused_nn_conv2d_add_kernel)
        .other          tvmgen_default_fused_nn_conv2d_add_kernel,@"STO_CUDA_ENTRY STV_DEFAULT"
tvmgen_default_fused_nn_conv2d_add_kernel:
.text.tvmgen_default_fused_nn_conv2d_add_kernel:
[----:B------:R-:W-:Y:S02]  /*0000*/  MOV R1, c[0x0][0x28] ;  /* 0x00000a0000017a02 */ /* 0x000fe40000000f00 */
[----:B------:R-:W0:Y:S01]  /*0010*/  S2R R3, SR_TID.X ;  /* 0x0000000000037919 */ /* 0x000e220000002100 */
[----:B------:R-:W-:Y:S01]  /*0020*/  MOV R2, RZ ;  /* 0x000000ff00027202 */ /* 0x000fe20000000f00 */
[----:B------:R-:W-:Y:S01]  /*0030*/  ULDC.64 UR4, c[0x0][0x118] ;  /* 0x0000460000047ab9 */ /* 0x000fe20000000a00 */
[----:B------:R-:W-:Y:S01]  /*0040*/  MOV R22, RZ ;  /* 0x000000ff00167202 */ /* 0x000fe20000000f00 */
[----:B------:R-:W1:Y:S01]  /*0050*/  S2R R21, SR_TID.Z ;  /* 0x0000000000157919 */ /* 0x000e620000002300 */
[----:B------:R-:W-:Y:S02]  /*0060*/  MOV R31, RZ ;  /* 0x000000ff001f7202 */ /* 0x000fe40000000f00 */
[----:B------:R-:W-:Y:S01]  /*0070*/  MOV R25, RZ ;  /* 0x000000ff00197202 */ /* 0x000fe20000000f00 */
[----:B------:R-:W1:Y:S01]  /*0080*/  S2R R0, SR_CTAID.Y ;  /* 0x0000000000007919 */ /* 0x000e620000002600 */
[----:B------:R-:W-:Y:S02]  /*0090*/  MOV R27, RZ ;  /* 0x000000ff001b7202 */ /* 0x000fe40000000f00 */
[----:B------:R-:W-:Y:S01]  /*00a0*/  MOV R29, RZ ;  /* 0x000000ff001d7202 */ /* 0x000fe20000000f00 */
[----:B------:R-:W2:Y:S01]  /*00b0*/  S2R R20, SR_CTAID.X ;  /* 0x0000000000147919 */ /* 0x000ea20000002500 */
[----:B------:R-:W-:-:S02]  /*00c0*/  MOV R43, RZ ;  /* 0x000000ff002b7202 */ /* 0x000fc40000000f00 */
        /* <DEDUP_REMOVED lines=8> */
[----:B------:R-:W-:Y:S02]  /*0150*/  SHF.R.U32.HI R5, RZ, 0x1f, R4 ;  /* 0x0000001fff057819 */ /* 0x000fe40000011604 */
[----:B------:R-:W-:Y:S01]  /*0160*/  MOV R47, RZ ;  /* 0x000000ff002f7202 */ /* 0x000fe20000000f00 */
[----:B-1----:R-:W-:Y:S01]  /*0170*/  IMAD R7, R21, 0xe, R0 ;  /* 0x0000000e15077824 */ /* 0x002fe200078e0200 */
[----:B------:R-:W-:Y:S02]  /*0180*/  LEA.HI.SX32 R5, R4, R5, 0x1e ;  /* 0x0000000504057211 */ /* 0x000fe400078ff2ff */
[----:B------:R-:W-:Y:S02]  /*0190*/  MOV R49, RZ ;  /* 0x000000ff00317202 */ /* 0x000fe40000000f00 */
[----:B--2---:R-:W-:Y:S01]  /*01a0*/  LEA R6, R7, R20, 0x3 ;  /* 0x0000001407067211 */ /* 0x004fe200078e18ff */
[----:B------:R-:W-:Y:S01]  /*01b0*/  IMAD R23, R5, -0x7, R3 ;  /* 0xfffffff905177824 */ /* 0x000fe200078e0203 */
[----:B------:R-:W-:-:S02]  /*01c0*/  MOV R51, RZ ;  /* 0x000000ff00337202 */ /* 0x000fc40000000f00 */
[----:B------:R-:W-:Y:S02]  /*01d0*/  LEA R6, R5, R6, 0x1 ;  /* 0x0000000605067211 */ /* 0x000fe400078e08ff */
[----:B------:R-:W-:-:S03]  /*01e0*/  MOV R53, RZ ;  /* 0x000000ff00357202 */ /* 0x000fc60000000f00 */
[----:B------:R-:W-:Y:S02]  /*01f0*/  IMAD R23, R6, 0x7, R23 ;  /* 0x0000000706177824 */ /* 0x000fe400078e0217 */
.L_x_64:
[----:B------:R-:W-:Y:S01]  /*0200*/  LEA R8, R3, R3, 0x1 ;  /* 0x0000000303087211 */ /* 0x000fe200078e08ff */
[----:B------:R-:W-:Y:S01]  /*0210*/  BAR.SYNC.DEFER_BLOCKING 0x0 ;  /* 0x0000000000007b1d */ /* 0x000fe20000010000 */
[----:B------:R-:W-:Y:S02]  /*0220*/  MOV R17, 0x4 ;  /* 0x0000000400117802 */ /* 0x000fe40000000f00 */
[C---:B------:R-:W-:Y:S02]  /*0230*/  IADD3 R6, R8.reuse, 0x1, RZ ;  /* 0x0000000108067810 */ /* 0x040fe40007ffe0ff */
[-C--:B------:R-:W-:Y:S02]  /*0240*/  LEA.HI.SX32 R4, R8, R21.reuse, 0x1a ;  /* 0x0000001508047211 */ /* 0x080fe400078fd2ff */
[----:B------:R-:W-:Y:S02]  /*0250*/  LEA.HI.SX32 R5, R6, R21, 0x1a ;  /* 0x0000001506057211 */ /* 0x000fe400078fd2ff */
[----:B------:R-:W-:-:S02]  /*0260*/  ISETP.GT.AND P0, PT, R4, 0xf, PT ;  /* 0x0000000f0400780c */ /* 0x000fc40003f04270 */
[C---:B------:R-:W-:Y:S02]  /*0270*/  IADD3 R12, R8.reuse, 0x2, RZ ;  /* 0x00000002080c7810 */ /* 0x040fe40007ffe0ff */
[----:B------:R-:W-:Y:S02]  /*0280*/  ISETP.GT.AND P1, PT, R5, 0xf, PT ;  /* 0x0000000f0500780c */ /* 0x000fe40003f24270 */
[----:B------:R-:W-:Y:S02]  /*0290*/  ISETP.GT.OR P0, PT, R8, 0x3f, P0 ;  /* 0x0000003f0800780c */ /* 0x000fe40000704670 */
[----:B------:R-:W-:Y:S02]  /*02a0*/  LEA.HI.SX32 R4, R12, R21, 0x1a ;  /* 0x000000150c047211 */ /* 0x000fe400078fd2ff */
[----:B------:R-:W-:Y:S02]  /*02b0*/  ISETP.GT.OR P1, PT, R8, 0x3e, P1 ;  /* 0x0000003e0800780c */ /* 0x000fe40000f24670 */
[----:B------:R-:W-:-:S04]  /*02c0*/  ISETP.GT.AND P2, PT, R4, 0xf, PT ;  /* 0x0000000f0400780c */ /* 0x000fc80003f44270 */
[----:B------:R-:W-:-:S03]  /*02d0*/  ISETP.GT.OR P2, PT, R8, 0x3d, P2 ;  /* 0x0000003d0800780c */ /* 0x000fc60001744670 */
[----:B------:R-:W0:Y:S04]  /*02e0*/  @!P0 S2R R4, SR_CTAID.Z ;  /* 0x0000000000048919 */ /* 0x000e280000002700 */
[----:B------:R-:W1:Y:S06]  /*02f0*/  @!P1 S2R R10, SR_CTAID.Z ;  /* 0x00000000000a9919 */ /* 0x000e6c0000002700 */
[----:B------:R-:W2:Y:S01]  /*0300*/  @!P2 S2R R16, SR_CTAID.Z ;  /* 0x000000000010a919 */ /* 0x000ea20000002700 */
[----:B0-----:R-:W-:-:S02]  /*0310*/  @!P0 LEA R5, R4, R21, 0x4 ;  /* 0x0000001504058211 */ /* 0x001fc400078e20ff */
[----:B------:R-:W-:Y:S02]  /*0320*/  @!P0 LOP3.LUT R4, R8, 0xf, RZ, 0xc0, !PT ;  /* 0x0000000f08048812 */ /* 0x000fe400078ec0ff */
[----:B-1----:R-:W-:Y:S01]  /*0330*/  @!P1 LEA R11, R10, R21, 0x4 ;  /* 0x000000150a0b9211 */ /* 0x002fe200078e20ff */
[----:B------:R-:W-:Y:S01]  /*0340*/  IMAD R10, R22, 0x3100, R23 ;  /* 0x00003100160a7824 */ /* 0x000fe200078e0217 */
[-C--:B------:R-:W-:Y:S02]  /*0350*/  @!P0 LEA R7, R5, R22.reuse, 0x4 ;  /* 0x0000001605078211 */ /* 0x080fe400078e20ff */
[----:B------:R-:W-:Y:S02]  /*0360*/  @!P1 LOP3.LUT R5, R6, 0xf, RZ, 0xc0, !PT ;  /* 0x0000000f06059812 */ /* 0x000fe400078ec0ff */
[----:B------:R-:W-:Y:S02]  /*0370*/  @!P1 LEA R14, R11, R22, 0x4 ;  /* 0x000000160b0e9211 */ /* 0x000fe400078e20ff */
[----:B------:R-:W-:-:S02]  /*0380*/  @!P0 LEA R4, R7, R4, 0x4 ;  /* 0x0000000407048211 */ /* 0x000fc400078e20ff */
[----:B--2---:R-:W-:Y:S02]  /*0390*/  @!P2 LEA R13, R16, R21, 0x4 ;  /* 0x00000015100da211 */ /* 0x004fe400078e20ff */
[----:B------:R-:W-:Y:S01]  /*03a0*/  @!P1 LEA R7, R14, R5, 0x4 ;  /* 0x000000050e079211 */ /* 0x000fe200078e20ff */
[----:B------:R-:W-:Y:S01]  /*03b0*/  @!P0 IMAD R5, R3, 0xc, RZ ;  /* 0x0000000c03058824 */ /* 0x000fe200078e02ff */
[----:B------:R-:W-:Y:S02]  /*03c0*/  @!P2 LOP3.LUT R11, R12, 0xf, RZ, 0xc0, !PT ;  /* 0x0000000f0c0ba812 */ /* 0x000fe400078ec0ff */
[----:B------:R-:W-:Y:S02]  /*03d0*/  @!P2 LEA R14, R13, R22, 0x4 ;  /* 0x000000160d0ea211 */ /* 0x000fe400078e20ff */
[----:B------:R-:W-:Y:S02]  /*03e0*/  @!P1 SHF.L.U32 R6, R6, 0x2, RZ ;  /* 0x0000000206069819 */ /* 0x000fe400000006ff */
[----:B------:R-:W-:-:S02]  /*03f0*/  @!P2 SHF.L.U32 R12, R12, 0x2, RZ ;  /* 0x000000020c0ca819 */ /* 0x000fc400000006ff */
[----:B------:R-:W-:Y:S02]  /*0400*/  @!P0 LOP3.LUT R5, R5, 0xffffffc0, RZ, 0xc0, !PT ;  /* 0xffffffc005058812 */ /* 0x000fe400078ec0ff */
[----:B------:R-:W-:Y:S02]  /*0410*/  @!P2 LEA R13, R14, R11, 0x4 ;  /* 0x0000000b0e0da211 */ /* 0x000fe400078e20ff */
[----:B------:R-:W-:Y:S02]  /*0420*/  @!P1 LOP3.LUT R6, R6, 0xffffffc0, RZ, 0xc0, !PT ;  /* 0xffffffc006069812 */ /* 0x000fe400078ec0ff */
[----:B------:R-:W-:Y:S02]  /*0430*/  @!P2 LOP3.LUT R14, R12, 0xffffffc0, RZ, 0xc0, !PT ;  /* 0xffffffc00c0ea812 */ /* 0x000fe400078ec0ff */
[----:B------:R-:W-:Y:S02]  /*0440*/  SHF.L.U32 R10, R10, 0x2, RZ ;  /* 0x000000020a0a7819 */ /* 0x000fe400000006ff */
[----:B------:R-:W-:-:S02]  /*0450*/  @!P0 IADD3 R12, R4, R5, RZ ;  /* 0x00000005040c8210 */ /* 0x000fc40007ffe0ff */
[----:B------:R-:W-:Y:S01]  /*0460*/  @!P1 IADD3 R6, R7, R6, RZ ;  /* 0x0000000607069210 */ /* 0x000fe20007ffe0ff */
[----:B------:R-:W-:Y:S01]  /*0470*/  IMAD.WIDE R10, R10, R17, c[0x0][0x168] ;  /* 0x00005a000a0a7625 */ /* 0x000fe200078e0211 */
[----:B------:R-:W-:-:S03]  /*0480*/  @!P2 IADD3 R16, R13, R14, RZ ;  /* 0x0000000e0d10a210 */ /* 0x000fc60007ffe0ff */
[-C--:B------:R-:W-:Y:S01]  /*0490*/  @!P0 IMAD.WIDE R12, R12, R17.reuse, c[0x0][0x170] ;  /* 0x00005c000c0c8625 */ /* 0x080fe200078e0211 */
[----:B------:R-:W2:Y:S03]  /*04a0*/  LDG.E.CONSTANT R4, [R10.64] ;  /* 0x000000040a047981 */ /* 0x000ea6000c1e9900 */
[-C--:B------:R-:W-:Y:S01]  /*04b0*/  @!P1 IMAD.WIDE R14, R6, R17.reuse, c[0x0][0x170] ;  /* 0x00005c00060e9625 */ /* 0x080fe200078e0211 */
[----:B------:R-:W2:Y:S03]  /*04c0*/  LDG.E.CONSTANT R5, [R10.64+0x4] ;  /* 0x000004040a057981 */ /* 0x000ea6000c1e9900 */
[----:B------:R-:W-:Y:S01]  /*04d0*/  @!P2 IMAD.WIDE R16, R16, R17, c[0x0][0x170] ;  /* 0x00005c001010a625 */ /* 0x000fe200078e0211 */
[----:B------:R-:W2:Y:S04]  /*04e0*/  LDG.E.CONSTANT R6, [R10.64+0x8] ;  /* 0x000008040a067981 */ /* 0x000ea8000c1e9900 */
[----:B------:R-:W2:Y:S04]  /*04f0*/  LDG.E.CONSTANT R7, [R10.64+0xc] ;  /* 0x00000c040a077981 */ /* 0x000ea8000c1e9900 */
[----:B------:R-:W3:Y:S04]  /*0500*/  @!P0 LDG.E.CONSTANT R12, [R12.64] ;  /* 0x000000040c0c8981 */ /* 0x000ee8000c1e9900 */
[----:B------:R-:W4:Y:S04]  /*0510*/  @!P1 LDG.E.CONSTANT R14, [R14.64] ;  /* 0x000000040e0e9981 */ /* 0x000f28000c1e9900 */
[----:B------:R-:W5:Y:S01]  /*0520*/  @!P2 LDG.E.CONSTANT R16, [R16.64] ;  /* 0x000000041010a981 */ /* 0x000f62000c1e9900 */
[----:B------:R-:W-:-:S02]  /*0530*/  SHF.L.U32 R26, R3, 0x2, RZ ;  /* 0x00000002031a7819 */ /* 0x000fc400000006ff */
[CC--:B------:R-:W-:Y:S02]  /*0540*/  @!P0 LEA R19, R21.reuse, R8.reuse, 0x6 ;  /* 0x0000000815138211 */ /* 0x0c0fe400078e30ff */
[CC--:B------:R-:W-:Y:S01]  /*0550*/  @!P1 LEA R55, R21.reuse, R8.reuse, 0x6 ;  /* 0x0000000815379211 */ /* 0x0c0fe200078e30ff */
[C---:B------:R-:W-:Y:S01]  /*0560*/  IMAD R18, R21.reuse, 0x70, R26 ;  /* 0x0000007015127824 */ /* 0x040fe200078e021a */
[C---:B------:R-:W-:Y:S02]  /*0570*/  @!P2 LEA R57, R21.reuse, R8, 0x6 ;  /* 0x000000081539a211 */ /* 0x040fe400078e30ff */
[----:B------:R-:W-:Y:S02]  /*0580*/  LEA R28, R21, 0x1c00, 0x6 ;  /* 0x00001c00151c7811 */ /* 0x000fe400078e30ff */
[----:B------:R-:W-:Y:S02]  /*0590*/  MOV R24, 0x800 ;  /* 0x0000080000187802 */ /* 0x000fe40000000f00 */
[----:B------:R-:W-:-:S02]  /*05a0*/  IADD3 R26, R26, 0x1c0, RZ ;  /* 0x000001c01a1a7810 */ /* 0x000fc40007ffe0ff */
[----:B------:R-:W-:Y:S01]  /*05b0*/  IADD3 R28, R28, 0x800, RZ ;  /* 0x000008001c1c7810 */ /* 0x000fe20007ffe0ff */
[----:B--2---:R0:W-:Y:S04]  /*05c0*/  STS.128 [R18.X4], R4 ;  /* 0x0000000412007388 */ /* 0x0041e80000004c00 */
[----:B---3--:R0:W-:Y:S04]  /*05d0*/  @!P0 STS [R19.X4+0x1c00], R12 ;  /* 0x001c000c13008388 */ /* 0x0081e80000004800 */
[----:B----4-:R0:W-:Y:S04]  /*05e0*/  @!P1 STS [R55.X4+0x1c04], R14 ;  /* 0x001c040e37009388 */ /* 0x0101e80000004800 */
[----:B-----5:R0:W-:Y:S04]  /*05f0*/  @!P2 STS [R57.X4+0x1c08], R16 ;  /* 0x001c08103900a388 */ /* 0x0201e80000004800 */
[----:B------:R-:W-:Y:S06]  /*0600*/  BAR.SYNC.DEFER_BLOCKING 0x0 ;  /* 0x0000000000007b1d */ /* 0x000fec0000010000 */
.L_x_63:
[----:B------:R-:W-:Y:S01]  /*0610*/  LDS R48, [R26+-0xe0] ;  /* 0xffff20001a307984 */ /* 0x000fe20000000800 */
[----:B------:R-:W-:-:S03]  /*0620*/  IADD3 R24, R24, 0x20, RZ ;  /* 0x0000002018187810 */ /* 0x000fc60007ffe0ff */
[----:B0-----:R-:W0:Y:S01]  /*0630*/  LDS.128 R4, [R28] ;  /* 0x000000001c047984 */ /* 0x001e220000000c00 */
[----:B------:R-:W-:-:S03]  /*0640*/  ISETP.NE.AND P0, PT, R24, 0x840, PT ;  /* 0x000008401800780c */ /* 0x000fc60003f05270 */
[----:B------:R-:W1:Y:S04]  /*0650*/  LDS.128 R12, [R28+-0x800] ;  /* 0xfff800001c0c7984 */ /* 0x000e680000000c00 */
[----:B------:R-:W2:Y:S04]  /*0660*/  LDS.128 R16, [R28+-0x400] ;  /* 0xfffc00001c107984 */ /* 0x000ea80000000c00 */
[----:B------:R-:W3:Y:S04]  /*0670*/  LDS R40, [R26+-0x150] ;  /* 0xfffeb0001a287984 */ /* 0x000ee80000000800 */
[----:B------:R-:W4:Y:S04]  /*0680*/  LDS R32, [R26+-0x1c0] ;  /* 0xfffe40001a207984 */ /* 0x000f280000000800 */
[----:B------:R-:W5:Y:S01]  /*0690*/  LDS R54, [R26+-0x70] ;  /* 0xffff90001a367984 */ /* 0x000f620000000800 */
[----:B0-----:R-:W-:-:S03]  /*06a0*/  FFMA R52, R4, R48, R9 ;  /* 0x0000003004347223 */ /* 0x001fc60000000009 */
[----:B------:R-:W0:Y:S01]  /*06b0*/  LDS.128 R8, [R28+0x400] ;  /* 0x000400001c087984 */ /* 0x000e220000000c00 */
[----:B-1----:R-:W-:-:S03]  /*06c0*/  FFMA R30, R12, R48, R49 ;  /* 0x000000300c1e7223 */ /* 0x002fc60000000031 */
[----:B------:R-:W-:Y:S01]  /*06d0*/  LDS R49, [R26+0x150] ;  /* 0x000150001a317984 */ /* 0x000fe20000000800 */
[----:B--2---:R-:W-:Y:S01]  /*06e0*/  FFMA R50, R16, R48, R37 ;  /* 0x0000003010327223 */ /* 0x004fe20000000025 */
[-C--:B---3--:R-:W-:Y:S01]  /*06f0*/  FFMA R46, R4, R40.reuse, R33 ;  /* 0x00000028042e7223 */ /* 0x088fe20000000021 */
[-C--:B------:R-:W-:Y:S01]  /*0700*/  FFMA R42, R12, R40.reuse, R51 ;  /* 0x000000280c2a7223 */ /* 0x080fe20000000033 */
[----:B------:R-:W1:Y:S01]  /*0710*/  LDS R33, [R26+0x70] ;  /* 0x000070001a217984 */ /* 0x000e620000000800 */
[----:B------:R-:W-:Y:S01]  /*0720*/  FFMA R44, R16, R40, R39 ;  /* 0x00000028102c7223 */ /* 0x000fe20000000027 */
[C---:B----4-:R-:W-:Y:S01]  /*0730*/  FFMA R36, R32.reuse, R16, R41 ;  /* 0x0000001020247223 */ /* 0x050fe20000000029 */
[C---:B------:R-:W-:Y:S01]  /*0740*/  FFMA R34, R32.reuse, R12, R53 ;  /* 0x0000000c20227223 */ /* 0x040fe20000000035 */
[----:B------:R-:W2:Y:S01]  /*0750*/  LDS R41, [R26+0xe0] ;  /* 0x0000e0001a297984 */ /* 0x000ea20000000800 */
[----:B------:R-:W-:Y:S01]  /*0760*/  FFMA R38, R32, R4, R35 ;  /* 0x0000000420267223 */ /* 0x000fe20000000023 */
[-C--:B-----5:R-:W-:Y:S01]  /*0770*/  FFMA R12, R12, R54.reuse, R47 ;  /* 0x000000360c0c7223 */ /* 0x0a0fe2000000002f */
[-C--:B------:R-:W-:Y:S01]  /*0780*/  FFMA R16, R16, R54.reuse, R45 ;  /* 0x0000003610107223 */ /* 0x080fe2000000002d */
[----:B------:R-:W-:Y:S01]  /*0790*/  FFMA R4, R4, R54, R43 ;  /* 0x0000003604047223 */ /* 0x000fe2000000002b */
[----:B------:R-:W-:Y:S04]  /*07a0*/  LDS R51, [R26+0x380] ;  /* 0x000380001a337984 */ /* 0x000fe80000000800 */
[----:B------:R-:W-:Y:S01]  /*07b0*/  LDS R53, [R26+0x460] ;  /* 0x000460001a357984 */ /* 0x000fe20000000800 */
[----:B0-----:R-:W-:Y:S01]  /*07c0*/  FFMA R48, R8, R48, R25 ;  /* 0x0000003008307223 */ /* 0x001fe20000000019 */
[----:B------:R-:W-:-:S02]  /*07d0*/  FFMA R32, R32, R8, R29 ;  /* 0x0000000820207223 */ /* 0x000fc4000000001d */
[----:B------:R-:W0:Y:S01]  /*07e0*/  LDS R25, [R26] ;  /* 0x000000001a197984 */ /* 0x000e220000000800 */
[C---:B------:R-:W-:Y:S01]  /*07f0*/  FFMA R40, R8.reuse, R40, R27 ;  /* 0x0000002808287223 */ /* 0x040fe2000000001b */
[----:B------:R-:W-:Y:S02]  /*0800*/  FFMA R8, R8, R54, R31 ;  /* 0x0000003608087223 */ /* 0x000fe4000000001f */
[----:B------:R-:W-:Y:S01]  /*0810*/  LDS R54, [R26+0x690] ;  /* 0x000690001a367984 */ /* 0x000fe20000000800 */
[C---:B-1----:R-:W-:Y:S01]  /*0820*/  FFMA R35, R33.reuse, R13, R42 ;  /* 0x0000000d21237223 */ /* 0x042fe2000000002a */
[C---:B------:R-:W-:Y:S01]  /*0830*/  FFMA R37, R33.reuse, R17, R44 ;  /* 0x0000001121257223 */ /* 0x040fe2000000002c */
[C---:B------:R-:W-:Y:S01]  /*0840*/  FFMA R39, R33.reuse, R5, R46 ;  /* 0x0000000521277223 */ /* 0x040fe2000000002e */
[----:B------:R-:W-:Y:S01]  /*0850*/  FFMA R33, R33, R9, R40 ;  /* 0x0000000921217223 */ /* 0x000fe20000000028 */
[C---:B--2---:R-:W-:Y:S01]  /*0860*/  FFMA R43, R41.reuse, R13, R30 ;  /* 0x0000000d292b7223 */ /* 0x044fe2000000001e */
[C---:B------:R-:W-:Y:S01]  /*0870*/  FFMA R45, R41.reuse, R17, R50 ;  /* 0x00000011292d7223 */ /* 0x040fe20000000032 */
[C---:B------:R-:W-:Y:S01]  /*0880*/  FFMA R47, R41.reuse, R5, R52 ;  /* 0x00000005292f7223 */ /* 0x040fe20000000034 */
[----:B------:R-:W1:Y:S01]  /*0890*/  LDS R30, [R26+0x1c0] ;  /* 0x0001c0001a1e7984 */ /* 0x000e620000000800 */
[----:B------:R-:W-:-:S03]  /*08a0*/  FFMA R41, R41, R9, R48 ;  /* 0x0000000929297223 */ /* 0x000fc60000000030 */
[----:B------:R-:W2:Y:S04]  /*08b0*/  LDS R40, [R26+0x2a0] ;  /* 0x0002a0001a287984 */ /* 0x000ea80000000800 */
[----:B------:R-:W3:Y:S01]  /*08c0*/  LDS R48, [R26+0x310] ;  /* 0x000310001a307984 */ /* 0x000ee20000000800 */
[C---:B0-----:R-:W-:Y:S01]  /*08d0*/  FFMA R27, R25.reuse, R13, R34 ;  /* 0x0000000d191b7223 */ /* 0x041fe20000000022 */
[C---:B------:R-:W-:Y:S01]  /*08e0*/  FFMA R29, R25.reuse, R17, R36 ;  /* 0x00000011191d7223 */ /* 0x040fe20000000024 */
[C---:B------:R-:W-:Y:S01]  /*08f0*/  FFMA R31, R25.reuse, R5, R38 ;  /* 0x00000005191f7223 */ /* 0x040fe20000000026 */
[----:B------:R-:W-:Y:S01]  /*0900*/  FFMA R25, R25, R9, R32 ;  /* 0x0000000919197223 */ /* 0x000fe20000000020 */
[C---:B------:R-:W-:Y:S01]  /*0910*/  FFMA R13, R49.reuse, R13, R12 ;  /* 0x0000000d310d7223 */ /* 0x040fe2000000000c */
[----:B------:R-:W0:Y:S01]  /*0920*/  LDS R32, [R26+0x230] ;  /* 0x000230001a207984 */ /* 0x000e220000000800 */
[C---:B------:R-:W-:Y:S01]  /*0930*/  FFMA R17, R49.reuse, R17, R16 ;  /* 0x0000001131117223 */ /* 0x040fe20000000010 */
[C---:B------:R-:W-:Y:S01]  /*0940*/  FFMA R5, R49.reuse, R5, R4 ;  /* 0x0000000531057223 */ /* 0x040fe20000000004 */
[----:B------:R-:W-:Y:S01]  /*0950*/  FFMA R9, R49, R9, R8 ;  /* 0x0000000931097223 */ /* 0x000fe20000000008 */
[----:B------:R-:W4:Y:S04]  /*0960*/  LDS R4, [R26+0x4d0] ;  /* 0x0004d0001a047984 */ /* 0x000f280000000800 */
[----:B------:R-:W5:Y:S01]  /*0970*/  LDS R49, [R26+0x3f0] ;  /* 0x0003f0001a317984 */ /* 0x000f620000000800 */
        /* <DEDUP_REMOVED lines=9> */
[-C--:B------:R-:W-:Y:S01]  /*0a10*/  FFMA R13, R48, R14.reuse, R13 ;  /* 0x0000000e300d7223 */ /* 0x080fe2000000000d */
[C---:B------:R-:W-:Y:S01]  /*0a20*/  FFMA R29, R51.reuse, R15, R8 ;  /* 0x0000000f331d7223 */ /* 0x040fe20000000008 */
[C---:B------:R-:W-:Y:S01]  /*0a30*/  FFMA R31, R51.reuse, R19, R12 ;  /* 0x00000013331f7223 */ /* 0x040fe2000000000c */
[----:B------:R-:W-:Y:S01]  /*0a40*/  FFMA R25, R51, R11, R30 ;  /* 0x0000000b33197223 */ /* 0x000fe2000000001e */
[C---:B------:R-:W-:Y:S01]  /*0a50*/  FFMA R43, R53.reuse, R7, R46 ;  /* 0x00000007352b7223 */ /* 0x040fe2000000002e */
[----:B------:R-:W-:Y:S01]  /*0a60*/  FFMA R41, R53, R19, R44 ;  /* 0x0000001335297223 */ /* 0x000fe2000000002c */
[C---:B0-----:R-:W-:Y:S01]  /*0a70*/  FFMA R34, R32.reuse, R14, R35 ;  /* 0x0000000e20227223 */ /* 0x041fe20000000023 */
[C---:B------:R-:W-:Y:S01]  /*0a80*/  FFMA R36, R32.reuse, R18, R37 ;  /* 0x0000001220247223 */ /* 0x040fe20000000025 */
[C---:B------:R-:W-:Y:S01]  /*0a90*/  FFMA R38, R32.reuse, R6, R39 ;  /* 0x0000000620267223 */ /* 0x040fe20000000027 */
[----:B------:R-:W-:Y:S01]  /*0aa0*/  FFMA R32, R32, R10, R33 ;  /* 0x0000000a20207223 */ /* 0x000fe20000000021 */
[C---:B------:R-:W-:Y:S01]  /*0ab0*/  FFMA R18, R48.reuse, R18, R17 ;  /* 0x0000001230127223 */ /* 0x040fe20000000011 */
[----:B------:R-:W-:Y:S01]  /*0ac0*/  FFMA R10, R48, R10, R9 ;  /* 0x0000000a300a7223 */ /* 0x000fe20000000009 */
[----:B------:R-:W-:Y:S01]  /*0ad0*/  FFMA R9, R51, R7, R16 ;  /* 0x0000000733097223 */ /* 0x000fe20000000010 */
[CC--:B----4-:R-:W-:Y:S01]  /*0ae0*/  FFMA R45, R4.reuse, R15.reuse, R13 ;  /* 0x0000000f042d7223 */ /* 0x0d0fe2000000000d */
[C---:B-----5:R-:W-:Y:S01]  /*0af0*/  FFMA R33, R49.reuse, R15, R34 ;  /* 0x0000000f31217223 */ /* 0x060fe20000000022 */
[C---:B------:R-:W-:Y:S01]  /*0b00*/  FFMA R35, R49.reuse, R19, R36 ;  /* 0x0000001331237223 */ /* 0x040fe20000000024 */
[C---:B------:R-:W-:Y:S01]  /*0b10*/  FFMA R37, R49.reuse, R7, R38 ;  /* 0x0000000731257223 */ /* 0x040fe20000000026 */
[----:B------:R-:W-:Y:S01]  /*0b20*/  FFMA R27, R49, R11, R32 ;  /* 0x0000000b311b7223 */ /* 0x000fe20000000020 */
[C---:B------:R-:W-:Y:S01]  /*0b30*/  FFMA R47, R4.reuse, R19, R18 ;  /* 0x00000013042f7223 */ /* 0x040fe20000000012 */
[C---:B------:R-:W-:Y:S01]  /*0b40*/  FFMA R49, R4.reuse, R7, R5 ;  /* 0x0000000704317223 */ /* 0x040fe20000000005 */
[----:B------:R-:W-:Y:S01]  /*0b50*/  FFMA R51, R4, R11, R10 ;  /* 0x0000000b04337223 */ /* 0x000fe2000000000a */
[----:B------:R-:W-:Y:S01]  /*0b60*/  LDS R32, [R26+0x540] ;  /* 0x000540001a207984 */ /* 0x000fe20000000800 */
[C---:B------:R-:W-:Y:S01]  /*0b70*/  FFMA R39, R53.reuse, R15, R42 ;  /* 0x0000000f35277223 */ /* 0x040fe2000000002a */
[----:B------:R-:W-:-:S02]  /*0b80*/  FFMA R53, R53, R11, R40 ;  /* 0x0000000b35357223 */ /* 0x000fc40000000028 */
[----:B------:R-:W0:Y:S04]  /*0b90*/  LDS.128 R4, [R28+0x10] ;  /* 0x000010001c047984 */ /* 0x000e280000000c00 */
[----:B------:R-:W1:Y:S04]  /*0ba0*/  LDS.128 R12, [R28+-0x7f0] ;  /* 0xfff810001c0c7984 */ /* 0x000e680000000c00 */
[----:B------:R-:W2:Y:S04]  /*0bb0*/  LDS R40, [R26+0x5b0] ;  /* 0x0005b0001a287984 */ /* 0x000ea80000000800 */
[----:B------:R-:W3:Y:S04]  /*0bc0*/  LDS.128 R16, [R28+-0x3f0] ;  /* 0xfffc10001c107984 */ /* 0x000ee80000000c00 */
[----:B------:R-:W4:Y:S01]  /*0bd0*/  LDS R48, [R26+0x620] ;  /* 0x000620001a307984 */ /* 0x000f220000000800 */
[----:B0-----:R-:W-:-:S03]  /*0be0*/  FFMA R38, R32, R4, R9 ;  /* 0x0000000420267223 */ /* 0x001fc60000000009 */
[----:B------:R0:W5:Y:S01]  /*0bf0*/  LDS.128 R8, [R28+0x410] ;  /* 0x000410001c087984 */ /* 0x0001620000000c00 */
[----:B-1----:R-:W-:-:S03]  /*0c00*/  FFMA R34, R32, R12, R29 ;  /* 0x0000000c20227223 */ /* 0x002fc6000000001d */
[----:B------:R-:W1:Y:S01]  /*0c10*/  LDS R29, [R26+0x7e0] ;  /* 0x0007e0001a1d7984 */ /* 0x000e620000000800 */
[-C--:B--2---:R-:W-:Y:S01]  /*0c20*/  FFMA R42, R12, R40.reuse, R33 ;  /* 0x000000280c2a7223 */ /* 0x084fe20000000021 */
[----:B------:R-:W-:Y:S01]  /*0c30*/  FFMA R46, R4, R40, R37 ;  /* 0x00000028042e7223 */ /* 0x000fe20000000025 */
[----:B0-----:R-:W-:Y:S01]  /*0c40*/  IADD3 R28, R28, 0x20, RZ ;  /* 0x000000201c1c7810 */ /* 0x001fe20007ffe0ff */
[----:B---3--:R-:W-:Y:S01]  /*0c50*/  FFMA R36, R32, R16, R31 ;  /* 0x0000001020247223 */ /* 0x008fe2000000001f */
[----:B------:R-:W-:Y:S01]  /*0c60*/  FFMA R44, R16, R40, R35 ;  /* 0x00000028102c7223 */ /* 0x000fe20000000023 */
[----:B------:R-:W0:Y:S01]  /*0c70*/  LDS R31, [R26+0x850] ;  /* 0x000850001a1f7984 */ /* 0x000e220000000800 */
[-C--:B----4-:R-:W-:Y:S01]  /*0c80*/  FFMA R30, R12, R48.reuse, R39 ;  /* 0x000000300c1e7223 */ /* 0x090fe20000000027 */
[-C--:B------:R-:W-:Y:S01]  /*0c90*/  FFMA R50, R16, R48.reuse, R41 ;  /* 0x0000003010327223 */ /* 0x080fe20000000029 */
[----:B------:R-:W-:Y:S01]  /*0ca0*/  FFMA R52, R4, R48, R43 ;  /* 0x0000003004347223 */ /* 0x000fe2000000002b */
[-C--:B------:R-:W-:Y:S01]  /*0cb0*/  FFMA R12, R12, R54.reuse, R45 ;  /* 0x000000360c0c7223 */ /* 0x080fe2000000002d */
[-C--:B------:R-:W-:Y:S01]  /*0cc0*/  FFMA R16, R16, R54.reuse, R47 ;  /* 0x0000003610107223 */ /* 0x080fe2000000002f */
[----:B------:R-:W-:Y:S01]  /*0cd0*/  FFMA R4, R4, R54, R49 ;  /* 0x0000003604047223 */ /* 0x000fe20000000031 */
[----:B-----5:R-:W-:Y:S01]  /*0ce0*/  FFMA R32, R32, R8, R25 ;  /* 0x0000000820207223 */ /* 0x020fe20000000019 */
[C---:B------:R-:W-:Y:S01]  /*0cf0*/  FFMA R40, R8.reuse, R40, R27 ;  /* 0x0000002808287223 */ /* 0x040fe2000000001b */
[----:B------:R-:W2:Y:S01]  /*0d00*/  LDS R25, [R26+0x700] ;  /* 0x000700001a197984 */ /* 0x000ea20000000800 */
[C---:B------:R-:W-:Y:S01]  /*0d10*/  FFMA R48, R8.reuse, R48, R53 ;  /* 0x0000003008307223 */ /* 0x040fe20000000035 */
[----:B------:R-:W-:Y:S01]  /*0d20*/  FFMA R8, R8, R54, R51 ;  /* 0x0000003608087223 */ /* 0x000fe20000000033 */
[C---:B-1----:R-:W-:Y:S01]  /*0d30*/  FFMA R45, R29.reuse, R17, R50 ;  /* 0x000000111d2d7223 */ /* 0x042fe20000000032 */
[----:B------:R-:W1:Y:S01]  /*0d40*/  LDS R27, [R26+0x770] ;  /* 0x000770001a1b7984 */ /* 0x000e620000000800 */
[C---:B------:R-:W-:Y:S01]  /*0d50*/  FFMA R49, R29.reuse, R9, R48 ;  /* 0x000000091d317223 */ /* 0x040fe20000000030 */
[----:B------:R-:W-:Y:S01]  /*0d60*/  FFMA R47, R29, R5, R52 ;  /* 0x000000051d2f7223 */ /* 0x000fe20000000034 */
[C---:B0-----:R-:W-:Y:S01]  /*0d70*/  FFMA R48, R31.reuse, R13, R12 ;  /* 0x0000000d1f307223 */ /* 0x041fe2000000000c */
[C---:B------:R-:W-:Y:S01]  /*0d80*/  FFMA R51, R31.reuse, R17, R16 ;  /* 0x000000111f337223 */ /* 0x040fe20000000010 */
[----:B------:R-:W-:-:S02]  /*0d90*/  FFMA R53, R31, R5, R4 ;  /* 0x000000051f357223 */ /* 0x000fc40000000004 */
[----:B------:R-:W-:Y:S01]  /*0da0*/  LDS R4, [R26+0xbd0] ;  /* 0x000bd0001a047984 */ /* 0x000fe20000000800 */
[C---:B--2---:R-:W-:Y:S01]  /*0db0*/  FFMA R34, R25.reuse, R13, R34 ;  /* 0x0000000d19227223 */ /* 0x044fe20000000022 */
[C---:B------:R-:W-:Y:S01]  /*0dc0*/  FFMA R33, R25.reuse, R17, R36 ;  /* 0x0000001119217223 */ /* 0x040fe20000000024 */
[C---:B------:R-:W-:Y:S01]  /*0dd0*/  FFMA R35, R25.reuse, R5, R38 ;  /* 0x0000000519237223 */ /* 0x040fe20000000026 */
[-C--:B------:R-:W-:Y:S01]  /*0de0*/  FFMA R37, R25, R9.reuse, R32 ;  /* 0x0000000919257223 */ /* 0x080fe20000000020 */
[C---:B-1----:R-:W-:Y:S01]  /*0df0*/  FFMA R43, R27.reuse, R9, R40 ;  /* 0x000000091b2b7223 */ /* 0x042fe20000000028 */
[C---:B------:R-:W-:Y:S01]  /*0e00*/  FFMA R32, R27.reuse, R13, R42 ;  /* 0x0000000d1b207223 */ /* 0x040fe2000000002a */
[C---:B------:R-:W-:Y:S01]  /*0e10*/  FFMA R39, R27.reuse, R17, R44 ;  /* 0x000000111b277223 */ /* 0x040fe2000000002c */
[----:B------:R-:W-:Y:S01]  /*0e20*/  FFMA R41, R27, R5, R46 ;  /* 0x000000051b297223 */ /* 0x000fe2000000002e */
[----:B------:R-:W-:Y:S01]  /*0e30*/  FFMA R40, R29, R13, R30 ;  /* 0x0000000d1d287223 */ /* 0x000fe2000000001e */
[----:B------:R-:W0:Y:S01]  /*0e40*/  LDS R25, [R26+0x8c0] ;  /* 0x0008c0001a197984 */ /* 0x000e220000000800 */
[----:B------:R-:W-:-:S03]  /*0e50*/  FFMA R9, R31, R9, R8 ;  /* 0x000000091f097223 */ /* 0x000fc60000000008 */
[----:B------:R-:W1:Y:S04]  /*0e60*/  LDS R27, [R26+0x930] ;  /* 0x000930001a1b7984 */ /* 0x000e680000000800 */
[----:B------:R-:W2:Y:S04]  /*0e70*/  LDS R13, [R26+0x9a0] ;  /* 0x0009a0001a0d7984 */ /* 0x000ea80000000800 */
[----:B------:R-:W3:Y:S04]  /*0e80*/  LDS R17, [R26+0xa10] ;  /* 0x000a10001a117984 */ /* 0x000ee80000000800 */
[----:B------:R-:W4:Y:S04]  /*0e90*/  LDS R29, [R26+0xa80] ;  /* 0x000a80001a1d7984 */ /* 0x000f280000000800 */
[----:B------:R-:W5:Y:S04]  /*0ea0*/  LDS R31, [R26+0xb60] ;  /* 0x000b60001a1f7984 */ /* 0x000f680000000800 */
[----:B------:R0:W5:Y:S02]  /*0eb0*/  LDS R5, [R26+0xaf0] ;  /* 0x000af0001a057984 */ /* 0x0001640000000800 */
[----:B0-----:R-:W-:Y:S01]  /*0ec0*/  IADD3 R26, R26, 0xe00, RZ ;  /* 0x00000e001a1a7810 */ /* 0x001fe20007ffe0ff */
[C---:B------:R-:W-:Y:S01]  /*0ed0*/  FFMA R8, R25.reuse, R14, R34 ;  /* 0x0000000e19087223 */ /* 0x040fe20000000022 */
[C---:B------:R-:W-:Y:S01]  /*0ee0*/  FFMA R12, R25.reuse, R18, R33 ;  /* 0x00000012190c7223 */ /* 0x040fe20000000021 */
[C---:B------:R-:W-:Y:S01]  /*0ef0*/  FFMA R16, R25.reuse, R6, R35 ;  /* 0x0000000619107223 */ /* 0x040fe20000000023 */
[----:B------:R-:W-:Y:S01]  /*0f00*/  FFMA R30, R25, R10, R37 ;  /* 0x0000000a191e7223 */ /* 0x000fe20000000025 */
[C---:B-1----:R-:W-:Y:S01]  /*0f10*/  FFMA R34, R27.reuse, R18, R39 ;  /* 0x000000121b227223 */ /* 0x042fe20000000027 */
[C---:B------:R-:W-:Y:S01]  /*0f20*/  FFMA R36, R27.reuse, R6, R41 ;  /* 0x000000061b247223 */ /* 0x040fe20000000029 */
[C---:B------:R-:W-:Y:S01]  /*0f30*/  FFMA R38, R27.reuse, R10, R43 ;  /* 0x0000000a1b267223 */ /* 0x040fe2000000002b */
[-C--:B------:R-:W-:Y:S01]  /*0f40*/  FFMA R32, R27, R14.reuse, R32 ;  /* 0x0000000e1b207223 */ /* 0x080fe20000000020 */
        /* <DEDUP_REMOVED lines=13> */
[C---:B------:R-:W-:Y:S01]  /*1020*/  FFMA R37, R31.reuse, R19, R42 ;  /* 0x000000131f257223 */ /* 0x040fe2000000002a */
[C---:B------:R-:W-:Y:S01]  /*1030*/  FFMA R9, R31.reuse, R7, R44 ;  /* 0x000000071f097223 */ /* 0x040fe2000000002c */
[----:B------:R-:W-:Y:S01]  /*1040*/  FFMA R25, R31, R11, R46 ;  /* 0x0000000b1f197223 */ /* 0x000fe2000000002e */
[C---:B------:R-:W-:Y:S01]  /*1050*/  FFMA R51, R5.reuse, R15, R32 ;  /* 0x0000000f05337223 */ /* 0x040fe20000000020 */
[C---:B------:R-:W-:Y:S01]  /*1060*/  FFMA R39, R5.reuse, R19, R34 ;  /* 0x0000001305277223 */ /* 0x040fe20000000022 */
[C---:B------:R-:W-:Y:S01]  /*1070*/  FFMA R33, R5.reuse, R7, R36 ;  /* 0x0000000705217223 */ /* 0x040fe20000000024 */
[----:B------:R-:W-:Y:S01]  /*1080*/  FFMA R27, R5, R11, R38 ;  /* 0x0000000b051b7223 */ /* 0x000fe20000000026 */
[C---:B------:R-:W-:Y:S01]  /*1090*/  FFMA R47, R4.reuse, R15, R47 ;  /* 0x0000000f042f7223 */ /* 0x040fe2000000002f */
[C---:B------:R-:W-:Y:S01]  /*10a0*/  FFMA R45, R4.reuse, R19, R18 ;  /* 0x00000013042d7223 */ /* 0x040fe20000000012 */
[C---:B------:R-:W-:Y:S01]  /*10b0*/  FFMA R43, R4.reuse, R7, R6 ;  /* 0x00000007042b7223 */ /* 0x040fe20000000006 */
[----:B------:R-:W-:Y:S01]  /*10c0*/  FFMA R31, R4, R11, R10 ;  /* 0x0000000b041f7223 */ /* 0x000fe2000000000a */
[----:B------:R-:W-:Y:S05]  /*10d0*/  @P0 BRA `(.L_x_63) ;  /* 0xfffff53000000947 */ /* 0x000fea000383ffff */
[----:B------:R-:W-:-:S04]  /*10e0*/  IADD3 R22, R22, 0x1, RZ ;  /* 0x0000000116167810 */ /* 0x000fc80007ffe0ff */
[----:B------:R-:W-:-:S13]  /*10f0*/  ISETP.GE.U32.AND P0, PT, R22, 0x4, PT ;  /* 0x000000041600780c */ /* 0x000fda0003f06070 */
[----:B------:R-:W-:Y:S05]  /*1100*/  @!P0 BRA `(.L_x_64) ;  /* 0xfffff0f000008947 */ /* 0x000fea000383ffff */
[----:B------:R-:W0:Y:S01]  /*1110*/  S2R R7, SR_CTAID.Z ;  /* 0x0000000000077919 */ /* 0x000e220000002700 */
[----:B------:R-:W-:Y:S02]  /*1120*/  MOV R11, 0x4 ;  /* 0x00000004000b7802 */ /* 0x000fe40000000f00 */
[----:B0-----:R-:W-:-:S05]  /*1130*/  LEA R4, R7, R21, 0x6 ;  /* 0x0000001507047211 */ /* 0x001fca00078e30ff */
[----:B------:R-:W-:-:S05]  /*1140*/  IMAD.WIDE R4, R4, R11, c[0x0][0x178] ;  /* 0x00005e0004047625 */ /* 0x000fca00078e020b */
[----:B------:R-:W2:Y:S04]  /*1150*/  LDG.E.CONSTANT R6, [R4.64+0x40] ;  /* 0x0000400404067981 */ /* 0x000ea8000c1e9900 */
[----:B------:R-:W3:Y:S04]  /*1160*/  LDG.E.CONSTANT R8, [R4.64+0x80] ;  /* 0x0000800404087981 */ /* 0x000ee8000c1e9900 */
[----:B------:R-:W4:Y:S04]  /*1170*/  LDG.E.CONSTANT R10, [R4.64+0xc0] ;  /* 0x0000c004040a7981 */ /* 0x000f28000c1e9900 */
[----:B------:R-:W5:Y:S01]  /*1180*/  LDG.E.CONSTANT R12, [R4.64] ;  /* 0x00000004040c7981 */ /* 0x000f62000c1e9900 */
        /* <DEDUP_REMOVED lines=13> */
[--C-:B----4-:R-:W-:Y:S01]  /*1260*/  FADD R29, R29, R10.reuse ;  /* 0x0000000a1d1d7221 */ /* 0x110fe20000000000 */
[--C-:B------:R-:W-:Y:S01]  /*1270*/  FADD R27, R27, R10.reuse ;  /* 0x0000000a1b1b7221 */ /* 0x100fe20000000000 */
[--C-:B------:R-:W-:Y:S01]  /*1280*/  FADD R25, R25, R10.reuse ;  /* 0x0000000a19197221 */ /* 0x100fe20000000000 */
[----:B------:R-:W-:Y:S01]  /*1290*/  FADD R31, R31, R10 ;  /* 0x0000000a1f1f7221 */ /* 0x000fe20000000000 */
[--C-:B-----5:R-:W-:Y:S01]  /*12a0*/  FADD R53, R53, R12.reuse ;  /* 0x0000000c35357221 */ /* 0x120fe20000000000 */
[--C-:B------:R-:W-:Y:S01]  /*12b0*/  FADD R51, R51, R12.reuse ;  /* 0x0000000c33337221 */ /* 0x100fe20000000000 */
[--C-:B------:R-:W-:Y:S01]  /*12c0*/  FADD R49, R49, R12.reuse ;  /* 0x0000000c31317221 */ /* 0x100fe20000000000 */
        /* <DEDUP_REMOVED lines=18> */
.L_x_65:
        /* <DEDUP_REMOVED lines=9> */
.L_x_130:


//--------------------- .text.tvmgen_default_fused_nn_contrib_conv2d_winograd_without_weight_transform_add_nn_relu_1_kernel_2 --------------------------
	.section	.text.tvmgen_default_fused_nn_contrib_conv2d_winograd_without_weight_transform_add_nn_relu_1_kernel_2,"ax",@progbits
	.sectioninfo	@"SHI_REGISTERS=30"
	.align	128
        .global         tvmgen_default_fused_nn_contrib_conv2d_winograd_without_weight_transform_add_nn_relu_1_kernel_2
        .type           tvmgen_default_fused_nn_contrib_conv2d_winograd_without_weight_transform_add_nn_relu_1_kernel_2,@function
        .size           tvmgen_default_fused_nn_contrib_conv2d_winograd_without_weight_transform_add_nn_relu_1_kernel_2,(.L_x_131 - tvmgen_default_fused_nn_contrib_conv2d_winograd_without_weight_transform_add_nn_relu_1_kernel_2)
        .other          tvmgen_default_fused_nn_contrib_conv2d_winograd_without_weight_transform_add_nn_relu_1_kernel_2,@"STO_CUDA_ENTRY STV_DEFAULT"
tvmgen_default_fused_nn_contrib_conv2d_winograd_without_weight_transform_add_nn_relu_1_kernel_2:
.text.tvmgen_default_fused_nn_contrib_conv2d_winograd_without_weight_transform_add_nn_relu_1_kernel_2:
[----:B------:R-:W-:Y:S02]  /*0000*/  MOV R1, c[0x0][0x28] ;  /* 0x00000a0000017a02 */ /* 0x000fe40000000f00 */
[----:B------:R-:W0:Y:S01]  /*0010*/  S2R R5, SR_CTAID.X ;  /* 0x0000000000057919 */ /* 0x000e220000002500 */
[----:B------:R-:W-:Y:S01]  /*0020*/  MOV R0, 0x4 ;  /* 0x0000000400007802 */ /* 0x000fe20000000f00 */
[----:B------:R-:W-:Y:S02]  /*0030*/  ULDC.64 UR4, c[0x0][0x118] ;  /* 0x0000460000047ab9 */ /* 0x000fe40000000a00 */
[----:B------:R-:W0:Y:S02]  /*0040*/  S2R R26, SR_TID.X ;  /* 0x00000000001a7919 */ /* 0x000e240000002100 */
[----:B0-----:R-:W-:-:S05]  /*0050*/  LEA R21, R5, R26, 0x7 ;  /* 0x0000001a05157211 */ /* 0x001fca00078e38ff */
[----:B------:R-:W-:-:S05]  /*0060*/  IMAD.WIDE R20, R21, R0, c[0x0][0x168] ;  /* 0x00005a0015147625 */ /* 0x000fca00078e0200 */
[----:B------:R-:W2:Y:S04]  /*0070*/  LDG.E.CONSTANT R24, [R20.64+0x18800] ;  /* 0x0188000414187981 */ /* 0x000ea8000c1e9900 */
[----:B------:R-:W3:Y:S04]  /*0080*/  LDG.E.CONSTANT R19, [R20.64+0x62000] ;  /* 0x0620000414137981 */ /* 0x000ee8000c1e9900 */
[----:B------:R-:W4:Y:S04]  /*0090*/  LDG.E.CONSTANT R25, [R20.64] ;  /* 0x0000000414197981 */ /* 0x000f28000c1e9900 */
[----:B------:R-:W5:Y:S04]  /*00a0*/  LDG.E.CONSTANT R18, [R20.64+0x7a800] ;  /* 0x07a8000414127981 */ /* 0x000f68000c1e9900 */
[----:B------:R5:W5:Y:S01]  /*00b0*/  LDG.E.CONSTANT R23, [R20.64+0x31000] ;  /* 0x0310000414177981 */ /* 0x000b62000c1e9900 */
[----:B------:R-:W-:-:S03]  /*00c0*/  SHF.R.S32.HI R2, RZ, 0x2, R26 ;  /* 0x00000002ff027819 */ /* 0x000fc6000001141a */
[----:B------:R5:W5:Y:S04]  /*00d0*/  LDG.E.CONSTANT R17, [R20.64+0x93000] ;  /* 0x0930000414117981 */ /* 0x000b68000c1e9900 */
[----:B------:R5:W5:Y:S01]  /*00e0*/  LDG.E.CONSTANT R22, [R20.64+0x49800] ;  /* 0x0498000414167981 */ /* 0x000b62000c1e9900 */
[----:B------:R-:W-:-:S03]  /*00f0*/  LEA R2, R5, R2, 0x5 ;  /* 0x0000000205027211 */ /* 0x000fc600078e28ff */
[----:B------:R5:W5:Y:S04]  /*0100*/  LDG.E.CONSTANT R16, [R20.64+0xab800] ;  /* 0x0ab8000414107981 */ /* 0x000b68000c1e9900 */
[----:B------:R5:W5:Y:S04]  /*0110*/  LDG.E.CONSTANT R15, [R20.64+0xc4000] ;  /* 0x0c400004140f7981 */ /* 0x000b68000c1e9900 */
[----:B------:R5:W5:Y:S01]  /*0120*/  LDG.E.CONSTANT R13, [R20.64+0xdc800] ;  /* 0x0dc80004140d7981 */ /* 0x000b62000c1e9900 */
[----:B------:R-:W-:-:S03]  /*0130*/  IMAD.HI R2, R2, 0x5397829d, RZ ;  /* 0x5397829d02027827 */ /* 0x000fc600078e02ff */
[----:B------:R5:W5:Y:S02]  /*0140*/  LDG.E.CONSTANT R10, [R20.64+0xf5000] ;  /* 0x0f500004140a7981 */ /* 0x000b64000c1e9900 */
[----:B------:R-:W-:Y:S02]  /*0150*/  SHF.R.U32.HI R3, RZ, 0x1f, R2 ;  /* 0x0000001fff037819 */ /* 0x000fe40000011602 */
[----:B------:R5:W5:Y:S02]  /*0160*/  LDG.E.CONSTANT R9, [R20.64+0x10d800] ;  /* 0x10d8000414097981 */ /* 0x000b64000c1e9900 */
[----:B------:R-:W-:Y:S02]  /*0170*/  LEA.HI.SX32 R3, R2, R3, 0x1c ;  /* 0x0000000302037211 */ /* 0x000fe400078fe2ff */
[----:B------:R5:W5:Y:S04]  /*0180*/  LDG.E.CONSTANT R14, [R20.64+0x126000] ;  /* 0x12600004140e7981 */ /* 0x000b68000c1e9900 */
[----:B------:R5:W5:Y:S01]  /*0190*/  LDG.E.CONSTANT R11, [R20.64+0x13e800] ;  /* 0x13e80004140b7981 */ /* 0x000b62000c1e9900 */
[----:B------:R-:W-:-:S03]  /*01a0*/  IMAD.WIDE R6, R3, R0, c[0x0][0x170] ;  /* 0x00005c0003067625 */ /* 0x000fc600078e0200 */
[----:B------:R5:W5:Y:S04]  /*01b0*/  LDG.E.CONSTANT R8, [R20.64+0x157000] ;  /* 0x1570000414087981 */ /* 0x000b68000c1e9900 */
[----:B------:R5:W5:Y:S04]  /*01c0*/  LDG.E.CONSTANT R12, [R20.64+0x16f800] ;  /* 0x16f80004140c7981 */ /* 0x000b68000c1e9900 */
[----:B------:R0:W5:Y:S01]  /*01d0*/  LDG.E.CONSTANT R6, [R6.64] ;  /* 0x0000000406067981 */ /* 0x000162000c1e9900 */
[----:B------:R-:W-:Y:S02]  /*01e0*/  SHF.R.S32.HI R4, RZ, 0x1, R26 ;  /* 0x00000001ff047819 */ /* 0x000fe4000001141a */
[----:B------:R-:W-:-:S02]  /*01f0*/  LEA R3, R5, R26, 0x1 ;  /* 0x0000001a05037211 */ /* 0x000fc400078e08ff */
[----:B------:R-:W-:Y:S02]  /*0200*/  MOV R2, RZ ;  /* 0x000000ff00027202 */ /* 0x000fe40000000f00 */
[----:B------:R-:W-:Y:S02]  /*0210*/  LEA R5, R5, R4, 0x6 ;  /* 0x0000000405057211 */ /* 0x000fe400078e30ff */
[----:B------:R-:W-:Y:S01]  /*0220*/  MOV R4, RZ ;  /* 0x000000ff00047202 */ /* 0x000fe20000000f00 */
[----:B------:R-:W-:-:S04]  /*0230*/  IMAD.HI R2, R3, -0x6db6db6d, R2 ;  /* 0x9249249303027827 */ /* 0x000fc800078e0202 */
[----:B------:R-:W-:Y:S01]  /*0240*/  IMAD.HI R4, R5, -0x6db6db6d, R4 ;  /* 0x9249249305047827 */ /* 0x000fe200078e0204 */
[----:B------:R-:W-:-:S04]  /*0250*/  SHF.R.U32.HI R5, RZ, 0x1f, R2 ;  /* 0x0000001fff057819 */ /* 0x000fc80000011602 */
[----:B------:R-:W-:Y:S02]  /*0260*/  LEA.HI.SX32 R27, R2, R5, 0x1d ;  /* 0x00000005021b7211 */ /* 0x000fe400078feaff */
[----:B------:R-:W-:-:S04]  /*0270*/  SHF.R.U32.HI R5, RZ, 0x1f, R4 ;  /* 0x0000001fff057819 */ /* 0x000fc80000011604 */
[----:B------:R-:W-:Y:S01]  /*0280*/  LEA.HI.SX32 R2, R4, R5, 0x1e ;  /* 0x0000000504027211 */ /* 0x000fe200078ff2ff */
[----:B------:R-:W-:-:S04]  /*0290*/  IMAD R27, R27, -0xe, R3 ;  /* 0xfffffff21b1b7824 */ /* 0x000fc800078e0203 */
[----:B------:R-:W-:Y:S01]  /*02a0*/  IMAD R2, R2, 0x1c, R27 ;  /* 0x0000001c02027824 */ /* 0x000fe200078e021b */
[----:B--2---:R-:W-:Y:S01]  /*02b0*/  FADD R4, RZ, -R24 ;  /* 0x80000018ff047221 */ /* 0x004fe20000000000 */
[----:B---3--:R-:W-:Y:S01]  /*02c0*/  FADD R5, RZ, -R19 ;  /* 0x80000013ff057221 */ /* 0x008fe20000000000 */
[----:B----4-:R-:W-:Y:S01]  /*02d0*/  FADD R25, RZ, R25 ;  /* 0x00000019ff197221 */ /* 0x010fe20000000000 */
[----:B-----5:R-:W-:-:S03]  /*02e0*/  FADD R20, RZ, R18 ;  /* 0x00000012ff147221 */ /* 0x020fc60000000000 */
[----:B------:R-:W-:Y:S01]  /*02f0*/  FADD R24, R25, R24 ;  /* 0x0000001819187221 */ /* 0x000fe20000000000 */
[----:B------:R-:W-:Y:S01]  /*0300*/  FADD R3, R23, R4 ;  /* 0x0000000417037221 */ /* 0x000fe20000000000 */
[----:B------:R-:W-:Y:S01]  /*0310*/  FADD R4, -R18, R5 ;  /* 0x0000000512047221 */ /* 0x000fe20000000100 */
[----:B------:R-:W-:-:S03]  /*0320*/  FADD R5, -R17, R20 ;  /* 0x0000001411057221 */ /* 0x000fc60000000100 */
[----:B------:R-:W-:Y:S01]  /*0330*/  FADD R20, -R17, R4 ;  /* 0x0000000411147221 */ /* 0x000fe20000000100 */
[----:B------:R-:W-:Y:S01]  /*0340*/  FADD R24, R24, R23 ;  /* 0x0000001718187221 */ /* 0x000fe20000000000 */
[----:B------:R-:W-:Y:S01]  /*0350*/  FADD R3, R3, R22 ;  /* 0x0000001603037221 */ /* 0x000fe20000000000 */
[----:B------:R-:W-:-:S03]  /*0360*/  FADD R22, -R16, R5 ;  /* 0x0000000510167221 */ /* 0x000fc60000000100 */
[----:B------:R-:W-:Y:S01]  /*0370*/  FADD R4, -R18, R3 ;  /* 0x0000000312047221 */ /* 0x000fe20000000100 */
[----:B------:R-:W-:Y:S01]  /*0380*/  FADD R19, R24, R19 ;  /* 0x0000001318137221 */ /* 0x000fe20000000000 */
[----:B------:R-:W-:Y:S02]  /*0390*/  FADD R20, R15, R20 ;  /* 0x000000140f147221 */ /* 0x000fe40000000000 */
[----:B------:R-:W-:Y:S01]  /*03a0*/  FADD R3, R17, R4 ;  /* 0x0000000411037221 */ /* 0x000fe20000000000 */
[C---:B0-----:R-:W-:Y:S01]  /*03b0*/  FADD R7, -R13.reuse, R22 ;  /* 0x000000160d077221 */ /* 0x041fe20000000100 */
[----:B------:R-:W-:Y:S01]  /*03c0*/  FADD R5, R13, R20 ;  /* 0x000000140d057221 */ /* 0x000fe20000000000 */
[----:B------:R-:W-:Y:S02]  /*03d0*/  FADD R18, R19, R18 ;  /* 0x0000001213127221 */ /* 0x000fe40000000000 */
[C---:B------:R-:W-:Y:S01]  /*03e0*/  FADD R4, R10.reuse, R7 ;  /* 0x000000070a047221 */ /* 0x040fe20000000000 */
[----:B------:R-:W-:Y:S01]  /*03f0*/  FADD R5, R10, R5 ;  /* 0x000000050a057221 */ /* 0x000fe20000000000 */
[----:B------:R-:W-:Y:S01]  /*0400*/  FADD R18, R18, R17 ;  /* 0x0000001112127221 */ /* 0x000fe20000000000 */
[----:B------:R-:W-:Y:S01]  /*0410*/  FADD R16, R3, R16 ;  /* 0x0000001003107221 */ /* 0x000fe20000000000 */
[----:B------:R-:W-:-:S02]  /*0420*/  FADD R4, R9, R4 ;  /* 0x0000000409047221 */ /* 0x000fc40000000000 */
        /* <DEDUP_REMOVED lines=27> */
.L_x_66:
        /* <DEDUP_REMOVED lines=10> */
.L_x_131:


//--------------------- .text.tvmgen_default_fused_nn_contrib_conv2d_winograd_without_weight_transform_add_nn_relu_1_kernel_1 --------------------------
	.section	.text.tvmgen_default_fused_nn_contrib_conv2d_winograd_without_weight_transform_add_nn_relu_1_kernel_1,"ax",@progbits
	.sectionflags	@"SHF_BARRIERS=1"
	.sectioninfo	@"SHI_REGISTERS=51"
	.align	128
        .global         tvmgen_default_fused_nn_contrib_conv2d_winograd_without_weight_transform_add_nn_relu_1_kernel_1
        .type           tvmgen_default_fused_nn_contrib_conv2d_winograd_without_weight_transform_add_nn_relu_1_kernel_1,@function
        .size           tvmgen_default_fused_nn_contrib_conv2d_winograd_without_weight_transform_add_nn_relu_1_kernel_1,(.L_x_132 - tvmgen_default_fused_nn_contrib_conv2d_winograd_without_weight_transform_add_nn_relu_1_kernel_1)
        .other          tvmgen_default_fused_nn_contrib_conv2d_winograd_without_weight_transform_add_nn_relu_1_kernel_1,@"STO_CUDA_ENTRY STV_DEFAULT"
tvmgen_default_fused_nn_contrib_conv2d_winograd_without_weight_transform_add_nn_relu_1_kernel_1:
.text.tvmgen_default_fused_nn_contrib_conv2d_winograd_without_weight_transform_add_nn_relu_1_kernel_1:
[----:B------:R-:W-:Y:S02]  /*0000*/  MOV R1, c[0x0][0x28] ;  /* 0x00000a0000017a02 */ /* 0x000fe40000000f00 */
[----:B------:R-:W0:Y:S01]  /*0010*/  S2R R0, SR_CTAID.Z ;  /* 0x0000000000007919 */ /* 0x000e220000002700 */
[----:B------:R-:W-:Y:S01]  /*0020*/  MOV R28, RZ ;  /* 0x000000ff001c7202 */ /* 0x000fe20000000f00 */
[----:B------:R-:W-:Y:S01]  /*0030*/  CS2R R40, SRZ ;  /* 0x0000000000287805 */ /* 0x000fe2000001ff00 */
[----:B------:R-:W-:Y:S01]  /*0040*/  MOV R5, RZ ;  /* 0x000000ff00057202 */ /* 0x000fe20000000f00 */
[----:B------:R-:W1:Y:S01]  /*0050*/  S2R R2, SR_TID.Y ;  /* 0x0000000000027919 */ /* 0x000e620000002200 */
[----:B------:R-:W-:Y:S01]  /*0060*/  MOV R20, RZ ;  /* 0x000000ff00147202 */ /* 0x000fe20000000f00 */
[----:B------:R-:W-:Y:S01]  /*0070*/  CS2R R38, SRZ ;  /* 0x0000000000267805 */ /* 0x000fe2000001ff00 */
[----:B------:R-:W-:Y:S01]  /*0080*/  MOV R35, RZ ;  /* 0x000000ff00237202 */ /* 0x000fe20000000f00 */
[----:B------:R-:W2:Y:S01]  /*0090*/  S2R R3, SR_TID.X ;  /* 0x0000000000037919 */ /* 0x000ea20000002100 */
[----:B------:R-:W-:Y:S01]  /*00a0*/  CS2R R36, SRZ ;  /* 0x0000000000247805 */ /* 0x000fe2000001ff00 */
[----:B------:R-:W-:Y:S01]  /*00b0*/  CS2R R30, SRZ ;  /* 0x00000000001e7805 */ /* 0x000fe2000001ff00 */
[----:B------:R-:W-:Y:S01]  /*00c0*/  MOV R25, RZ ;  /* 0x000000ff00197202 */ /* 0x000fe20000000f00 */
[----:B------:R-:W-:Y:S01]  /*00d0*/  ULDC.64 UR4, c[0x0][0x118] ;  /* 0x0000460000047ab9 */ /* 0x000fe20000000a00 */
[----:B------:R-:W-:-:S02]  /*00e0*/  MOV R26, RZ ;  /* 0x000000ff001a7202 */ /* 0x000fc40000000f00 */
[----:B------:R-:W-:Y:S02]  /*00f0*/  MOV R22, RZ ;  /* 0x000000ff00167202 */ /* 0x000fe40000000f00 */
[----:B------:R-:W-:Y:S02]  /*0100*/  MOV R14, RZ ;  /* 0x000000ff000e7202 */ /* 0x000fe40000000f00 */
[----:B------:R-:W-:Y:S02]  /*0110*/  MOV R12, RZ ;  /* 0x000000ff000c7202 */ /* 0x000fe40000000f00 */
.L_x_68:
[----:B------:R-:W3:Y:S01]  /*0120*/  S2R R7, SR_CTAID.Y ;  /* 0x0000000000077919 */ /* 0x000ee20000002600 */
[--C-:B-12---:R-:W-:Y:S01]  /*0130*/  IMAD R13, R2, 0x31, R3.reuse ;  /* 0x00000031020d7824 */ /* 0x106fe200078e0203 */
[C---:B0-----:R-:W-:Y:S02]  /*0140*/  LEA R9, R0.reuse, R5, 0x3 ;  /* 0x0000000500097211 */ /* 0x041fe400078e18ff */
[----:B------:R-:W-:Y:S01]  /*0150*/  MOV R4, 0x4 ;  /* 0x0000000400047802 */ /* 0x000fe20000000f00 */
[----:B------:R-:W-:Y:S01]  /*0160*/  IMAD R17, R0, 0x6200, R3 ;  /* 0x0000620000117824 */ /* 0x000fe200078e0203 */
[----:B------:R-:W-:Y:S01]  /*0170*/  SHF.L.U32 R15, R13, 0x2, RZ ;  /* 0x000000020d0f7819 */ /* 0x000fe200000006ff */
[----:B------:R-:W-:Y:S01]  /*0180*/  BAR.SYNC.DEFER_BLOCKING 0x0 ;  /* 0x0000000000007b1d */ /* 0x000fe20000010000 */
[----:B------:R-:W-:-:S02]  /*0190*/  SHF.L.U32 R9, R9, 0xb, RZ ;  /* 0x0000000b09097819 */ /* 0x000fc400000006ff */
[----:B------:R-:W-:Y:S02]  /*01a0*/  LOP3.LUT R8, R15, 0xffffff80, RZ, 0xc0, !PT ;  /* 0xffffff800f087812 */ /* 0x000fe400078ec0ff */
[----:B---3--:R-:W-:-:S04]  /*01b0*/  SHF.L.U32 R16, R7, 0x5, RZ ;  /* 0x0000000507107819 */ /* 0x008fc800000006ff */
[----:B------:R-:W-:-:S04]  /*01c0*/  LOP3.LUT R6, R16, 0xffffffe0, R13, 0xe2, !PT ;  /* 0xffffffe010067812 */ /* 0x000fc800078ee20d */
[----:B------:R-:W-:Y:S02]  /*01d0*/  IADD3 R11, R9, R6, R8 ;  /* 0x00000006090b7210 */ /* 0x000fe40007ffe008 */
[----:B------:R-:W0:Y:S01]  /*01e0*/  S2R R8, SR_CTAID.X ;  /* 0x0000000000087919 */ /* 0x000e220000002500 */
[C---:B------:R-:W-:Y:S02]  /*01f0*/  ISETP.GT.AND P0, PT, R13.reuse, 0x77, PT ;  /* 0x000000770d00780c */ /* 0x040fe40003f04270 */
[----:B------:R-:W-:Y:S01]  /*0200*/  IADD3 R18, R13, 0x4, RZ ;  /* 0x000000040d127810 */ /* 0x000fe20007ffe0ff */
[----:B------:R-:W-:Y:S01]  /*0210*/  IMAD.WIDE R10, R11, R4, c[0x0][0x170] ;  /* 0x00005c000b0a7625 */ /* 0x000fe200078e0204 */
[----:B------:R-:W-:Y:S02]  /*0220*/  ISETP.GT.OR P0, PT, R2, 0x2, P0 ;  /* 0x000000020200780c */ /* 0x000fe40000704670 */
[----:B------:R-:W-:Y:S02]  /*0230*/  SHF.L.U32 R19, R7, 0x5, RZ ;  /* 0x0000000507137819 */ /* 0x000fe400000006ff */
[----:B------:R-:W-:Y:S01]  /*0240*/  SHF.R.S32.HI R24, RZ, 0x1, R2 ;  /* 0x00000001ff187819 */ /* 0x000fe20000011402 */
[----:B------:R1:W2:Y:S01]  /*0250*/  LDG.E.CONSTANT R6, [R10.64] ;  /* 0x000000040a067981 */ /* 0x0002a2000c1e9900 */
[----:B------:R-:W-:-:S02]  /*0260*/  LOP3.LUT R18, R19, 0xffffffe0, R18, 0xe2, !PT ;  /* 0xffffffe013127812 */ /* 0x000fc400078ee212 */
[----:B-1----:R-:W-:-:S05]  /*0270*/  IADD3 R10, R15, 0x310, RZ ;  /* 0x000003100f0a7810 */ /* 0x002fca0007ffe0ff */
[----:B------:R-:W-:Y:S01]  /*0280*/  @!P0 IADD3 R15, R15, 0x620, RZ ;  /* 0x000006200f0f8810 */ /* 0x000fe20007ffe0ff */
[----:B0-----:R-:W-:Y:S01]  /*0290*/  IMAD R19, R8, 0x62, R17 ;  /* 0x0000006208137824 */ /* 0x001fe200078e0211 */
[----:B------:R-:W-:Y:S02]  /*02a0*/  @!P0 IADD3 R17, R13, 0x8, RZ ;  /* 0x000000080d118810 */ /* 0x000fe40007ffe0ff */
[----:B------:R-:W-:Y:S01]  /*02b0*/  LOP3.LUT R10, R10, 0xffffff80, RZ, 0xc0, !PT ;  /* 0xffffff800a0a7812 */ /* 0x000fe200078ec0ff */
[----:B------:R-:W-:Y:S01]  /*02c0*/  IMAD R19, R24, 0xc4, R19 ;  /* 0x000000c418137824 */ /* 0x000fe200078e0213 */
[----:B------:R-:W-:Y:S02]  /*02d0*/  LOP3.LUT R24, R2, 0x1, RZ, 0xc0, !PT ;  /* 0x0000000102187812 */ /* 0x000fe400078ec0ff */
[----:B------:R-:W-:Y:S02]  /*02e0*/  @!P0 LOP3.LUT R16, R16, 0xffffffe0, R17, 0xe2, !PT ;  /* 0xffffffe010108812 */ /* 0x000fe400078ee211 */
[----:B------:R-:W-:Y:S01]  /*02f0*/  @!P0 LOP3.LUT R15, R15, 0xffffff80, RZ, 0xc0, !PT ;  /* 0xffffff800f0f8812 */ /* 0x000fe200078ec0ff */
[----:B------:R-:W-:Y:S01]  /*0300*/  IMAD R24, R24, 0x31, R19 ;  /* 0x0000003118187824 */ /* 0x000fe200078e0213 */
[----:B------:R-:W-:-:S02]  /*0310*/  IADD3 R19, R9, R18, R10 ;  /* 0x0000001209137210 */ /* 0x000fc40007ffe00a */
[----:B------:R-:W-:Y:S01]  /*0320*/  @!P0 IADD3 R15, R9, R16, R15 ;  /* 0x00000010090f8210 */ /* 0x000fe20007ffe00f */
[----:B------:R-:W-:Y:S02]  /*0330*/  IMAD R11, R5, 0xc40, R24 ;  /* 0x00000c40050b7824 */ /* 0x000fe400078e0218 */
[----:B------:R-:W-:-:S04]  /*0340*/  IMAD.WIDE R18, R19, R4, c[0x0][0x170] ;  /* 0x00005c0013127625 */ /* 0x000fc800078e0204 */
[-C--:B------:R-:W-:Y:S02]  /*0350*/  @!P0 IMAD.WIDE R16, R15, R4.reuse, c[0x0][0x170] ;  /* 0x00005c000f108625 */ /* 0x080fe400078e0204 */
[----:B------:R-:W3:Y:S02]  /*0360*/  LDG.E.CONSTANT R18, [R18.64] ;  /* 0x0000000412127981 */ /* 0x000ee4000c1e9900 */
[----:B------:R-:W-:Y:S02]  /*0370*/  IMAD.WIDE R10, R11, R4, c[0x0][0x168] ;  /* 0x00005a000b0a7625 */ /* 0x000fe400078e0204 */
[----:B------:R-:W4:Y:S04]  /*0380*/  @!P0 LDG.E.CONSTANT R16, [R16.64] ;  /* 0x0000000410108981 */ /* 0x000f28000c1e9900 */
[----:B------:R-:W5:Y:S04]  /*0390*/  LDG.E.CONSTANT R4, [R10.64] ;  /* 0x000000040a047981 */ /* 0x000f68000c1e9900 */
[----:B------:R-:W5:Y:S04]  /*03a0*/  LDG.E.CONSTANT R24, [R10.64+0x620] ;  /* 0x000620040a187981 */ /* 0x000f68000c1e9900 */
[----:B------:R-:W5:Y:S04]  /*03b0*/  LDG.E.CONSTANT R32, [R10.64+0xc40] ;  /* 0x000c40040a207981 */ /* 0x000f68000c1e9900 */
[----:B------:R-:W5:Y:S04]  /*03c0*/  LDG.E.CONSTANT R34, [R10.64+0x1260] ;  /* 0x001260040a227981 */ /* 0x000f68000c1e9900 */
[----:B------:R-:W5:Y:S04]  /*03d0*/  LDG.E.CONSTANT R42, [R10.64+0x1880] ;  /* 0x001880040a2a7981 */ /* 0x000f68000c1e9900 */
[----:B------:R-:W5:Y:S04]  /*03e0*/  LDG.E.CONSTANT R44, [R10.64+0x1ea0] ;  /* 0x001ea0040a2c7981 */ /* 0x000f68000c1e9900 */
[----:B------:R-:W5:Y:S04]  /*03f0*/  LDG.E.CONSTANT R46, [R10.64+0x24c0] ;  /* 0x0024c0040a2e7981 */ /* 0x000f68000c1e9900 */
[----:B------:R-:W5:Y:S01]  /*0400*/  LDG.E.CONSTANT R48, [R10.64+0x2ae0] ;  /* 0x002ae0040a307981 */ /* 0x000f62000c1e9900 */
[----:B------:R-:W-:-:S03]  /*0410*/  LEA R9, R2, 0x80, 0x3 ;  /* 0x0000008002097811 */ /* 0x000fc600078e18ff */
[----:B--2---:R0:W-:Y:S02]  /*0420*/  STS [R13.X4], R6 ;  /* 0x000000060d007388 */ /* 0x0041e40000004800 */
[----:B0-----:R-:W-:-:S04]  /*0430*/  LEA R6, R3, 0x800, 0x2 ;  /* 0x0000080003067811 */ /* 0x001fc800078e10ff */
[----:B------:R-:W-:Y:S01]  /*0440*/  IADD3 R6, R6, 0x188, RZ ;  /* 0x0000018806067810 */ /* 0x000fe20007ffe0ff */
[----:B---3--:R-:W-:Y:S04]  /*0450*/  STS [R13.X4+0x310], R18 ;  /* 0x000310120d007388 */ /* 0x008fe80000004800 */
[----:B----4-:R-:W-:Y:S04]  /*0460*/  @!P0 STS [R13.X4+0x620], R16 ;  /* 0x000620100d008388 */ /* 0x010fe80000004800 */
[----:B-----5:R0:W-:Y:S04]  /*0470*/  STS [R13.X4+0x800], R4 ;  /* 0x000800040d007388 */ /* 0x0201e80000004800 */
[----:B------:R1:W-:Y:S04]  /*0480*/  STS [R13.X4+0xb10], R24 ;  /* 0x000b10180d007388 */ /* 0x0003e80000004800 */
[----:B------:R1:W-:Y:S04]  /*0490*/  STS [R13.X4+0xe20], R32 ;  /* 0x000e20200d007388 */ /* 0x0003e80000004800 */
[----:B------:R1:W-:Y:S04]  /*04a0*/  STS [R13.X4+0x1130], R34 ;  /* 0x001130220d007388 */ /* 0x0003e80000004800 */
[----:B------:R1:W-:Y:S04]  /*04b0*/  STS [R13.X4+0x1440], R42 ;  /* 0x0014402a0d007388 */ /* 0x0003e80000004800 */
[----:B------:R1:W-:Y:S04]  /*04c0*/  STS [R13.X4+0x1750], R44 ;  /* 0x0017502c0d007388 */ /* 0x0003e80000004800 */
[----:B------:R1:W-:Y:S04]  /*04d0*/  STS [R13.X4+0x1a60], R46 ;  /* 0x001a602e0d007388 */ /* 0x0003e80000004800 */
[----:B------:R1:W-:Y:S01]  /*04e0*/  STS [R13.X4+0x1d70], R48 ;  /* 0x001d70300d007388 */ /* 0x0003e20000004800 */
[----:B0-----:R-:W-:-:S03]  /*04f0*/  MOV R4, 0x80 ;  /* 0x0000008000047802 */ /* 0x001fc60000000f00 */
[----:B------:R-:W-:Y:S06]  /*0500*/  BAR.SYNC.DEFER_BLOCKING 0x0 ;  /* 0x0000000000007b1d */ /* 0x000fec0000010000 */
.L_x_67:
[----:B------:R-:W-:Y:S01]  /*0510*/  LDS R29, [R6+-0x188] ;  /* 0xfffe7800061d7984 */ /* 0x000fe20000000800 */
[----:B------:R-:W-:-:S03]  /*0520*/  IADD3 R4, R4, 0x400, RZ ;  /* 0x0000040004047810 */ /* 0x000fc60007ffe0ff */
[----:B------:R-:W0:Y:S01]  /*0530*/  LDS.64 R16, [R9+-0x80] ;  /* 0xffff800009107984 */ /* 0x000e220000000a00 */
[----:B------:R-:W-:-:S03]  /*0540*/  ISETP.NE.AND P0, PT, R4, 0x880, PT ;  /* 0x000008800400780c */ /* 0x000fc60003f05270 */
[----:B------:R-:W2:Y:S04]  /*0550*/  LDS R15, [R6+-0xc4] ;  /* 0xffff3c00060f7984 */ /* 0x000ea80000000800 */
[----:B------:R-:W3:Y:S04]  /*0560*/  LDS.64 R10, [R9+-0x60] ;  /* 0xffffa000090a7984 */ /* 0x000ee80000000a00 */
[----:B-1----:R-:W1:Y:S01]  /*0570*/  LDS.64 R32, [R9+-0x40] ;  /* 0xffffc00009207984 */ /* 0x002e620000000a00 */
[C---:B0-----:R-:W-:Y:S01]  /*0580*/  FFMA R34, R29.reuse, R17, R20 ;  /* 0x000000111d227223 */ /* 0x041fe20000000014 */
[----:B------:R-:W-:-:S02]  /*0590*/  FFMA R13, R29, R16, R28 ;  /* 0x000000101d0d7223 */ /* 0x000fc4000000001c */
[----:B------:R-:W0:Y:S01]  /*05a0*/  LDS.64 R20, [R9+-0x20] ;  /* 0xffffe00009147984 */ /* 0x000e220000000a00 */
[----:B--2---:R-:W-:Y:S01]  /*05b0*/  FFMA R23, R16, R15, R35 ;  /* 0x0000000f10177223 */ /* 0x004fe20000000023 */
[----:B------:R-:W-:Y:S02]  /*05c0*/  FFMA R18, R15, R17, R40 ;  /* 0x000000110f127223 */ /* 0x000fe40000000028 */
[----:B------:R-:W-:Y:S01]  /*05d0*/  LDS.64 R16, [R9] ;  /* 0x0000000009107984 */ /* 0x000fe20000000a00 */
[C---:B---3--:R-:W-:Y:S01]  /*05e0*/  FFMA R27, R29.reuse, R10, R38 ;  /* 0x0000000a1d1b7223 */ /* 0x048fe20000000026 */
[-C--:B------:R-:W-:Y:S01]  /*05f0*/  FFMA R28, R29, R11.reuse, R36 ;  /* 0x0000000b1d1c7223 */ /* 0x080fe20000000024 */
[----:B------:R-:W-:Y:S01]  /*0600*/  FFMA R24, R15, R11, R30 ;  /* 0x0000000b0f187223 */ /* 0x000fe2000000001e */
[----:B------:R-:W-:Y:S01]  /*0610*/  FFMA R19, R10, R15, R41 ;  /* 0x0000000f0a137223 */ /* 0x000fe20000000029 */
[C---:B-1----:R-:W-:Y:S01]  /*0620*/  FFMA R35, R29.reuse, R32, R25 ;  /* 0x000000201d237223 */ /* 0x042fe20000000019 */
[----:B------:R-:W-:Y:S01]  /*0630*/  FFMA R26, R29, R33, R26 ;  /* 0x000000211d1a7223 */ /* 0x000fe2000000001a */
[----:B------:R-:W-:Y:S01]  /*0640*/  FFMA R25, R32, R15, R39 ;  /* 0x0000000f20197223 */ /* 0x000fe20000000027 */
[----:B------:R-:W1:Y:S01]  /*0650*/  LDS R30, [R6] ;  /* 0x00000000061e7984 */ /* 0x000e620000000800 */
[----:B------:R-:W-:-:S03]  /*0660*/  FFMA R33, R15, R33, R22 ;  /* 0x000000210f217223 */ /* 0x000fc60000000016 */
[----:B------:R-:W2:Y:S04]  /*0670*/  LDS R32, [R6+0xc4] ;  /* 0x0000c40006207984 */ /* 0x000ea80000000800 */
[----:B------:R-:W3:Y:S01]  /*0680*/  LDS.64 R10, [R9+0x40] ;  /* 0x00004000090a7984 */ /* 0x000ee20000000a00 */
[C---:B0-----:R-:W-:Y:S01]  /*0690*/  FFMA R31, R29.reuse, R20, R31 ;  /* 0x000000141d1f7223 */ /* 0x041fe2000000001f */
[----:B------:R-:W-:Y:S01]  /*06a0*/  FFMA R29, R29, R21, R14 ;  /* 0x000000151d1d7223 */ /* 0x000fe2000000000e */
[----:B------:R-:W-:Y:S01]  /*06b0*/  FFMA R37, R20, R15, R37 ;  /* 0x0000000f14257223 */ /* 0x000fe20000000025 */
[----:B------:R-:W-:Y:S02]  /*06c0*/  FFMA R21, R15, R21, R12 ;  /* 0x000000150f157223 */ /* 0x000fe4000000000c */
[----:B------:R-:W0:Y:S01]  /*06d0*/  LDS.64 R14, [R9+0x20] ;  /* 0x00002000090e7984 */ /* 0x000e220000000a00 */
[C---:B-1----:R-:W-:Y:S01]  /*06e0*/  FFMA R22, R30.reuse, R16, R13 ;  /* 0x000000101e167223 */ /* 0x042fe2000000000d */
[----:B------:R-:W-:-:S02]  /*06f0*/  FFMA R34, R30, R17, R34 ;  /* 0x000000111e227223 */ /* 0x000fc40000000022 */
[----:B------:R-:W1:Y:S01]  /*0700*/  LDS.64 R12, [R9+0x60] ;  /* 0x00006000090c7984 */ /* 0x000e620000000a00 */
[----:B--2---:R-:W-:Y:S01]  /*0710*/  FFMA R23, R16, R32, R23 ;  /* 0x0000002010177223 */ /* 0x004fe20000000017 */
[----:B------:R-:W-:Y:S01]  /*0720*/  FFMA R18, R32, R17, R18 ;  /* 0x0000001120127223 */ /* 0x000fe20000000012 */
[----:B---3--:R-:W-:Y:S01]  /*0730*/  FFMA R17, R30, R10, R35 ;  /* 0x0000000a1e117223 */ /* 0x008fe20000000023 */
[----:B------:R-:W-:Y:S01]  /*0740*/  FFMA R25, R10, R32, R25 ;  /* 0x000000200a197223 */ /* 0x000fe20000000019 */
[C---:B------:R-:W-:Y:S01]  /*0750*/  FFMA R26, R30.reuse, R11, R26 ;  /* 0x0000000b1e1a7223 */ /* 0x040fe2000000001a */
[----:B------:R-:W-:Y:S01]  /*0760*/  LDS R35, [R6+0x24c] ;  /* 0x00024c0006237984 */ /* 0x000fe20000000800 */
[CC--:B0-----:R-:W-:Y:S01]  /*0770*/  FFMA R16, R30.reuse, R15.reuse, R28 ;  /* 0x0000000f1e107223 */ /* 0x0c1fe2000000001c */
[----:B------:R-:W-:Y:S01]  /*0780*/  FFMA R27, R30, R14, R27 ;  /* 0x0000000e1e1b7223 */ /* 0x000fe2000000001b */
[-C--:B------:R-:W-:Y:S01]  /*0790*/  FFMA R19, R14, R32.reuse, R19 ;  /* 0x000000200e137223 */ /* 0x080fe20000000013 */
[C---:B------:R-:W-:Y:S01]  /*07a0*/  FFMA R24, R32.reuse, R15, R24 ;  /* 0x0000000f20187223 */ /* 0x040fe20000000018 */
[----:B------:R-:W-:Y:S01]  /*07b0*/  FFMA R28, R32, R11, R33 ;  /* 0x0000000b201c7223 */ /* 0x000fe20000000021 */
[----:B------:R-:W0:Y:S04]  /*07c0*/  LDS.64 R14, [R9+0xa0] ;  /* 0x0000a000090e7984 */ /* 0x000e280000000a00 */
[----:B------:R-:W2:Y:S01]  /*07d0*/  LDS.64 R10, [R9+0x80] ;  /* 0x00008000090a7984 */ /* 0x000ea20000000a00 */
[----:B-1----:R-:W-:Y:S01]  /*07e0*/  FFMA R37, R12, R32, R37 ;  /* 0x000000200c257223 */ /* 0x002fe20000000025 */
[----:B------:R-:W-:Y:S01]  /*07f0*/  FFMA R31, R30, R12, R31 ;  /* 0x0000000c1e1f7223 */ /* 0x000fe2000000001f */
[-C--:B------:R-:W-:Y:S01]  /*0800*/  FFMA R32, R32, R13.reuse, R21 ;  /* 0x0000000d20207223 */ /* 0x080fe20000000015 */
[----:B------:R-:W1:Y:S01]  /*0810*/  LDS R33, [R6+0x188] ;  /* 0x0001880006217984 */ /* 0x000e620000000800 */
[----:B------:R-:W-:-:S03]  /*0820*/  FFMA R30, R30, R13, R29 ;  /* 0x0000000d1e1e7223 */ /* 0x000fc6000000001d */
[----:B------:R-:W3:Y:S04]  /*0830*/  LDS.64 R20, [R9+0xc0] ;  /* 0x0000c00009147984 */ /* 0x000ee80000000a00 */
[----:B------:R-:W-:Y:S01]  /*0840*/  LDS R29, [R6+0x3d4] ;  /* 0x0003d400061d7984 */ /* 0x000fe20000000800 */
[----:B0-----:R-:W-:Y:S01]  /*0850*/  FFMA R13, R14, R35, R19 ;  /* 0x000000230e0d7223 */ /* 0x001fe20000000013 */
[C---:B------:R-:W-:Y:S01]  /*0860*/  FFMA R24, R35.reuse, R15, R24 ;  /* 0x0000000f23187223 */ /* 0x040fe20000000018 */
[----:B--2---:R-:W-:Y:S01]  /*0870*/  FFMA R12, R35, R11, R18 ;  /* 0x0000000b230c7223 */ /* 0x004fe20000000012 */
[----:B------:R-:W-:Y:S01]  /*0880*/  FFMA R23, R10, R35, R23 ;  /* 0x000000230a177223 */ /* 0x000fe20000000017 */
[----:B------:R-:W0:Y:S01]  /*0890*/  LDS.64 R18, [R9+0xe0] ;  /* 0x0000e00009127984 */ /* 0x000e220000000a00 */
[C---:B-1----:R-:W-:Y:S01]  /*08a0*/  FFMA R22, R33.reuse, R10, R22 ;  /* 0x0000000a21167223 */ /* 0x042fe20000000016 */
[C---:B------:R-:W-:Y:S01]  /*08b0*/  FFMA R10, R33.reuse, R11, R34 ;  /* 0x0000000b210a7223 */ /* 0x040fe20000000022 */
[C---:B------:R-:W-:Y:S01]  /*08c0*/  FFMA R11, R33.reuse, R14, R27 ;  /* 0x0000000e210b7223 */ /* 0x040fe2000000001b */
[C---:B------:R-:W-:Y:S01]  /*08d0*/  FFMA R14, R33.reuse, R15, R16 ;  /* 0x0000000f210e7223 */ /* 0x040fe20000000010 */
[C---:B---3--:R-:W-:Y:S01]  /*08e0*/  FFMA R15, R33.reuse, R20, R17 ;  /* 0x00000014210f7223 */ /* 0x048fe20000000011 */
[----:B------:R-:W-:Y:S01]  /*08f0*/  LDS R27, [R6+0x310] ;  /* 0x00031000061b7984 */ /* 0x000fe20000000800 */
[----:B------:R-:W-:Y:S01]  /*0900*/  FFMA R25, R20, R35, R25 ;  /* 0x0000002314197223 */ /* 0x000fe20000000019 */
[-C--:B------:R-:W-:Y:S01]  /*0910*/  FFMA R26, R33, R21.reuse, R26 ;  /* 0x00000015211a7223 */ /* 0x080fe2000000001a */
[----:B------:R-:W-:Y:S01]  /*0920*/  FFMA R28, R35, R21, R28 ;  /* 0x00000015231c7223 */ /* 0x000fe2000000001c */
[----:B------:R-:W1:Y:S04]  /*0930*/  LDS.64 R16, [R9+0x100] ;  /* 0x0001000009107984 */ /* 0x000e680000000a00 */
[----:B------:R-:W2:Y:S01]  /*0940*/  LDS.64 R20, [R9+0x140] ;  /* 0x0001400009147984 */ /* 0x000ea20000000a00 */
[C---:B0-----:R-:W-:Y:S01]  /*0950*/  FFMA R31, R33.reuse, R18, R31 ;  /* 0x00000012211f7223 */ /* 0x041fe2000000001f */
[----:B------:R-:W-:Y:S01]  /*0960*/  FFMA R37, R18, R35, R37 ;  /* 0x0000002312257223 */ /* 0x000fe20000000025 */
[-C--:B------:R-:W-:Y:S01]  /*0970*/  FFMA R30, R33, R19.reuse, R30 ;  /* 0x00000013211e7223 */ /* 0x080fe2000000001e */
[----:B------:R-:W-:-:S02]  /*0980*/  FFMA R32, R35, R19, R32 ;  /* 0x0000001323207223 */ /* 0x000fc40000000020 */
[----:B------:R-:W0:Y:S01]  /*0990*/  LDS.64 R18, [R9+0x120] ;  /* 0x0001200009127984 */ /* 0x000e220000000a00 */
[C---:B-1----:R-:W-:Y:S01]  /*09a0*/  FFMA R33, R27.reuse, R16, R22 ;  /* 0x000000101b217223 */ /* 0x042fe20000000016 */
[----:B------:R-:W-:Y:S01]  /*09b0*/  FFMA R35, R16, R29, R23 ;  /* 0x0000001d10237223 */ /* 0x000fe20000000017 */
[-C--:B------:R-:W-:Y:S01]  /*09c0*/  FFMA R10, R27, R17.reuse, R10 ;  /* 0x000000111b0a7223 */ /* 0x080fe2000000000a */
[----:B------:R-:W-:Y:S01]  /*09d0*/  FFMA R16, R29, R17, R12 ;  /* 0x000000111d107223 */ /* 0x000fe2000000000c */
[----:B------:R-:W1:Y:S01]  /*09e0*/  LDS.64 R22, [R9+0x160] ;  /* 0x0001600009167984 */ /* 0x000e620000000a00 */
[C---:B--2---:R-:W-:Y:S01]  /*09f0*/  FFMA R36, R27.reuse, R20, R15 ;  /* 0x000000141b247223 */ /* 0x044fe2000000000f */
[-C--:B------:R-:W-:Y:S01]  /*0a00*/  FFMA R26, R27, R21.reuse, R26 ;  /* 0x000000151b1a7223 */ /* 0x080fe2000000001a */
[----:B------:R-:W-:Y:S01]  /*0a10*/  FFMA R28, R29, R21, R28 ;  /* 0x000000151d1c7223 */ /* 0x000fe2000000001c */
[-C--:B------:R-:W-:Y:S01]  /*0a20*/  FFMA R25, R20, R29.reuse, R25 ;  /* 0x0000001d14197223 */ /* 0x080fe20000000019 */
[----:B------:R-:W-:Y:S01]  /*0a30*/  LDS R21, [R6+0x498] ;  /* 0x0004980006157984 */ /* 0x000fe20000000800 */
[----:B0-----:R-:W-:Y:S01]  /*0a40*/  FFMA R17, R18, R29, R13 ;  /* 0x0000001d12117223 */ /* 0x001fe2000000000d */
[----:B------:R-:W-:-:S02]  /*0a50*/  FFMA R34, R27, R19, R14 ;  /* 0x000000131b227223 */ /* 0x000fc4000000000e */
[----:B------:R-:W0:Y:S01]  /*0a60*/  LDS.64 R12, [R9+0x180] ;  /* 0x00018000090c7984 */ /* 0x000e220000000a00 */
[----:B------:R-:W-:Y:S01]  /*0a70*/  FFMA R11, R27, R18, R11 ;  /* 0x000000121b0b7223 */ /* 0x000fe2000000000b */
[----:B------:R-:W-:Y:S02]  /*0a80*/  FFMA R24, R29, R19, R24 ;  /* 0x000000131d187223 */ /* 0x000fe40000000018 */
[----:B------:R-:W2:Y:S01]  /*0a90*/  LDS.64 R14, [R9+0x1a0] ;  /* 0x0001a000090e7984 */ /* 0x000ea20000000a00 */
[-C--:B-1----:R-:W-:Y:S01]  /*0aa0*/  FFMA R30, R27, R23.reuse, R30 ;  /* 0x000000171b1e7223 */ /* 0x082fe2000000001e */
[----:B------:R-:W-:Y:S01]  /*0ab0*/  FFMA R32, R29, R23, R32 ;  /* 0x000000171d207223 */ /* 0x000fe20000000020 */
[----:B------:R-:W-:Y:S01]  /*0ac0*/  FFMA R31, R27, R22, R31 ;  /* 0x000000161b1f7223 */ /* 0x000fe2000000001f */
[----:B------:R-:W-:Y:S01]  /*0ad0*/  FFMA R22, R22, R29, R37 ;  /* 0x0000001d16167223 */ /* 0x000fe20000000025 */
[----:B------:R-:W1:Y:S04]  /*0ae0*/  LDS.64 R18, [R9+0x1c0] ;  /* 0x0001c00009127984 */ /* 0x000e680000000a00 */
[----:B------:R-:W3:Y:S01]  /*0af0*/  LDS R37, [R6+0x55c] ;  /* 0x00055c0006257984 */ /* 0x000ee20000000800 */
[C---:B0-----:R-:W-:Y:S01]  /*0b00*/  FFMA R20, R21.reuse, R13, R10 ;  /* 0x0000000d15147223 */ /* 0x041fe2000000000a */
[C---:B------:R-:W-:Y:S01]  /*0b10*/  FFMA R33, R21.reuse, R12, R33 ;  /* 0x0000000c15217223 */ /* 0x040fe20000000021 */
[C---:B--2---:R-:W-:Y:S01]  /*0b20*/  FFMA R23, R21.reuse, R14, R11 ;  /* 0x0000000e15177223 */ /* 0x044fe2000000000b */
[C---:B------:R-:W-:Y:S01]  /*0b30*/  FFMA R34, R21.reuse, R15, R34 ;  /* 0x0000000f15227223 */ /* 0x040fe20000000022 */
[----:B------:R-:W0:Y:S01]  /*0b40*/  LDS.64 R10, [R9+0x1e0] ;  /* 0x0001e000090a7984 */ /* 0x000e220000000a00 */
[C---:B-1----:R-:W-:Y:S01]  /*0b50*/  FFMA R27, R21.reuse, R18, R36 ;  /* 0x00000012151b7223 */ /* 0x042fe20000000024 */
[----:B------:R-:W-:-:S02]  /*0b60*/  FFMA R26, R21, R19, R26 ;  /* 0x00000013151a7223 */ /* 0x000fc4000000001a */
[----:B------:R-:W-:Y:S01]  /*0b70*/  LDS R36, [R6+0x620] ;  /* 0x0006200006247984 */ /* 0x000fe20000000800 */
[----:B---3--:R-:W-:Y:S01]  /*0b80*/  FFMA R29, R18, R37, R25 ;  /* 0x00000025121d7223 */ /* 0x008fe20000000019 */
[C---:B------:R-:W-:Y:S02]  /*0b90*/  FFMA R28, R37.reuse, R19, R28 ;  /* 0x00000013251c7223 */ /* 0x040fe4000000001c */
[----:B------:R-:W-:Y:S01]  /*0ba0*/  LDS R25, [R6+0x6e4] ;  /* 0x0006e40006197984 */ /* 0x000fe20000000800 */
[----:B------:R-:W-:Y:S01]  /*0bb0*/  FFMA R35, R12, R37, R35 ;  /* 0x000000250c237223 */ /* 0x000fe20000000023 */
[C---:B------:R-:W-:Y:S01]  /*0bc0*/  FFMA R16, R37.reuse, R13, R16 ;  /* 0x0000000d25107223 */ /* 0x040fe20000000010 */
[----:B------:R-:W-:Y:S01]  /*0bd0*/  FFMA R17, R14, R37, R17 ;  /* 0x000000250e117223 */ /* 0x000fe20000000011 */
[----:B------:R-:W1:Y:S01]  /*0be0*/  LDS.64 R18, [R9+0x260] ;  /* 0x0002600009127984 */ /* 0x000e620000000a00 */
[----:B------:R-:W-:-:S03]  /*0bf0*/  FFMA R24, R37, R15, R24 ;  /* 0x0000000f25187223 */ /* 0x000fc60000000018 */
[----:B------:R-:W2:Y:S04]  /*0c00*/  LDS.64 R12, [R9+0x200] ;  /* 0x00020000090c7984 */ /* 0x000ea80000000a00 */
[----:B------:R-:W3:Y:S01]  /*0c10*/  LDS.64 R14, [R9+0x240] ;  /* 0x00024000090e7984 */ /* 0x000ee20000000a00 */
[C---:B0-----:R-:W-:Y:S01]  /*0c20*/  FFMA R31, R21.reuse, R10, R31 ;  /* 0x0000000a151f7223 */ /* 0x041fe2000000001f */
[----:B------:R-:W-:Y:S01]  /*0c30*/  FFMA R22, R10, R37, R22 ;  /* 0x000000250a167223 */ /* 0x000fe20000000016 */
[-C--:B------:R-:W-:Y:S01]  /*0c40*/  FFMA R21, R21, R11.reuse, R30 ;  /* 0x0000000b15157223 */ /* 0x080fe2000000001e */
[----:B------:R-:W-:Y:S02]  /*0c50*/  FFMA R32, R37, R11, R32 ;  /* 0x0000000b25207223 */ /* 0x000fe40000000020 */
[----:B------:R-:W0:Y:S01]  /*0c60*/  LDS.64 R10, [R9+0x220] ;  /* 0x00022000090a7984 */ /* 0x000e220000000a00 */
[----:B-1----:R-:W-:Y:S01]  /*0c70*/  FFMA R31, R36, R18, R31 ;  /* 0x00000012241f7223 */ /* 0x002fe2000000001f */
[----:B------:R-:W-:-:S02]  /*0c80*/  FFMA R37, R18, R25, R22 ;  /* 0x0000001912257223 */ /* 0x000fc40000000016 */
[----:B------:R-:W-:Y:S01]  /*0c90*/  LDS R22, [R6+0x7a8] ;  /* 0x0007a80006167984 */ /* 0x000fe20000000800 */
[----:B--2---:R-:W-:Y:S01]  /*0ca0*/  FFMA R33, R36, R12, R33 ;  /* 0x0000000c24217223 */ /* 0x004fe20000000021 */
[----:B------:R-:W-:Y:S01]  /*0cb0*/  FFMA R35, R12, R25, R35 ;  /* 0x000000190c237223 */ /* 0x000fe20000000023 */
[CC--:B------:R-:W-:Y:S01]  /*0cc0*/  FFMA R20, R36.reuse, R13.reuse, R20 ;  /* 0x0000000d24147223 */ /* 0x0c0fe20000000014 */
[----:B------:R-:W-:Y:S01]  /*0cd0*/  LDS R18, [R6+0x86c] ;  /* 0x00086c0006127984 */ /* 0x000fe20000000800 */
[C---:B------:R-:W-:Y:S01]  /*0ce0*/  FFMA R16, R25.reuse, R13, R16 ;  /* 0x0000000d19107223 */ /* 0x040fe20000000010 */
[----:B---3--:R-:W-:Y:S01]  /*0cf0*/  FFMA R27, R36, R14, R27 ;  /* 0x0000000e241b7223 */ /* 0x008fe2000000001b */
[----:B------:R-:W-:Y:S01]  /*0d00*/  FFMA R29, R14, R25, R29 ;  /* 0x000000190e1d7223 */ /* 0x000fe2000000001d */
[CC--:B------:R-:W-:Y:S01]  /*0d10*/  FFMA R26, R36.reuse, R15.reuse, R26 ;  /* 0x0000000f241a7223 */ /* 0x0c0fe2000000001a */
[C---:B------:R-:W-:Y:S01]  /*0d20*/  FFMA R28, R25.reuse, R15, R28 ;  /* 0x0000000f191c7223 */ /* 0x040fe2000000001c */
[----:B------:R-:W1:Y:S04]  /*0d30*/  LDS.64 R12, [R9+0x2a0] ;  /* 0x0002a000090c7984 */ /* 0x000e680000000a00 */
[----:B------:R-:W2:Y:S01]  /*0d40*/  LDS.64 R14, [R9+0x2c0] ;  /* 0x0002c000090e7984 */ /* 0x000ea20000000a00 */
[----:B0-----:R-:W-:Y:S01]  /*0d50*/  FFMA R23, R36, R10, R23 ;  /* 0x0000000a24177223 */ /* 0x001fe20000000017 */
[----:B------:R-:W-:Y:S01]  /*0d60*/  FFMA R17, R10, R25, R17 ;  /* 0x000000190a117223 */ /* 0x000fe20000000011 */
[CC--:B------:R-:W-:Y:S01]  /*0d70*/  FFMA R34, R36.reuse, R11.reuse, R34 ;  /* 0x0000000b24227223 */ /* 0x0c0fe20000000022 */
[C---:B------:R-:W-:Y:S01]  /*0d80*/  FFMA R24, R25.reuse, R11, R24 ;  /* 0x0000000b19187223 */ /* 0x040fe20000000018 */
[-C--:B------:R-:W-:Y:S01]  /*0d90*/  FFMA R36, R36, R19.reuse, R21 ;  /* 0x0000001324247223 */ /* 0x080fe20000000015 */
[----:B------:R-:W0:Y:S01]  /*0da0*/  LDS.64 R10, [R9+0x280] ;  /* 0x00028000090a7984 */ /* 0x000e220000000a00 */
[----:B------:R-:W-:-:S03]  /*0db0*/  FFMA R19, R25, R19, R32 ;  /* 0x0000001319137223 */ /* 0x000fc60000000020 */
[----:B------:R-:W-:Y:S01]  /*0dc0*/  LDS R21, [R6+0x9f4] ;  /* 0x0009f40006157984 */ /* 0x000fe20000000800 */
[----:B-1----:R-:W-:Y:S01]  /*0dd0*/  FFMA R23, R22, R12, R23 ;  /* 0x0000000c16177223 */ /* 0x002fe20000000017 */
[----:B------:R-:W-:Y:S01]  /*0de0*/  FFMA R17, R12, R18, R17 ;  /* 0x000000120c117223 */ /* 0x000fe20000000011 */
[-C--:B------:R-:W-:Y:S01]  /*0df0*/  FFMA R34, R22, R13.reuse, R34 ;  /* 0x0000000d16227223 */ /* 0x080fe20000000022 */
[----:B------:R-:W-:Y:S01]  /*0e00*/  FFMA R30, R18, R13, R24 ;  /* 0x0000000d121e7223 */ /* 0x000fe20000000018 */
[----:B--2---:R-:W-:Y:S01]  /*0e10*/  FFMA R27, R22, R14, R27 ;  /* 0x0000000e161b7223 */ /* 0x004fe2000000001b */
[----:B------:R-:W-:Y:S01]  /*0e20*/  FFMA R29, R14, R18, R29 ;  /* 0x000000120e1d7223 */ /* 0x000fe2000000001d */
[-C--:B------:R-:W-:Y:S01]  /*0e30*/  FFMA R26, R22, R15.reuse, R26 ;  /* 0x0000000f161a7223 */ /* 0x080fe2000000001a */
[----:B------:R-:W-:Y:S01]  /*0e40*/  FFMA R32, R18, R15, R28 ;  /* 0x0000000f12207223 */ /* 0x000fe2000000001c */
[----:B------:R1:W-:Y:S04]  /*0e50*/  LDS R24, [R6+0x930] ;  /* 0x0009300006187984 */ /* 0x0003e80000000800 */
[----:B------:R-:W2:Y:S04]  /*0e60*/  LDS.64 R12, [R9+0x300] ;  /* 0x00030000090c7984 */ /* 0x000ea80000000a00 */
[----:B------:R-:W3:Y:S01]  /*0e70*/  LDS.64 R14, [R9+0x320] ;  /* 0x00032000090e7984 */ /* 0x000ee20000000a00 */
[----:B-1----:R-:W-:Y:S01]  /*0e80*/  IADD3 R6, R6, 0xc40, RZ ;  /* 0x00000c4006067810 */ /* 0x002fe20007ffe0ff */
[----:B0-----:R-:W-:Y:S01]  /*0e90*/  FFMA R33, R22, R10, R33 ;  /* 0x0000000a16217223 */ /* 0x001fe20000000021 */
[----:B------:R-:W-:Y:S01]  /*0ea0*/  FFMA R35, R10, R18, R35 ;  /* 0x000000120a237223 */ /* 0x000fe20000000023 */
[-C--:B------:R-:W-:Y:S01]  /*0eb0*/  FFMA R20, R22, R11.reuse, R20 ;  /* 0x0000000b16147223 */ /* 0x080fe20000000014 */
[----:B------:R-:W-:-:S02]  /*0ec0*/  FFMA R16, R18, R11, R16 ;  /* 0x0000000b12107223 */ /* 0x000fc40000000010 */
[----:B------:R-:W0:Y:S01]  /*0ed0*/  LDS.64 R10, [R9+0x2e0] ;  /* 0x0002e000090a7984 */ /* 0x000e220000000a00 */
[----:B--2---:R-:W-:Y:S01]  /*0ee0*/  FFMA R28, R24, R12, R33 ;  /* 0x0000000c181c7223 */ /* 0x004fe20000000021 */
[----:B------:R-:W-:Y:S01]  /*0ef0*/  FFMA R35, R12, R21, R35 ;  /* 0x000000150c237223 */ /* 0x000fe20000000023 */
[CC--:B------:R-:W-:Y:S01]  /*0f00*/  FFMA R20, R24.reuse, R13.reuse, R20 ;  /* 0x0000000d18147223 */ /* 0x0c0fe20000000014 */
[C---:B------:R-:W-:Y:S01]  /*0f10*/  FFMA R40, R21.reuse, R13, R16 ;  /* 0x0000000d15287223 */ /* 0x040fe20000000010 */
[----:B---3--:R-:W-:Y:S01]  /*0f20*/  FFMA R38, R24, R14, R23 ;  /* 0x0000000e18267223 */ /* 0x008fe20000000017 */
[----:B------:R-:W-:Y:S01]  /*0f30*/  FFMA R41, R14, R21, R17 ;  /* 0x000000150e297223 */ /* 0x000fe20000000011 */
[----:B------:R-:W-:Y:S01]  /*0f40*/  FFMA R30, R21, R15, R30 ;  /* 0x0000000f151e7223 */ /* 0x000fe2000000001e */
[----:B0-----:R-:W-:Y:S01]  /*0f50*/  FFMA R31, R22, R10, R31 ;  /* 0x0000000a161f7223 */ /* 0x001fe2000000001f */
[----:B------:R-:W-:Y:S01]  /*0f60*/  FFMA R37, R10, R18, R37 ;  /* 0x000000120a257223 */ /* 0x000fe20000000025 */
[-C--:B------:R-:W-:Y:S01]  /*0f70*/  FFMA R42, R22, R11.reuse, R36 ;  /* 0x0000000b162a7223 */ /* 0x080fe20000000024 */
[----:B------:R-:W-:Y:S01]  /*0f80*/  FFMA R44, R18, R11, R19 ;  /* 0x0000000b122c7223 */ /* 0x000fe20000000013 */
[C---:B------:R-:W-:Y:S01]  /*0f90*/  FFMA R36, R24.reuse, R15, R34 ;  /* 0x0000000f18247223 */ /* 0x040fe20000000022 */
[----:B------:R-:W0:Y:S04]  /*0fa0*/  LDS.64 R18, [R9+0x340] ;  /* 0x0003400009127984 */ /* 0x000e280000000a00 */
[----:B------:R1:W2:Y:S02]  /*0fb0*/  LDS.64 R10, [R9+0x360] ;  /* 0x00036000090a7984 */ /* 0x0002a40000000a00 */
[----:B-1----:R-:W-:Y:S01]  /*0fc0*/  IADD3 R9, R9, 0x400, RZ ;  /* 0x0000040009097810 */ /* 0x002fe20007ffe0ff */
[----:B0-----:R-:W-:Y:S01]  /*0fd0*/  FFMA R25, R24, R18, R27 ;  /* 0x0000001218197223 */ /* 0x001fe2000000001b */
[----:B------:R-:W-:Y:S01]  /*0fe0*/  FFMA R39, R18, R21, R29 ;  /* 0x0000001512277223 */ /* 0x000fe2000000001d */
[CC--:B------:R-:W-:Y:S01]  /*0ff0*/  FFMA R26, R24.reuse, R19.reuse, R26 ;  /* 0x00000013181a7223 */ /* 0x0c0fe2000000001a */
[C---:B------:R-:W-:Y:S01]  /*1000*/  FFMA R22, R21.reuse, R19, R32 ;  /* 0x0000001315167223 */ /* 0x040fe20000000020 */
[----:B--2---:R-:W-:Y:S01]  /*1010*/  FFMA R31, R24, R10, R31 ;  /* 0x0000000a181f7223 */ /* 0x004fe2000000001f */
[----:B------:R-:W-:Y:S01]  /*1020*/  FFMA R37, R10, R21, R37 ;  /* 0x000000150a257223 */ /* 0x000fe20000000025 */
[-C--:B------:R-:W-:Y:S01]  /*1030*/  FFMA R14, R24, R11.reuse, R42 ;  /* 0x0000000b180e7223 */ /* 0x080fe2000000002a */
[----:B------:R-:W-:Y:S01]  /*1040*/  FFMA R12, R21, R11, R44 ;  /* 0x0000000b150c7223 */ /* 0x000fe2000000002c */
[----:B------:R-:W-:Y:S05]  /*1050*/  @P0 BRA `(.L_x_67) ;  /* 0xfffff4b000000947 */ /* 0x000fea000383ffff */
[----:B------:R-:W-:-:S04]  /*1060*/  IADD3 R5, R5, 0x1, RZ ;  /* 0x0000000105057810 */ /* 0x000fc80007ffe0ff */
[----:B------:R-:W-:-:S13]  /*1070*/  ISETP.GE.U32.AND P0, PT, R5, 0x8, PT ;  /* 0x000000080500780c */ /* 0x000fda0003f06070 */
[----:B------:R-:W-:Y:S05]  /*1080*/  @!P0 BRA `(.L_x_68) ;  /* 0xfffff09000008947 */ /* 0x000fea000383ffff */
[----:B------:R-:W0:Y:S02]  /*1090*/  S2R R3, SR_TID.X ;  /* 0x0000000000037919 */ /* 0x000e240000002100 */
[----:B0-----:R-:W-:Y:S01]  /*10a0*/  IMAD R0, R0, 0x6200, R3 ;  /* 0x0000620000007824 */ /* 0x001fe200078e0203 */
[----:B------:R-:W-:-:S03]  /*10b0*/  MOV R3, 0x4 ;  /* 0x0000000400037802 */ /* 0x000fc60000000f00 */
[----:B------:R-:W-:-:S04]  /*10c0*/  IMAD R7, R7, 0x1880, R0 ;  /* 0x0000188007077824 */ /* 0x000fc800078e0200 */
        /* <DEDUP_REMOVED lines=20> */
.L_x_69:
        /* <DEDUP_REMOVED lines=15> */
.L_x_132:


//--------------------- .text.tvmgen_default_fused_nn_conv2d_add_nn_relu_6_kernel --------------------------
	.section	.text.tvmgen_default_fused_nn_conv2d_add_nn_relu_6_kernel,"ax",@progbits
	.sectionflags	@"SHF_BARRIERS=1"
	.sectioninfo	@"SHI_REGISTERS=64"
	.align	128
        .global         tvmgen_default_fused_nn_conv2d_add_nn_relu_6_kernel
        .type           tvmgen_default_fused_nn_conv2d_add_nn_relu_6_kernel,@function
        .size           tvmgen_default_fused_nn_conv2d_add_nn_relu_6_kernel,(.L_x_133 - tvmgen_default_fused_nn_conv2d_add_nn_relu_6_kernel)
        .other          tvmgen_default_fused_nn_conv2d_add_nn_relu_6_kernel,@"STO_CUDA_ENTRY STV_DEFAULT"
tvmgen_default_fused_nn_conv2d_add_nn_relu_6_kernel:
.text.tvmgen_default_fused_nn_conv2d_add_nn_relu_6_kernel:
[----:B------:R-:W-:Y:S02]  /*0000*/  MOV R1, c[0x0][0x28] ;  /* 0x00000a0000017a02 */ /* 0x000fe40000000f00 */
[----:B------:R-:W0:Y:S01]  /*0010*/  S2R R0, SR_TID.Y ;  /* 0x0000000000007919 */ /* 0x000e220000002200 */
[----:B------:R-:W-:Y:S01]  /*0020*/  CS2R R46, SRZ ;  /* 0x00000000002e7805 */ /* 0x000fe2000001ff00 */
[----:B------:R-:W-:Y:S01]  /*0030*/  CS2R R44, SRZ ;  /* 0x00000000002c7805 */ /* 0x000fe2000001ff00 */
[----:B------:R-:W-:Y:S01]  /*0040*/  CS2R R42, SRZ ;  /* 0x00000000002a7805 */ /* 0x000fe2000001ff00 */
[----:B------:R-:W1:Y:S01]  /*0050*/  S2R R2, SR_TID.X ;  /* 0x0000000000027919 */ /* 0x000e620000002100 */
        /* <DEDUP_REMOVED lines=11> */
[----:B------:R-:W-:-:S02]  /*0110*/  UMOV UR4, URZ ;  /* 0x0000003f00047c82 */ /* 0x000fc40008000000 */
.L_x_71:
[----:B------:R-:W2:Y:S01]  /*0120*/  S2R R3, SR_TID.Z ;  /* 0x0000000000037919 */ /* 0x000ea20000002300 */
[----:B------:R-:W-:Y:S01]  /*0130*/  MOV R12, UR4 ;  /* 0x00000004000c7c02 */ /* 0x000fe20008000f00 */
[----:B------:R-:W-:Y:S01]  /*0140*/  ULDC.64 UR6, c[0x0][0x118] ;  /* 0x0000460000067ab9 */ /* 0x000fe20000000a00 */
[----:B------:R-:W-:Y:S01]  /*0150*/  MOV R25, 0x4 ;  /* 0x0000000400197802 */ /* 0x000fe20000000f00 */
[----:B------:R-:W2:Y:S04]  /*0160*/  S2R R6, SR_CTAID.Y ;  /* 0x0000000000067919 */ /* 0x000ea80000002600 */
[----:B------:R-:W3:Y:S04]  /*0170*/  S2R R7, SR_CTAID.Z ;  /* 0x0000000000077919 */ /* 0x000ee80000002700 */
[----:B------:R-:W4:Y:S04]  /*0180*/  S2R R5, SR_CTAID.X ;  /* 0x0000000000057919 */ /* 0x000f280000002500 */
[----:B------:R-:W-:Y:S01]  /*0190*/  BAR.SYNC.DEFER_BLOCKING 0x0 ;  /* 0x0000000000007b1d */ /* 0x000fe20000010000 */
[----:B--2---:R-:W-:Y:S01]  /*01a0*/  IMAD R13, R3, 0x7, R6 ;  /* 0x00000007030d7824 */ /* 0x004fe200078e0206 */
[----:B---3--:R-:W-:-:S04]  /*01b0*/  LEA R15, R7, R3, 0x4 ;  /* 0x00000003070f7211 */ /* 0x008fc800078e20ff */
[-C--:B0-----:R-:W-:Y:S02]  /*01c0*/  LEA R4, R13, R0.reuse, 0x2 ;  /* 0x000000000d047211 */ /* 0x081fe400078e10ff */
[----:B------:R-:W-:Y:S02]  /*01d0*/  LEA R15, R15, R0, 0x2 ;  /* 0x000000000f0f7211 */ /* 0x000fe400078e10ff */
[----:B----4-:R-:W-:Y:S02]  /*01e0*/  LEA R13, R4, R5, 0x1 ;  /* 0x00000005040d7211 */ /* 0x010fe400078e08ff */
[----:B------:R-:W-:Y:S02]  /*01f0*/  MOV R4, UR4 ;  /* 0x0000000400047c02 */ /* 0x000fe40008000f00 */
[-C--:B-1----:R-:W-:Y:S02]  /*0200*/  LEA R13, R13, R2.reuse, 0x1 ;  /* 0x000000020d0d7211 */ /* 0x082fe400078e08ff */
[----:B------:R-:W-:-:S03]  /*0210*/  LEA R15, R15, R2, 0x6 ;  /* 0x000000020f0f7211 */ /* 0x000fc600078e30ff */
[----:B------:R-:W-:Y:S01]  /*0220*/  IMAD R13, R4, 0x700, R13 ;  /* 0x00000700040d7824 */ /* 0x000fe200078e020d */
[----:B------:R-:W-:-:S04]  /*0230*/  LEA R15, R12, R15, 0x1 ;  /* 0x0000000f0c0f7211 */ /* 0x000fc800078e08ff */
[----:B------:R-:W-:Y:S02]  /*0240*/  LEA R26, R13, -R13, 0x3 ;  /* 0x8000000d0d1a7211 */ /* 0x000fe400078e18ff */
[----:B------:R-:W-:-:S03]  /*0250*/  SHF.L.U32 R24, R15, 0x3, RZ ;  /* 0x000000030f187819 */ /* 0x000fc600000006ff */
[----:B------:R-:W-:-:S04]  /*0260*/  IMAD.WIDE R26, R26, R25, c[0x0][0x168] ;  /* 0x00005a001a1a7625 */ /* 0x000fc800078e0219 */
[----:B------:R-:W-:Y:S01]  /*0270*/  IMAD.WIDE R24, R24, R25, c[0x0][0x170] ;  /* 0x00005c0018187625 */ /* 0x000fe200078e0219 */
[----:B------:R0:W2:Y:S04]  /*0280*/  LDG.E.CONSTANT R28, [R26.64] ;  /* 0x000000061a1c7981 */ /* 0x0000a8000c1e9900 */
[----:B------:R0:W3:Y:S04]  /*0290*/  LDG.E.CONSTANT R30, [R26.64+0x4] ;  /* 0x000004061a1e7981 */ /* 0x0000e8000c1e9900 */
[----:B------:R0:W4:Y:S04]  /*02a0*/  LDG.E.CONSTANT R32, [R26.64+0x8] ;  /* 0x000008061a207981 */ /* 0x000128000c1e9900 */
[----:B------:R0:W5:Y:S04]  /*02b0*/  LDG.E.CONSTANT R34, [R26.64+0xc] ;  /* 0x00000c061a227981 */ /* 0x000168000c1e9900 */
[----:B------:R0:W5:Y:S04]  /*02c0*/  LDG.E.CONSTANT R56, [R26.64+0x10] ;  /* 0x000010061a387981 */ /* 0x000168000c1e9900 */
[----:B------:R0:W5:Y:S04]  /*02d0*/  LDG.E.CONSTANT R58, [R26.64+0x14] ;  /* 0x000014061a3a7981 */ /* 0x000168000c1e9900 */
[----:B------:R0:W5:Y:S04]  /*02e0*/  LDG.E.CONSTANT R60, [R26.64+0x18] ;  /* 0x000018061a3c7981 */ /* 0x000168000c1e9900 */
        /* <DEDUP_REMOVED lines=8> */
[----:B------:R-:W-:Y:S01]  /*0370*/  IMAD R4, R0, 0xe, RZ ;  /* 0x0000000e00047824 */ /* 0x000fe200078e02ff */
[----:B------:R-:W-:-:S03]  /*0380*/  UIADD3 UR4, UR4, 0x1, URZ ;  /* 0x0000000104047890 */ /* 0x000fc6000fffe03f */
[C---:B------:R-:W-:Y:S01]  /*0390*/  IMAD R29, R3.reuse, 0x38, R4 ;  /* 0x00000038031d7824 */ /* 0x040fe200078e0204 */
[----:B------:R-:W-:Y:S01]  /*03a0*/  SHF.L.U32 R3, R3, 0x6, RZ ;  /* 0x0000000603037819 */ /* 0x000fe200000006ff */
[----:B------:R-:W-:Y:S01]  /*03b0*/  UISETP.GE.U32.AND UP0, UPT, UR4, 0x20, UPT ;  /* 0x000000200400788c */ /* 0x000fe2000bf06070 */
[----:B------:R-:W-:Y:S01]  /*03c0*/  IADD3 R4, R4, R2, RZ ;  /* 0x0000000204047210 */ /* 0x000fe20007ffe0ff */
[----:B------:R-:W-:Y:S01]  /*03d0*/  IMAD R57, R2, 0x7, R29 ;  /* 0x0000000702397824 */ /* 0x000fe200078e021d */
[----:B0-----:R-:W-:-:S03]  /*03e0*/  LEA R27, R0, R3, 0x4 ;  /* 0x00000003001b7211 */ /* 0x001fc600078e20ff */
[----:B------:R-:W-:Y:S02]  /*03f0*/  PLOP3.LUT P0, PT, PT, PT, UP0, 0x80, 0x0 ;  /* 0x000000000000781c */ /* 0x000fe40003f0f008 */
[----:B------:R-:W-:Y:S01]  /*0400*/  LEA R59, R2, R27, 0x3 ;  /* 0x0000001b023b7211 */ /* 0x000fe200078e18ff */
[----:B--2---:R-:W-:Y:S04]  /*0410*/  STS [R57.X4], R28 ;  /* 0x0000001c39007388 */ /* 0x004fe80000004800 */
[----:B---3--:R-:W-:Y:S04]  /*0420*/  STS [R57.X4+0x4], R30 ;  /* 0x0000041e39007388 */ /* 0x008fe80000004800 */
[----:B----4-:R-:W-:Y:S04]  /*0430*/  STS [R57.X4+0x8], R32 ;  /* 0x0000082039007388 */ /* 0x010fe80000004800 */
[----:B-----5:R-:W-:Y:S04]  /*0440*/  STS [R57.X4+0xc], R34 ;  /* 0x00000c2239007388 */ /* 0x020fe80000004800 */
[----:B------:R-:W-:Y:S04]  /*0450*/  STS [R57.X4+0x10], R56 ;  /* 0x0000103839007388 */ /* 0x000fe80000004800 */
[----:B------:R-:W-:Y:S04]  /*0460*/  STS [R57.X4+0x14], R58 ;  /* 0x0000143a39007388 */ /* 0x000fe80000004800 */
[----:B------:R-:W-:Y:S04]  /*0470*/  STS [R57.X4+0x18], R60 ;  /* 0x0000183c39007388 */ /* 0x000fe80000004800 */
[----:B------:R-:W-:Y:S04]  /*0480*/  STS.128 [R59.X4+0xe00], R12 ;  /* 0x000e000c3b007388 */ /* 0x000fe80000004c00 */
[----:B------:R-:W-:Y:S04]  /*0490*/  STS.128 [R59.X4+0xe10], R20 ;  /* 0x000e10143b007388 */ /* 0x000fe80000004c00 */
[----:B------:R-:W-:Y:S06]  /*04a0*/  BAR.SYNC.DEFER_BLOCKING 0x0 ;  /* 0x0000000000007b1d */ /* 0x000fec0000010000 */
[----:B------:R-:W-:Y:S04]  /*04b0*/  LDS.128 R12, [R3+0xe00] ;  /* 0x000e0000030c7984 */ /* 0x000fe80000000c00 */
[----:B------:R-:W-:Y:S04]  /*04c0*/  LDS.128 R24, [R3+0x1200] ;  /* 0x0012000003187984 */ /* 0x000fe80000000c00 */
[----:B------:R-:W-:Y:S04]  /*04d0*/  LDS.128 R28, [R3+0x1600] ;  /* 0x00160000031c7984 */ /* 0x000fe80000000c00 */
[----:B------:R-:W-:Y:S04]  /*04e0*/  LDS.128 R32, [R3+0x1a00] ;  /* 0x001a000003207984 */ /* 0x000fe80000000c00 */
[----:B------:R-:W0:Y:S04]  /*04f0*/  LDS R22, [R4.X4+0x8] ;  /* 0x0000080004167984 */ /* 0x000e280000004800 */
[----:B------:R-:W1:Y:S04]  /*0500*/  LDS R23, [R4.X4+0x10] ;  /* 0x0000100004177984 */ /* 0x000e680000004800 */
[----:B------:R-:W2:Y:S04]  /*0510*/  LDS R56, [R4.X4+0x18] ;  /* 0x0000180004387984 */ /* 0x000ea80000004800 */
[----:B------:R-:W3:Y:S04]  /*0520*/  LDS R21, [R4.X4+0x20] ;  /* 0x0000200004157984 */ /* 0x000ee80000004800 */
[----:B------:R-:W4:Y:S04]  /*0530*/  LDS R20, [R4.X4+0x28] ;  /* 0x0000280004147984 */ /* 0x000f280000004800 */
[----:B------:R-:W5:Y:S04]  /*0540*/  LDS R61, [R4.X4] ;  /* 0x00000000043d7984 */ /* 0x000f680000004800 */
[----:B------:R-:W-:Y:S04]  /*0550*/  LDS R58, [R4.X4+0x100] ;  /* 0x00010000043a7984 */ /* 0x000fe80000004800 */
[----:B------:R-:W5:Y:S01]  /*0560*/  LDS R57, [R4.X4+0xf8] ;  /* 0x0000f80004397984 */ /* 0x000f620000004800 */
[-C--:B0-----:R-:W-:Y:S01]  /*0570*/  FFMA R46, R12, R22.reuse, R46 ;  /* 0x000000160c2e7223 */ /* 0x081fe2000000002e */
[-C--:B------:R-:W-:Y:S01]  /*0580*/  FFMA R40, R24, R22.reuse, R40 ;  /* 0x0000001618287223 */ /* 0x080fe20000000028 */
[-C--:B------:R-:W-:Y:S01]  /*0590*/  FFMA R17, R28, R22.reuse, R17 ;  /* 0x000000161c117223 */ /* 0x080fe20000000011 */
[----:B------:R-:W-:Y:S01]  /*05a0*/  FFMA R49, R32, R22, R49 ;  /* 0x0000001620317223 */ /* 0x000fe20000000031 */
[-C--:B-1----:R-:W-:Y:S01]  /*05b0*/  FFMA R45, R12, R23.reuse, R45 ;  /* 0x000000170c2d7223 */ /* 0x082fe2000000002d */
[----:B------:R-:W0:Y:S01]  /*05c0*/  LDS R22, [R4.X4+0x30] ;  /* 0x0000300004167984 */ /* 0x000e220000004800 */
[-C--:B------:R-:W-:Y:S01]  /*05d0*/  FFMA R39, R24, R23.reuse, R39 ;  /* 0x0000001718277223 */ /* 0x080fe20000000027 */
[-C--:B------:R-:W-:Y:S01]  /*05e0*/  FFMA R16, R28, R23.reuse, R16 ;  /* 0x000000171c107223 */ /* 0x080fe20000000010 */
[----:B------:R-:W-:Y:S01]  /*05f0*/  FFMA R50, R32, R23, R50 ;  /* 0x0000001720327223 */ /* 0x000fe20000000032 */
[-C--:B--2---:R-:W-:Y:S01]  /*0600*/  FFMA R44, R12, R56.reuse, R44 ;  /* 0x000000380c2c7223 */ /* 0x084fe2000000002c */
[----:B------:R-:W1:Y:S01]  /*0610*/  LDS R23, [R4.X4+0xe0] ;  /* 0x0000e00004177984 */ /* 0x000e620000004800 */
[-C--:B------:R-:W-:Y:S01]  /*0620*/  FFMA R38, R24, R56.reuse, R38 ;  /* 0x0000003818267223 */ /* 0x080fe20000000026 */
[-C--:B------:R-:W-:Y:S01]  /*0630*/  FFMA R10, R28, R56.reuse, R10 ;  /* 0x000000381c0a7223 */ /* 0x080fe2000000000a */
[----:B------:R-:W-:Y:S01]  /*0640*/  FFMA R51, R32, R56, R51 ;  /* 0x0000003820337223 */ /* 0x000fe20000000033 */
[-C--:B---3--:R-:W-:Y:S01]  /*0650*/  FFMA R56, R12, R21.reuse, R43 ;  /* 0x000000150c387223 */ /* 0x088fe2000000002b */
[-C--:B------:R-:W-:Y:S01]  /*0660*/  FFMA R37, R24, R21.reuse, R37 ;  /* 0x0000001518257223 */ /* 0x080fe20000000025 */
[-C--:B------:R-:W-:Y:S01]  /*0670*/  FFMA R9, R28, R21.reuse, R9 ;  /* 0x000000151c097223 */ /* 0x080fe20000000009 */
[----:B------:R-:W-:Y:S01]  /*0680*/  FFMA R21, R32, R21, R52 ;  /* 0x0000001520157223 */ /* 0x000fe20000000034 */
[-C--:B----4-:R-:W-:Y:S01]  /*0690*/  FFMA R42, R12, R20.reuse, R42 ;  /* 0x000000140c2a7223 */ /* 0x090fe2000000002a */
[----:B------:R-:W2:Y:S01]  /*06a0*/  LDS R52, [R4.X4+0xf0] ;  /* 0x0000f00004347984 */ /* 0x000ea20000004800 */
[-C--:B------:R-:W-:Y:S01]  /*06b0*/  FFMA R36, R24, R20.reuse, R36 ;  /* 0x0000001418247223 */ /* 0x080fe20000000024 */
[----:B------:R-:W-:Y:S01]  /*06c0*/  FFMA R8, R28, R20, R8 ;  /* 0x000000141c087223 */ /* 0x000fe20000000008 */
[----:B-----5:R-:W-:Y:S01]  /*06d0*/  FFMA R47, R12, R61, R47 ;  /* 0x0000003d0c2f7223 */ /* 0x020fe2000000002f */
[C---:B------:R-:W-:Y:S01]  /*06e0*/  FFMA R41, R61.reuse, R24, R41 ;  /* 0x000000183d297223 */ /* 0x040fe20000000029 */
[C---:B------:R-:W-:Y:S01]  /*06f0*/  FFMA R18, R61.reuse, R28, R18 ;  /* 0x0000001c3d127223 */ /* 0x040fe20000000012 */
[----:B------:R-:W-:Y:S01]  /*0700*/  FFMA R48, R61, R32, R48 ;  /* 0x000000203d307223 */ /* 0x000fe20000000030 */
[----:B------:R-:W3:Y:S01]  /*0710*/  LDS R43, [R4.X4+0xe8] ;  /* 0x0000e800042b7984 */ /* 0x000ee20000004800 */
[----:B------:R-:W-:Y:S01]  /*0720*/  FFMA R20, R32, R20, R53 ;  /* 0x0000001420147223 */ /* 0x000fe20000000035 */
[C---:B------:R-:W-:Y:S01]  /*0730*/  FFMA R38, R57.reuse, R25, R38 ;  /* 0x0000001939267223 */ /* 0x040fe20000000026 */
[CC--:B------:R-:W-:Y:S01]  /*0740*/  FFMA R10, R57.reuse, R29.reuse, R10 ;  /* 0x0000001d390a7223 */ /* 0x0c0fe2000000000a */
[----:B------:R-:W4:Y:S01]  /*0750*/  LDS R53, [R4.X4+0x108] ;  /* 0x0001080004357984 */ /* 0x000f220000004800 */
[C---:B------:R-:W-:Y:S01]  /*0760*/  FFMA R9, R58.reuse, R29, R9 ;  /* 0x0000001d3a097223 */ /* 0x040fe20000000009 */
[C---:B------:R-:W-:Y:S01]  /*0770*/  FFMA R44, R57.reuse, R13, R44 ;  /* 0x0000000d392c7223 */ /* 0x040fe2000000002c */
[----:B------:R-:W-:Y:S01]  /*0780*/  FFMA R51, R57, R33, R51 ;  /* 0x0000002139337223 */ /* 0x000fe20000000033 */
[C---:B------:R-:W-:Y:S01]  /*0790*/  FFMA R56, R58.reuse, R13, R56 ;  /* 0x0000000d3a387223 */ /* 0x040fe20000000038 */
[----:B------:R-:W-:Y:S01]  /*07a0*/  FFMA R21, R58, R33, R21 ;  /* 0x000000213a157223 */ /* 0x000fe20000000015 */
[----:B------:R-:W-:Y:S01]  /*07b0*/  LDS R57, [R4.X4+0x388] ;  /* 0x0003880004397984 */ /* 0x000fe20000004800 */
[-C--:B0-----:R-:W-:Y:S01]  /*07c0*/  FFMA R11, R24, R22.reuse, R11 ;  /* 0x00000016180b7223 */ /* 0x081fe2000000000b */
[----:B------:R-:W-:-:S02]  /*07d0*/  FFMA R19, R28, R22, R19 ;  /* 0x000000161c137223 */ /* 0x000fc40000000013 */
[----:B------:R-:W0:Y:S01]  /*07e0*/  LDS R24, [R4.X4+0x110] ;  /* 0x0001100004187984 */ /* 0x000e220000004800 */
[-C--:B------:R-:W-:Y:S01]  /*07f0*/  FFMA R12, R12, R22.reuse, R54 ;  /* 0x000000160c0c7223 */ /* 0x080fe20000000036 */
[----:B------:R-:W-:Y:S01]  /*0800*/  FFMA R22, R32, R22, R55 ;  /* 0x0000001620167223 */ /* 0x000fe20000000037 */
[C---:B-1----:R-:W-:Y:S01]  /*0810*/  FFMA R47, R23.reuse, R13, R47 ;  /* 0x0000000d172f7223 */ /* 0x042fe2000000002f */
[C---:B------:R-:W-:Y:S01]  /*0820*/  FFMA R41, R23.reuse, R25, R41 ;  /* 0x0000001917297223 */ /* 0x040fe20000000029 */
[C---:B------:R-:W-:Y:S01]  /*0830*/  FFMA R18, R23.reuse, R29, R18 ;  /* 0x0000001d17127223 */ /* 0x040fe20000000012 */
[----:B------:R-:W-:Y:S01]  /*0840*/  FFMA R48, R23, R33, R48 ;  /* 0x0000002117307223 */ /* 0x000fe20000000030 */
[----:B------:R-:W1:Y:S04]  /*0850*/  LDS R28, [R4.X4+0x1c8] ;  /* 0x0001c800041c7984 */ /* 0x000e680000004800 */
[----:B------:R-:W5:Y:S01]  /*0860*/  LDS R23, [R4.X4+0x1c0] ;  /* 0x0001c00004177984 */ /* 0x000f620000004800 */
[C---:B--2---:R-:W-:Y:S01]  /*0870*/  FFMA R45, R52.reuse, R13, R45 ;  /* 0x0000000d342d7223 */ /* 0x044fe2000000002d */
[C---:B------:R-:W-:Y:S01]  /*0880*/  FFMA R39, R52.reuse, R25, R39 ;  /* 0x0000001934277223 */ /* 0x040fe20000000027 */
[C---:B------:R-:W-:Y:S01]  /*0890*/  FFMA R16, R52.reuse, R29, R16 ;  /* 0x0000001d34107223 */ /* 0x040fe20000000010 */
[----:B------:R-:W-:Y:S01]  /*08a0*/  FFMA R50, R52, R33, R50 ;  /* 0x0000002134327223 */ /* 0x000fe20000000032 */
[----:B------:R-:W-:Y:S01]  /*08b0*/  FFMA R52, R58, R25, R37 ;  /* 0x000000193a347223 */ /* 0x000fe20000000025 */
[----:B------:R-:W2:Y:S01]  /*08c0*/  LDS R32, [R4.X4+0x1d0] ;  /* 0x0001d00004207984 */ /* 0x000ea20000004800 */
[C---:B---3--:R-:W-:Y:S01]  /*08d0*/  FFMA R46, R43.reuse, R13, R46 ;  /* 0x0000000d2b2e7223 */ /* 0x048fe2000000002e */
[C---:B------:R-:W-:Y:S01]  /*08e0*/  FFMA R40, R43.reuse, R25, R40 ;  /* 0x000000192b287223 */ /* 0x040fe20000000028 */
[C---:B------:R-:W-:Y:S01]  /*08f0*/  FFMA R17, R43.reuse, R29, R17 ;  /* 0x0000001d2b117223 */ /* 0x040fe20000000011 */
[----:B------:R-:W-:Y:S01]  /*0900*/  FFMA R49, R43, R33, R49 ;  /* 0x000000212b317223 */ /* 0x000fe20000000031 */
[----:B------:R-:W3:Y:S01]  /*0910*/  LDS R37, [R4.X4+0x1e0] ;  /* 0x0001e00004257984 */ /* 0x000ee20000004800 */
[C---:B----4-:R-:W-:Y:S01]  /*0920*/  FFMA R42, R53.reuse, R13, R42 ;  /* 0x0000000d352a7223 */ /* 0x050fe2000000002a */
[C---:B------:R-:W-:Y:S01]  /*0930*/  FFMA R36, R53.reuse, R25, R36 ;  /* 0x0000001935247223 */ /* 0x040fe20000000024 */
[C---:B------:R-:W-:Y:S01]  /*0940*/  FFMA R8, R53.reuse, R29, R8 ;  /* 0x0000001d35087223 */ /* 0x040fe20000000008 */
[----:B------:R-:W4:Y:S01]  /*0950*/  LDS R43, [R4.X4+0x1d8] ;  /* 0x0001d800042b7984 */ /* 0x000f220000004800 */
[----:B------:R-:W-:-:S03]  /*0960*/  FFMA R20, R53, R33, R20 ;  /* 0x0000002135147223 */ /* 0x000fc60000000014 */
[----:B------:R-:W4:Y:S04]  /*0970*/  LDS R54, [R4.X4+0x1e8] ;  /* 0x0001e80004367984 */ /* 0x000f280000004800 */
[----:B------:R-:W4:Y:S04]  /*0980*/  LDS R53, [R4.X4+0x1f0] ;  /* 0x0001f00004357984 */ /* 0x000f280000004800 */
[----:B------:R-:W-:Y:S01]  /*0990*/  LDS R58, [R4.X4+0x380] ;  /* 0x00038000043a7984 */ /* 0x000fe20000004800 */
[C---:B0-----:R-:W-:Y:S01]  /*09a0*/  FFMA R11, R24.reuse, R25, R11 ;  /* 0x00000019180b7223 */ /* 0x041fe2000000000b */
[C---:B------:R-:W-:Y:S01]  /*09b0*/  FFMA R19, R24.reuse, R29, R19 ;  /* 0x0000001d18137223 */ /* 0x040fe20000000013 */
[C---:B------:R-:W-:Y:S01]  /*09c0*/  FFMA R12, R24.reuse, R13, R12 ;  /* 0x0000000d180c7223 */ /* 0x040fe2000000000c */
[----:B------:R-:W0:Y:S01]  /*09d0*/  LDS R25, [R4.X4+0x2a8] ;  /* 0x0002a80004197984 */ /* 0x000e220000004800 */
[----:B------:R-:W-:-:S03]  /*09e0*/  FFMA R22, R24, R33, R22 ;  /* 0x0000002118167223 */ /* 0x000fc60000000016 */
[----:B------:R-:W0:Y:S01]  /*09f0*/  LDS R29, [R4.X4+0x2b0] ;  /* 0x0002b000041d7984 */ /* 0x000e220000004800 */
[C---:B-1----:R-:W-:Y:S01]  /*0a00*/  FFMA R46, R28.reuse, R14, R46 ;  /* 0x0000000e1c2e7223 */ /* 0x042fe2000000002e */
[C---:B------:R-:W-:Y:S01]  /*0a10*/  FFMA R40, R28.reuse, R26, R40 ;  /* 0x0000001a1c287223 */ /* 0x040fe20000000028 */
[C---:B------:R-:W-:Y:S01]  /*0a20*/  FFMA R17, R28.reuse, R30, R17 ;  /* 0x0000001e1c117223 */ /* 0x040fe20000000011 */
[C---:B-----5:R-:W-:Y:S01]  /*0a30*/  FFMA R47, R23.reuse, R14, R47 ;  /* 0x0000000e172f7223 */ /* 0x060fe2000000002f */
[C---:B------:R-:W-:Y:S01]  /*0a40*/  FFMA R41, R23.reuse, R26, R41 ;  /* 0x0000001a17297223 */ /* 0x040fe20000000029 */
[C---:B------:R-:W-:Y:S01]  /*0a50*/  FFMA R18, R23.reuse, R30, R18 ;  /* 0x0000001e17127223 */ /* 0x040fe20000000012 */
[-C--:B------:R-:W-:Y:S01]  /*0a60*/  FFMA R48, R23, R34.reuse, R48 ;  /* 0x0000002217307223 */ /* 0x080fe20000000030 */
[----:B------:R-:W-:Y:S01]  /*0a70*/  FFMA R49, R28, R34, R49 ;  /* 0x000000221c317223 */ /* 0x000fe20000000031 */
[----:B------:R-:W1:Y:S01]  /*0a80*/  LDS R13, [R4.X4+0x2a0] ;  /* 0x0002a000040d7984 */ /* 0x000e620000004800 */
[C---:B--2---:R-:W-:Y:S01]  /*0a90*/  FFMA R45, R32.reuse, R14, R45 ;  /* 0x0000000e202d7223 */ /* 0x044fe2000000002d */
[C---:B------:R-:W-:Y:S01]  /*0aa0*/  FFMA R39, R32.reuse, R26, R39 ;  /* 0x0000001a20277223 */ /* 0x040fe20000000027 */
[C---:B------:R-:W-:Y:S01]  /*0ab0*/  FFMA R16, R32.reuse, R30, R16 ;  /* 0x0000001e20107223 */ /* 0x040fe20000000010 */
[----:B------:R-:W2:Y:S01]  /*0ac0*/  LDS R33, [R4.X4+0x2b8] ;  /* 0x0002b80004217984 */ /* 0x000ea20000004800 */
[----:B------:R-:W-:Y:S01]  /*0ad0*/  FFMA R50, R32, R34, R50 ;  /* 0x0000002220327223 */ /* 0x000fe20000000032 */
[----:B---3--:R-:W-:-:S02]  /*0ae0*/  FFMA R52, R37, R26, R52 ;  /* 0x0000001a25347223 */ /* 0x008fc40000000034 */
[----:B------:R-:W3:Y:S01]  /*0af0*/  LDS R23, [R4.X4+0x2c0] ;  /* 0x0002c00004177984 */ /* 0x000ee20000004800 */
[C---:B------:R-:W-:Y:S01]  /*0b00*/  FFMA R9, R37.reuse, R30, R9 ;  /* 0x0000001e25097223 */ /* 0x040fe20000000009 */
[----:B------:R-:W-:Y:S01]  /*0b10*/  FFMA R21, R37, R34, R21 ;  /* 0x0000002225157223 */ /* 0x000fe20000000015 */
[C---:B----4-:R-:W-:Y:S01]  /*0b20*/  FFMA R38, R43.reuse, R26, R38 ;  /* 0x0000001a2b267223 */ /* 0x050fe20000000026 */
[----:B------:R-:W4:Y:S01]  /*0b30*/  LDS R28, [R4.X4+0x2c8] ;  /* 0x0002c800041c7984 */ /* 0x000f220000004800 */
[C---:B------:R-:W-:Y:S01]  /*0b40*/  FFMA R44, R43.reuse, R14, R44 ;  /* 0x0000000e2b2c7223 */ /* 0x040fe2000000002c */
[C---:B------:R-:W-:Y:S01]  /*0b50*/  FFMA R10, R43.reuse, R30, R10 ;  /* 0x0000001e2b0a7223 */ /* 0x040fe2000000000a */
[C---:B------:R-:W-:Y:S01]  /*0b60*/  FFMA R36, R54.reuse, R26, R36 ;  /* 0x0000001a36247223 */ /* 0x040fe20000000024 */
[----:B------:R-:W5:Y:S01]  /*0b70*/  LDS R24, [R4.X4+0x2d0] ;  /* 0x0002d00004187984 */ /* 0x000f620000004800 */
[----:B------:R-:W-:Y:S01]  /*0b80*/  FFMA R51, R43, R34, R51 ;  /* 0x000000222b337223 */ /* 0x000fe20000000033 */
        /* <DEDUP_REMOVED lines=8> */
[----:B------:R-:W-:Y:S01]  /*0c10*/  LDS R55, [R4.X4+0x390] ;  /* 0x0003900004377984 */ /* 0x000fe20000004800 */
[C---:B0-----:R-:W-:Y:S01]  /*0c20*/  FFMA R46, R25.reuse, R15, R46 ;  /* 0x0000000f192e7223 */ /* 0x041fe2000000002e */
[C---:B------:R-:W-:Y:S01]  /*0c30*/  FFMA R40, R25.reuse, R27, R40 ;  /* 0x0000001b19287223 */ /* 0x040fe20000000028 */
        /* <DEDUP_REMOVED lines=26> */
[----:B------:R-:W0:Y:S04]  /*0de0*/  LDS.128 R8, [R3+0xe10] ;  /* 0x000e100003087984 */ /* 0x000e280000000c00 */
[----:B------:R-:W1:Y:S04]  /*0df0*/  LDS.128 R12, [R3+0x1210] ;  /* 0x00121000030c7984 */ /* 0x000e680000000c00 */
[----:B------:R-:W2:Y:S04]  /*0e00*/  LDS.128 R16, [R3+0x1610] ;  /* 0x0016100003107984 */ /* 0x000ea80000000c00 */
[----:B------:R-:W3:Y:S04]  /*0e10*/  LDS.128 R20, [R3+0x1a10] ;  /* 0x001a100003147984 */ /* 0x000ee80000000c00 */
[----:B------:R-:W4:Y:S04]  /*0e20*/  LDS R26, [R4.X4+0x398] ;  /* 0x00039800041a7984 */ /* 0x000f280000004800 */
[----:B------:R-:W5:Y:S04]  /*0e30*/  LDS R31, [R4.X4+0x3a0] ;  /* 0x0003a000041f7984 */ /* 0x000f680000004800 */
[----:B------:R-:W5:Y:S04]  /*0e40*/  LDS R24, [R4.X4+0x3a8] ;  /* 0x0003a80004187984 */ /* 0x000f680000004800 */
[----:B------:R-:W5:Y:S01]  /*0e50*/  LDS R35, [R4.X4+0x3b0] ;  /* 0x0003b00004237984 */ /* 0x000f620000004800 */
[C---:B0-----:R-:W-:Y:S01]  /*0e60*/  FFMA R47, R8.reuse, R58, R47 ;  /* 0x0000003a082f7223 */ /* 0x041fe2000000002f */
[C---:B------:R-:W-:Y:S01]  /*0e70*/  FFMA R46, R8.reuse, R57, R46 ;  /* 0x00000039082e7223 */ /* 0x040fe2000000002e */
[----:B------:R-:W-:Y:S01]  /*0e80*/  FFMA R45, R8, R55, R45 ;  /* 0x00000037082d7223 */ /* 0x000fe2000000002d */
[----:B-1----:R-:W-:Y:S01]  /*0e90*/  FFMA R41, R58, R12, R41 ;  /* 0x0000000c3a297223 */ /* 0x002fe20000000029 */
[C---:B------:R-:W-:Y:S01]  /*0ea0*/  FFMA R40, R12.reuse, R57, R40 ;  /* 0x000000390c287223 */ /* 0x040fe20000000028 */
[----:B------:R-:W-:Y:S01]  /*0eb0*/  FFMA R39, R12, R55, R39 ;  /* 0x000000370c277223 */ /* 0x000fe20000000027 */
[----:B--2---:R-:W-:Y:S01]  /*0ec0*/  FFMA R32, R58, R16, R32 ;  /* 0x000000103a207223 */ /* 0x004fe20000000020 */
[C---:B------:R-:W-:Y:S01]  /*0ed0*/  FFMA R37, R16.reuse, R57, R37 ;  /* 0x0000003910257223 */ /* 0x040fe20000000025 */
[----:B------:R-:W-:Y:S01]  /*0ee0*/  FFMA R25, R16, R55, R25 ;  /* 0x0000003710197223 */ /* 0x000fe20000000019 */
[----:B---3--:R-:W-:Y:S01]  /*0ef0*/  FFMA R48, R58, R20, R48 ;  /* 0x000000143a307223 */ /* 0x008fe20000000030 */
[C---:B------:R-:W-:Y:S01]  /*0f00*/  FFMA R49, R20.reuse, R57, R49 ;  /* 0x0000003914317223 */ /* 0x040fe20000000031 */
[----:B------:R-:W-:Y:S01]  /*0f10*/  FFMA R50, R20, R55, R50 ;  /* 0x0000003714327223 */ /* 0x000fe20000000032 */
[----:B------:R-:W0:Y:S01]  /*0f20*/  LDS R57, [R4.X4+0x470] ;  /* 0x0004700004397984 */ /* 0x000e220000004800 */
        /* <DEDUP_REMOVED lines=12> */
[----:B------:R-:W1:Y:S01]  /*0ff0*/  LDS R26, [R4.X4+0x460] ;  /* 0x00046000041a7984 */ /* 0x000e620000004800 */
[-C--:B------:R-:W-:Y:S01]  /*1000*/  FFMA R54, R8, R35.reuse, R54 ;  /* 0x0000002308367223 */ /* 0x080fe20000000036 */
[-C--:B------:R-:W-:Y:S01]  /*1010*/  FFMA R27, R12, R35.reuse, R27 ;  /* 0x000000230c1b7223 */ /* 0x080fe2000000001b */
[-C--:B------:R-:W-:Y:S01]  /*1020*/  FFMA R30, R16, R35.reuse, R30 ;  /* 0x00000023101e7223 */ /* 0x080fe2000000001e */
[----:B------:R-:W2:Y:S01]  /*1030*/  LDS R31, [R4.X4+0x478] ;  /* 0x00047800041f7984 */ /* 0x000ea20000004800 */
[----:B------:R-:W-:-:S03]  /*1040*/  FFMA R34, R20, R35, R34 ;  /* 0x0000002314227223 */ /* 0x000fc60000000022 */
[----:B------:R-:W3:Y:S04]  /*1050*/  LDS R24, [R4.X4+0x480] ;  /* 0x0004800004187984 */ /* 0x000ee80000004800 */
[----:B------:R-:W4:Y:S04]  /*1060*/  LDS R55, [R4.X4+0x468] ;  /* 0x0004680004377984 */ /* 0x000f280000004800 */
[----:B------:R-:W5:Y:S04]  /*1070*/  LDS R58, [R4.X4+0x488] ;  /* 0x00048800043a7984 */ /* 0x000f680000004800 */
[----:B------:R-:W5:Y:S04]  /*1080*/  LDS R8, [R4.X4+0x490] ;  /* 0x0004900004087984 */ /* 0x000f680000004800 */
[----:B------:R-:W5:Y:S01]  /*1090*/  LDS R12, [R4.X4+0x540] ;  /* 0x00054000040c7984 */ /* 0x000f620000004800 */
[----:B0-----:R-:W-:-:S03]  /*10a0*/  FFMA R45, R57, R9, R45 ;  /* 0x00000009392d7223 */ /* 0x001fc6000000002d */
[----:B------:R-:W0:Y:S01]  /*10b0*/  LDS R16, [R4.X4+0x548] ;  /* 0x0005480004107984 */ /* 0x000e220000004800 */
[C---:B------:R-:W-:Y:S01]  /*10c0*/  FFMA R39, R57.reuse, R13, R39 ;  /* 0x0000000d39277223 */ /* 0x040fe20000000027 */
[C---:B------:R-:W-:Y:S01]  /*10d0*/  FFMA R25, R57.reuse, R17, R25 ;  /* 0x0000001139197223 */ /* 0x040fe20000000019 */
[----:B------:R-:W-:Y:S01]  /*10e0*/  FFMA R50, R57, R21, R50 ;  /* 0x0000001539327223 */ /* 0x000fe20000000032 */
[----:B------:R-:W0:Y:S04]  /*10f0*/  LDS R20, [R4.X4+0x550] ;  /* 0x0005500004147984 */ /* 0x000e280000004800 */
[----:B------:R-:W0:Y:S01]  /*1100*/  LDS R35, [R4.X4+0x570] ;  /* 0x0005700004237984 */ /* 0x000e220000004800 */
        /* <DEDUP_REMOVED lines=12> */
[----:B------:R-:W1:Y:S01]  /*11d0*/  LDS R26, [R4.X4+0x558] ;  /* 0x00055800041a7984 */ /* 0x000e620000004800 */
[C---:B----4-:R-:W-:Y:S01]  /*11e0*/  FFMA R46, R55.reuse, R9, R46 ;  /* 0x00000009372e7223 */ /* 0x050fe2000000002e */
[C---:B------:R-:W-:Y:S01]  /*11f0*/  FFMA R40, R55.reuse, R13, R40 ;  /* 0x0000000d37287223 */ /* 0x040fe20000000028 */
[C---:B------:R-:W-:Y:S01]  /*1200*/  FFMA R37, R55.reuse, R17, R37 ;  /* 0x0000001137257223 */ /* 0x040fe20000000025 */
[----:B------:R-:W2:Y:S01]  /*1210*/  LDS R31, [R4.X4+0x560] ;  /* 0x00056000041f7984 */ /* 0x000ea20000004800 */
[C---:B-----5:R-:W-:Y:S01]  /*1220*/  FFMA R42, R58.reuse, R9, R42 ;  /* 0x000000093a2a7223 */ /* 0x060fe2000000002a */
[----:B------:R-:W-:Y:S01]  /*1230*/  FFMA R49, R55, R21, R49 ;  /* 0x0000001537317223 */ /* 0x000fe20000000031 */
[----:B------:R-:W-:Y:S01]  /*1240*/  FFMA R36, R58, R13, R36 ;  /* 0x0000000d3a247223 */ /* 0x000fe20000000024 */
[----:B------:R-:W3:Y:S01]  /*1250*/  LDS R24, [R4.X4+0x568] ;  /* 0x0005680004187984 */ /* 0x000ee20000004800 */
[C---:B------:R-:W-:Y:S01]  /*1260*/  FFMA R54, R8.reuse, R9, R54 ;  /* 0x0000000908367223 */ /* 0x040fe20000000036 */
[C---:B------:R-:W-:Y:S01]  /*1270*/  FFMA R27, R8.reuse, R13, R27 ;  /* 0x0000000d081b7223 */ /* 0x040fe2000000001b */
[C---:B------:R-:W-:Y:S01]  /*1280*/  FFMA R30, R8.reuse, R17, R30 ;  /* 0x00000011081e7223 */ /* 0x040fe2000000001e */
[----:B------:R-:W4:Y:S01]  /*1290*/  LDS R9, [R4.X4+0x620] ;  /* 0x0006200004097984 */ /* 0x000f220000004800 */
[----:B------:R-:W-:Y:S01]  /*12a0*/  FFMA R34, R8, R21, R34 ;  /* 0x0000001508227223 */ /* 0x000fe20000000022 */
[----:B------:R-:W-:Y:S01]  /*12b0*/  FFMA R53, R58, R17, R53 ;  /* 0x000000113a357223 */ /* 0x000fe20000000035 */
[C---:B------:R-:W-:Y:S01]  /*12c0*/  FFMA R47, R12.reuse, R10, R47 ;  /* 0x0000000a0c2f7223 */ /* 0x040fe2000000002f */
[----:B------:R-:W5:Y:S01]  /*12d0*/  LDS R13, [R4.X4+0x628] ;  /* 0x00062800040d7984 */ /* 0x000f620000004800 */
[C---:B------:R-:W-:Y:S01]  /*12e0*/  FFMA R41, R12.reuse, R14, R41 ;  /* 0x0000000e0c297223 */ /* 0x040fe20000000029 */
[C---:B------:R-:W-:Y:S01]  /*12f0*/  FFMA R32, R12.reuse, R18, R32 ;  /* 0x000000120c207223 */ /* 0x040fe20000000020 */
[----:B------:R-:W-:Y:S01]  /*1300*/  FFMA R48, R12, R22, R48 ;  /* 0x000000160c307223 */ /* 0x000fe20000000030 */
[----:B------:R-:W5:Y:S01]  /*1310*/  LDS R8, [R4.X4+0x630] ;  /* 0x0006300004087984 */ /* 0x000f620000004800 */
[C---:B0-----:R-:W-:Y:S01]  /*1320*/  FFMA R46, R16.reuse, R10, R46 ;  /* 0x0000000a102e7223 */ /* 0x041fe2000000002e */
[C---:B------:R-:W-:Y:S01]  /*1330*/  FFMA R40, R16.reuse, R14, R40 ;  /* 0x0000000e10287223 */ /* 0x040fe20000000028 */
[C---:B------:R-:W-:Y:S01]  /*1340*/  FFMA R37, R16.reuse, R18, R37 ;  /* 0x0000001210257223 */ /* 0x040fe20000000025 */
[----:B------:R-:W0:Y:S01]  /*1350*/  LDS R17, [R4.X4+0x638] ;  /* 0x0006380004117984 */ /* 0x000e220000004800 */
[----:B------:R-:W-:Y:S01]  /*1360*/  FFMA R49, R16, R22, R49 ;  /* 0x0000001610317223 */ /* 0x000fe20000000031 */
[-C--:B------:R-:W-:Y:S01]  /*1370*/  FFMA R45, R20, R10.reuse, R45 ;  /* 0x0000000a142d7223 */ /* 0x080fe2000000002d */
[----:B------:R-:W-:Y:S01]  /*1380*/  FFMA R54, R35, R10, R54 ;  /* 0x0000000a23367223 */ /* 0x000fe20000000036 */
[----:B------:R-:W0:Y:S01]  /*1390*/  LDS R12, [R4.X4+0x640] ;  /* 0x00064000040c7984 */ /* 0x000e220000004800 */
[----:B------:R-:W-:Y:S01]  /*13a0*/  FFMA R28, R58, R21, R28 ;  /* 0x000000153a1c7223 */ /* 0x000fe2000000001c */
[C---:B------:R-:W-:Y:S01]  /*13b0*/  FFMA R39, R20.reuse, R14, R39 ;  /* 0x0000000e14277223 */ /* 0x040fe20000000027 */
[C---:B------:R-:W-:Y:S01]  /*13c0*/  FFMA R25, R20.reuse, R18, R25 ;  /* 0x0000001214197223 */ /* 0x040fe20000000019 */
[----:B------:R-:W0:Y:S01]  /*13d0*/  LDS R16, [R4.X4+0x648] ;  /* 0x0006480004107984 */ /* 0x000e220000004800 */
[----:B------:R-:W-:-:S03]  /*13e0*/  FFMA R50, R20, R22, R50 ;  /* 0x0000001614327223 */ /* 0x000fc60000000032 */
[----:B------:R-:W-:Y:S01]  /*13f0*/  LDS R57, [R4.X4+0x708] ;  /* 0x0007080004397984 */ /* 0x000fe20000004800 */
        /* <DEDUP_REMOVED lines=10> */
[----:B------:R-:W1:Y:S01]  /*14a0*/  LDS R10, [R4.X4+0x650] ;  /* 0x00065000040a7984 */ /* 0x000e620000004800 */
[C---:B------:R-:W-:Y:S01]  /*14b0*/  FFMA R53, R24.reuse, R18, R53 ;  /* 0x0000001218357223 */ /* 0x040fe20000000035 */
[C---:B----4-:R-:W-:Y:S01]  /*14c0*/  FFMA R47, R9.reuse, R11, R47 ;  /* 0x0000000b092f7223 */ /* 0x050fe2000000002f */
[C---:B------:R-:W-:Y:S01]  /*14d0*/  FFMA R41, R9.reuse, R15, R41 ;  /* 0x0000000f09297223 */ /* 0x040fe20000000029 */
[C---:B------:R-:W-:Y:S01]  /*14e0*/  FFMA R20, R9.reuse, R19, R32 ;  /* 0x0000001309147223 */ /* 0x040fe20000000020 */
[----:B------:R-:W-:Y:S01]  /*14f0*/  FFMA R48, R9, R23, R48 ;  /* 0x0000001709307223 */ /* 0x000fe20000000030 */
        /* <DEDUP_REMOVED lines=24> */
[----:B------:R-:W0:Y:S04]  /*1680*/  LDS.128 R24, [R3+0xe20] ;  /* 0x000e200003187984 */ /* 0x000e280000000c00 */
[----:B------:R-:W2:Y:S04]  /*1690*/  LDS.128 R28, [R3+0x1220] ;  /* 0x00122000031c7984 */ /* 0x000ea80000000c00 */
[----:B------:R-:W3:Y:S01]  /*16a0*/  LDS.128 R32, [R3+0x1620] ;  /* 0x0016200003207984 */ /* 0x000ee20000000c00 */
[C---:B-1----:R-:W-:Y:S01]  /*16b0*/  FFMA R54, R10.reuse, R11, R54 ;  /* 0x0000000b0a367223 */ /* 0x042fe20000000036 */
[----:B------:R-:W-:-:S02]  /*16c0*/  FFMA R19, R10, R19, R18 ;  /* 0x000000130a137223 */ /* 0x000fc40000000012 */
[----:B------:R-:W1:Y:S01]  /*16d0*/  LDS.128 R36, [R3+0x1a20] ;  /* 0x001a200003247984 */ /* 0x000e620000000c00 */
[C---:B------:R-:W-:Y:S01]  /*16e0*/  FFMA R15, R10.reuse, R15, R14 ;  /* 0x0000000f0a0f7223 */ /* 0x040fe2000000000e */
[----:B------:R-:W-:Y:S02]  /*16f0*/  FFMA R22, R10, R23, R22 ;  /* 0x000000170a167223 */ /* 0x000fe40000000016 */
[----:B------:R-:W4:Y:S04]  /*1700*/  LDS R11, [R4.X4+0x710] ;  /* 0x00071000040b7984 */ /* 0x000f280000004800 */
[----:B------:R-:W5:Y:S04]  /*1710*/  LDS R18, [R4.X4+0x720] ;  /* 0x0007200004127984 */ /* 0x000f680000004800 */
[----:B------:R-:W5:Y:S04]  /*1720*/  LDS R14, [R4.X4+0x718] ;  /* 0x00071800040e7984 */ /* 0x000f680000004800 */
[----:B------:R-:W5:Y:S04]  /*1730*/  LDS R58, [R4.X4+0x700] ;  /* 0x00070000043a7984 */ /* 0x000f680000004800 */
[----:B------:R-:W5:Y:S04]  /*1740*/  LDS R10, [R4.X4+0x728] ;  /* 0x00072800040a7984 */ /* 0x000f680000004800 */
[----:B------:R-:W5:Y:S01]  /*1750*/  LDS R23, [R4.X4+0x730] ;  /* 0x0007300004177984 */ /* 0x000f620000004800 */
[-C--:B0-----:R-:W-:Y:S01]  /*1760*/  FFMA R46, R24, R57.reuse, R46 ;  /* 0x00000039182e7223 */ /* 0x081fe2000000002e */
[-C--:B--2---:R-:W-:Y:S01]  /*1770*/  FFMA R40, R28, R57.reuse, R40 ;  /* 0x000000391c287223 */ /* 0x084fe20000000028 */
[-C--:B---3--:R-:W-:Y:S01]  /*1780*/  FFMA R9, R32, R57.reuse, R9 ;  /* 0x0000003920097223 */ /* 0x088fe20000000009 */
[----:B-1----:R-:W-:Y:S01]  /*1790*/  FFMA R49, R36, R57, R49 ;  /* 0x0000003924317223 */ /* 0x002fe20000000031 */
[-C--:B----4-:R-:W-:Y:S01]  /*17a0*/  FFMA R45, R24, R11.reuse, R45 ;  /* 0x0000000b182d7223 */ /* 0x090fe2000000002d */
[-C--:B------:R-:W-:Y:S01]  /*17b0*/  FFMA R13, R28, R11.reuse, R13 ;  /* 0x0000000b1c0d7223 */ /* 0x080fe2000000000d */
[-C--:B------:R-:W-:Y:S01]  /*17c0*/  FFMA R21, R32, R11.reuse, R21 ;  /* 0x0000000b20157223 */ /* 0x080fe20000000015 */
[----:B------:R-:W-:Y:S01]  /*17d0*/  FFMA R50, R36, R11, R50 ;  /* 0x0000000b24327223 */ /* 0x000fe20000000032 */
[-C--:B-----5:R-:W-:Y:S01]  /*17e0*/  FFMA R56, R24, R18.reuse, R56 ;  /* 0x0000001218387223 */ /* 0x0a0fe20000000038 */
[----:B------:R-:W0:Y:S01]  /*17f0*/  LDS R11, [R4.X4+0x7e0] ;  /* 0x0007e000040b7984 */ /* 0x000e220000004800 */
[-C--:B------:R-:W-:Y:S01]  /*1800*/  FFMA R52, R28, R18.reuse, R52 ;  /* 0x000000121c347223 */ /* 0x080fe20000000034 */
[-C--:B------:R-:W-:Y:S01]  /*1810*/  FFMA R17, R32, R18.reuse, R17 ;  /* 0x0000001220117223 */ /* 0x080fe20000000011 */
[----:B------:R-:W-:Y:S01]  /*1820*/  FFMA R57, R36, R18, R43 ;  /* 0x0000001224397223 */ /* 0x000fe2000000002b */
[-C--:B------:R-:W-:Y:S01]  /*1830*/  FFMA R44, R24, R14.reuse, R44 ;  /* 0x0000000e182c7223 */ /* 0x080fe2000000002c */
[----:B------:R-:W1:Y:S01]  /*1840*/  LDS R18, [R4.X4+0x7f0] ;  /* 0x0007f00004127984 */ /* 0x000e620000004800 */
[-C--:B------:R-:W-:Y:S01]  /*1850*/  FFMA R8, R28, R14.reuse, R8 ;  /* 0x0000000e1c087223 */ /* 0x080fe20000000008 */
[-C--:B------:R-:W-:Y:S01]  /*1860*/  FFMA R55, R32, R14.reuse, R55 ;  /* 0x0000000e20377223 */ /* 0x080fe20000000037 */
[----:B------:R-:W-:Y:S01]  /*1870*/  FFMA R51, R36, R14, R51 ;  /* 0x0000000e24337223 */ /* 0x000fe20000000033 */
[----:B------:R-:W-:Y:S01]  /*1880*/  FFMA R47, R24, R58, R47 ;  /* 0x0000003a182f7223 */ /* 0x000fe2000000002f */
[----:B------:R-:W2:Y:S01]  /*1890*/  LDS R14, [R4.X4+0x7e8] ;  /* 0x0007e800040e7984 */ /* 0x000ea20000004800 */
[C---:B------:R-:W-:Y:S01]  /*18a0*/  FFMA R41, R58.reuse, R28, R41 ;  /* 0x0000001c3a297223 */ /* 0x040fe20000000029 */
[C---:B------:R-:W-:Y:S01]  /*18b0*/  FFMA R20, R58.reuse, R32, R20 ;  /* 0x000000203a147223 */ /* 0x040fe20000000014 */
[----:B------:R-:W-:Y:S01]  /*18c0*/  FFMA R48, R58, R36, R48 ;  /* 0x000000243a307223 */ /* 0x000fe20000000030 */
[-C--:B------:R-:W-:Y:S01]  /*18d0*/  FFMA R42, R24, R10.reuse, R42 ;  /* 0x0000000a182a7223 */ /* 0x080fe2000000002a */
[-C--:B------:R-:W-:Y:S01]  /*18e0*/  FFMA R12, R28, R10.reuse, R12 ;  /* 0x0000000a1c0c7223 */ /* 0x080fe2000000000c */
[-C--:B------:R-:W-:Y:S01]  /*18f0*/  FFMA R53, R32, R10.reuse, R53 ;  /* 0x0000000a20357223 */ /* 0x080fe20000000035 */
[----:B------:R-:W-:Y:S01]  /*1900*/  FFMA R16, R36, R10, R16 ;  /* 0x0000000a24107223 */ /* 0x000fe20000000010 */
[-C--:B------:R-:W-:Y:S01]  /*1910*/  FFMA R54, R24, R23.reuse, R54 ;  /* 0x0000001718367223 */ /* 0x080fe20000000036 */
[----:B------:R-:W3:Y:S01]  /*1920*/  LDS R10, [R4.X4+0x808] ;  /* 0x00080800040a7984 */ /* 0x000ee20000004800 */
[-C--:B------:R-:W-:Y:S01]  /*1930*/  FFMA R15, R28, R23.reuse, R15 ;  /* 0x000000171c0f7223 */ /* 0x080fe2000000000f */
[-C--:B------:R-:W-:Y:S01]  /*1940*/  FFMA R19, R32, R23.reuse, R19 ;  /* 0x0000001720137223 */ /* 0x080fe20000000013 */
[----:B------:R-:W-:Y:S01]  /*1950*/  FFMA R22, R36, R23, R22 ;  /* 0x0000001724167223 */ /* 0x000fe20000000016 */
[----:B------:R-:W4:Y:S04]  /*1960*/  LDS R58, [R4.X4+0x7f8] ;  /* 0x0007f800043a7984 */ /* 0x000f280000004800 */
[----:B------:R-:W5:Y:S04]  /*1970*/  LDS R43, [R4.X4+0x800] ;  /* 0x00080000042b7984 */ /* 0x000f680000004800 */
[----:B------:R-:W5:Y:S04]  /*1980*/  LDS R24, [R4.X4+0x810] ;  /* 0x0008100004187984 */ /* 0x000f680000004800 */
[----:B------:R-:W5:Y:S04]  /*1990*/  LDS R23, [R4.X4+0x8d0] ;  /* 0x0008d00004177984 */ /* 0x000f680000004800 */
[----:B------:R-:W5:Y:S01]  /*19a0*/  LDS R28, [R4.X4+0x8e0] ;  /* 0x0008e000041c7984 */ /* 0x000f620000004800 */
[C---:B0-----:R-:W-:Y:S01]  /*19b0*/  FFMA R47, R11.reuse, R25, R47 ;  /* 0x000000190b2f7223 */ /* 0x041fe2000000002f */
[C---:B------:R-:W-:Y:S01]  /*19c0*/  FFMA R41, R11.reuse, R29, R41 ;  /* 0x0000001d0b297223 */ /* 0x040fe20000000029 */
[C---:B------:R-:W-:Y:S01]  /*19d0*/  FFMA R20, R11.reuse, R33, R20 ;  /* 0x000000210b147223 */ /* 0x040fe20000000014 */
[----:B------:R-:W-:Y:S01]  /*19e0*/  FFMA R48, R11, R37, R48 ;  /* 0x000000250b307223 */ /* 0x000fe20000000030 */
[----:B------:R-:W0:Y:S01]  /*19f0*/  LDS R32, [R4.X4+0x8e8] ;  /* 0x0008e80004207984 */ /* 0x000e220000004800 */
[C---:B-1----:R-:W-:Y:S01]  /*1a00*/  FFMA R45, R18.reuse, R25, R45 ;  /* 0x00000019122d7223 */ /* 0x042fe2000000002d */
[C---:B------:R-:W-:Y:S01]  /*1a10*/  FFMA R13, R18.reuse, R29, R13 ;  /* 0x0000001d120d7223 */ /* 0x040fe2000000000d */
[C---:B------:R-:W-:Y:S01]  /*1a20*/  FFMA R21, R18.reuse, R33, R21 ;  /* 0x0000002112157223 */ /* 0x040fe20000000015 */
[----:B------:R-:W1:Y:S01]  /*1a30*/  LDS R11, [R4.X4+0x8c0] ;  /* 0x0008c000040b7984 */ /* 0x000e620000004800 */
[----:B------:R-:W-:Y:S01]  /*1a40*/  FFMA R50, R18, R37, R50 ;  /* 0x0000002512327223 */ /* 0x000fe20000000032 */
[C---:B--2---:R-:W-:Y:S01]  /*1a50*/  FFMA R46, R14.reuse, R25, R46 ;  /* 0x000000190e2e7223 */ /* 0x044fe2000000002e */
[C---:B------:R-:W-:Y:S01]  /*1a60*/  FFMA R40, R14.reuse, R29, R40 ;  /* 0x0000001d0e287223 */ /* 0x040fe20000000028 */
[----:B------:R-:W2:Y:S01]  /*1a70*/  LDS R18, [R4.X4+0x8d8] ;  /* 0x0008d80004127984 */ /* 0x000ea20000004800 */
[C---:B------:R-:W-:Y:S01]  /*1a80*/  FFMA R9, R14.reuse, R33, R9 ;  /* 0x000000210e097223 */ /* 0x040fe20000000009 */
[----:B------:R-:W-:-:S02]  /*1a90*/  FFMA R49, R14, R37, R49 ;  /* 0x000000250e317223 */ /* 0x000fc40000000031 */
[----:B------:R-:W2:Y:S01]  /*1aa0*/  LDS R14, [R4.X4+0x8c8] ;  /* 0x0008c800040e7984 */ /* 0x000ea20000004800 */
[C---:B---3--:R-:W-:Y:S01]  /*1ab0*/  FFMA R42, R10.reuse, R25, R42 ;  /* 0x000000190a2a7223 */ /* 0x048fe2000000002a */
[C---:B------:R-:W-:Y:S01]  /*1ac0*/  FFMA R12, R10.reuse, R29, R12 ;  /* 0x0000001d0a0c7223 */ /* 0x040fe2000000000c */
[C---:B------:R-:W-:Y:S01]  /*1ad0*/  FFMA R53, R10.reuse, R33, R53 ;  /* 0x000000210a357223 */ /* 0x040fe20000000035 */
[----:B------:R-:W-:Y:S01]  /*1ae0*/  FFMA R16, R10, R37, R16 ;  /* 0x000000250a107223 */ /* 0x000fe20000000010 */
[C---:B----4-:R-:W-:Y:S01]  /*1af0*/  FFMA R44, R58.reuse, R25, R44 ;  /* 0x000000193a2c7223 */ /* 0x050fe2000000002c */
[----:B------:R-:W3:Y:S01]  /*1b00*/  LDS R10, [R4.X4+0x8f0] ;  /* 0x0008f000040a7984 */ /* 0x000ee20000004800 */
[C---:B------:R-:W-:Y:S01]  /*1b10*/  FFMA R8, R58.reuse, R29, R8 ;  /* 0x0000001d3a087223 */ /* 0x040fe20000000008 */
[C---:B------:R-:W-:Y:S01]  /*1b20*/  FFMA R55, R58.reuse, R33, R55 ;  /* 0x000000213a377223 */ /* 0x040fe20000000037 */
[C---:B-----5:R-:W-:Y:S01]  /*1b30*/  FFMA R56, R43.reuse, R25, R56 ;  /* 0x000000192b387223 */ /* 0x060fe20000000038 */
[C---:B------:R-:W-:Y:S01]  /*1b40*/  FFMA R52, R43.reuse, R29, R52 ;  /* 0x0000001d2b347223 */ /* 0x040fe20000000034 */
[----:B------:R-:W-:Y:S01]  /*1b50*/  FFMA R51, R58, R37, R51 ;  /* 0x000000253a337223 */ /* 0x000fe20000000033 */
[----:B------:R-:W-:Y:S01]  /*1b60*/  FFMA R17, R43, R33, R17 ;  /* 0x000000212b117223 */ /* 0x000fe20000000011 */
[C---:B------:R-:W-:Y:S01]  /*1b70*/  FFMA R54, R24.reuse, R25, R54 ;  /* 0x0000001918367223 */ /* 0x040fe20000000036 */
[C---:B------:R-:W-:Y:S01]  /*1b80*/  FFMA R15, R24.reuse, R29, R15 ;  /* 0x0000001d180f7223 */ /* 0x040fe2000000000f */
[----:B------:R-:W4:Y:S01]  /*1b90*/  LDS R25, [R4.X4+0x9a0] ;  /* 0x0009a00004197984 */ /* 0x000f220000004800 */
[C---:B------:R-:W-:Y:S01]  /*1ba0*/  FFMA R19, R24.reuse, R33, R19 ;  /* 0x0000002118137223 */ /* 0x040fe20000000013 */
[-C--:B------:R-:W-:Y:S01]  /*1bb0*/  FFMA R22, R24, R37.reuse, R22 ;  /* 0x0000002518167223 */ /* 0x080fe20000000016 */
[C---:B------:R-:W-:Y:S01]  /*1bc0*/  FFMA R45, R23.reuse, R26, R45 ;  /* 0x0000001a172d7223 */ /* 0x040fe2000000002d */
[----:B------:R-:W5:Y:S01]  /*1bd0*/  LDS R29, [R4.X4+0x9a8] ;  /* 0x0009a800041d7984 */ /* 0x000f620000004800 */
[C---:B------:R-:W-:Y:S01]  /*1be0*/  FFMA R13, R23.reuse, R30, R13 ;  /* 0x0000001e170d7223 */ /* 0x040fe2000000000d */
[C---:B------:R-:W-:Y:S01]  /*1bf0*/  FFMA R21, R23.reuse, R34, R21 ;  /* 0x0000002217157223 */ /* 0x040fe20000000015 */
[----:B------:R-:W-:Y:S01]  /*1c00*/  FFMA R50, R23, R38, R50 ;  /* 0x0000002617327223 */ /* 0x000fe20000000032 */
[----:B------:R-:W5:Y:S01]  /*1c10*/  LDS R24, [R4.X4+0x9b0] ;  /* 0x0009b00004187984 */ /* 0x000f620000004800 */
[----:B------:R-:W-:Y:S01]  /*1c20*/  FFMA R57, R43, R37, R57 ;  /* 0x000000252b397223 */ /* 0x000fe20000000039 */
[C---:B------:R-:W-:Y:S01]  /*1c30*/  FFMA R56, R28.reuse, R26, R56 ;  /* 0x0000001a1c387223 */ /* 0x040fe20000000038 */
[C---:B------:R-:W-:Y:S01]  /*1c40*/  FFMA R52, R28.reuse, R30, R52 ;  /* 0x0000001e1c347223 */ /* 0x040fe20000000034 */
[----:B------:R-:W5:Y:S01]  /*1c50*/  LDS R33, [R4.X4+0x9b8] ;  /* 0x0009b80004217984 */ /* 0x000f620000004800 */
[----:B------:R-:W-:Y:S01]  /*1c60*/  FFMA R57, R28, R38, R57 ;  /* 0x000000261c397223 */ /* 0x000fe20000000039 */
[-C--:B0-----:R-:W-:Y:S01]  /*1c70*/  FFMA R42, R32, R26.reuse, R42 ;  /* 0x0000001a202a7223 */ /* 0x081fe2000000002a */
[C---:B-1----:R-:W-:Y:S01]  /*1c80*/  FFMA R47, R11.reuse, R26, R47 ;  /* 0x0000001a0b2f7223 */ /* 0x042fe2000000002f */
[C---:B------:R-:W-:Y:S01]  /*1c90*/  FFMA R41, R11.reuse, R30, R41 ;  /* 0x0000001e0b297223 */ /* 0x040fe20000000029 */
[C---:B------:R-:W-:Y:S01]  /*1ca0*/  FFMA R20, R11.reuse, R34, R20 ;  /* 0x000000220b147223 */ /* 0x040fe20000000014 */
[----:B------:R-:W-:Y:S01]  /*1cb0*/  FFMA R48, R11, R38, R48 ;  /* 0x000000260b307223 */ /* 0x000fe20000000030 */
[C---:B--2---:R-:W-:Y:S01]  /*1cc0*/  FFMA R44, R18.reuse, R26, R44 ;  /* 0x0000001a122c7223 */ /* 0x044fe2000000002c */
[----:B------:R-:W0:Y:S01]  /*1cd0*/  LDS R11, [R4.X4+0x9c0] ;  /* 0x0009c000040b7984 */ /* 0x000e220000004800 */
[C---:B------:R-:W-:Y:S01]  /*1ce0*/  FFMA R8, R18.reuse, R30, R8 ;  /* 0x0000001e12087223 */ /* 0x040fe20000000008 */
[C---:B------:R-:W-:Y:S01]  /*1cf0*/  FFMA R55, R18.reuse, R34, R55 ;  /* 0x0000002212377223 */ /* 0x040fe20000000037 */
[----:B------:R-:W-:Y:S01]  /*1d00*/  FFMA R51, R18, R38, R51 ;  /* 0x0000002612337223 */ /* 0x000fe20000000033 */
[----:B------:R-:W1:Y:S01]  /*1d10*/  LDS R23, [R4.X4+0x9d0] ;  /* 0x0009d00004177984 */ /* 0x000e620000004800 */
[C---:B------:R-:W-:Y:S01]  /*1d20*/  FFMA R46, R14.reuse, R26, R46 ;  /* 0x0000001a0e2e7223 */ /* 0x040fe2000000002e */
[C---:B------:R-:W-:Y:S01]  /*1d30*/  FFMA R40, R14.reuse, R30, R40 ;  /* 0x0000001e0e287223 */ /* 0x040fe20000000028 */
[C---:B------:R-:W-:Y:S01]  /*1d40*/  FFMA R9, R14.reuse, R34, R9 ;  /* 0x000000220e097223 */ /* 0x040fe20000000009 */
[----:B------:R-:W2:Y:S01]  /*1d50*/  LDS R18, [R4.X4+0x9c8] ;  /* 0x0009c80004127984 */ /* 0x000ea20000004800 */
[----:B------:R-:W-:Y:S01]  /*1d60*/  FFMA R49, R14, R38, R49 ;  /* 0x000000260e317223 */ /* 0x000fe20000000031 */
[----:B------:R-:W-:Y:S01]  /*1d70*/  FFMA R14, R28, R34, R17 ;  /* 0x000000221c0e7223 */ /* 0x000fe20000000011 */
[----:B---3--:R-:W-:Y:S01]  /*1d80*/  FFMA R54, R10, R26, R54 ;  /* 0x0000001a0a367223 */ /* 0x008fe20000000036 */
[C---:B------:R-:W-:Y:S01]  /*1d90*/  FFMA R17, R32.reuse, R30, R12 ;  /* 0x0000001e20117223 */ /* 0x040fe2000000000c */
[C---:B------:R-:W-:Y:S01]  /*1da0*/  FFMA R53, R32.reuse, R34, R53 ;  /* 0x0000002220357223 */ /* 0x040fe20000000035 */
[----:B------:R-:W-:Y:S01]  /*1db0*/  FFMA R16, R32, R38, R16 ;  /* 0x0000002620107223 */ /* 0x000fe20000000010 */
[C---:B------:R-:W-:Y:S01]  /*1dc0*/  FFMA R30, R10.reuse, R30, R15 ;  /* 0x0000001e0a1e7223 */ /* 0x040fe2000000000f */
[C---:B------:R-:W-:Y:S01]  /*1dd0*/  FFMA R34, R10.reuse, R34, R19 ;  /* 0x000000220a227223 */ /* 0x040fe20000000013 */
[----:B------:R-:W-:Y:S01]  /*1de0*/  FFMA R22, R10, R38, R22 ;  /* 0x000000260a167223 */ /* 0x000fe20000000016 */
[----:B------:R-:W-:Y:S01]  /*1df0*/  LDS R58, [R4.X4+0xa80] ;  /* 0x000a8000043a7984 */ /* 0x000fe20000004800 */
        /* <DEDUP_REMOVED lines=16> */
[----:B------:R-:W-:Y:S01]  /*1f00*/  LDS R36, [R4.X4+0xa98] ;  /* 0x000a980004247984 */ /* 0x000fe20000004800 */
[C---:B0-----:R-:W-:Y:S01]  /*1f10*/  FFMA R56, R11.reuse, R27, R56 ;  /* 0x0000001b0b387223 */ /* 0x041fe20000000038 */
[C---:B------:R-:W-:Y:S01]  /*1f20*/  FFMA R52, R11.reuse, R31, R52 ;  /* 0x0000001f0b347223 */ /* 0x040fe20000000034 */
[C---:B------:R-:W-:Y:S01]  /*1f30*/  FFMA R32, R11.reuse, R35, R14 ;  /* 0x000000230b207223 */ /* 0x040fe2000000000e */
[----:B------:R-:W-:Y:S01]  /*1f40*/  FFMA R59, R11, R39, R57 ;  /* 0x000000270b3b7223 */ /* 0x000fe20000000039 */
[----:B------:R-:W-:Y:S01]  /*1f50*/  LDS R33, [R4.X4+0xa90] ;  /* 0x000a900004217984 */ /* 0x000fe20000004800 */
[C---:B-1----:R-:W-:Y:S01]  /*1f60*/  FFMA R54, R23.reuse, R27, R54 ;  /* 0x0000001b17367223 */ /* 0x042fe20000000036 */
[C---:B------:R-:W-:Y:S01]  /*1f70*/  FFMA R30, R23.reuse, R31, R30 ;  /* 0x0000001f171e7223 */ /* 0x040fe2000000001e */
[C---:B------:R-:W-:Y:S01]  /*1f80*/  FFMA R34, R23.reuse, R35, R34 ;  /* 0x0000002317227223 */ /* 0x040fe20000000022 */
[----:B------:R-:W-:Y:S01]  /*1f90*/  LDS R57, [R4.X4+0xa88] ;  /* 0x000a880004397984 */ /* 0x000fe20000004800 */
[C---:B--2---:R-:W-:Y:S01]  /*1fa0*/  FFMA R42, R18.reuse, R27, R42 ;  /* 0x0000001b122a7223 */ /* 0x044fe2000000002a */
[C---:B------:R-:W-:Y:S01]  /*1fb0*/  FFMA R60, R18.reuse, R31, R17 ;  /* 0x0000001f123c7223 */ /* 0x040fe20000000011 */
[C---:B------:R-:W-:Y:S01]  /*1fc0*/  FFMA R53, R18.reuse, R35, R53 ;  /* 0x0000002312357223 */ /* 0x040fe20000000035 */
[----:B------:R-:W-:Y:S01]  /*1fd0*/  LDS R37, [R4.X4+0xaa0] ;  /* 0x000aa00004257984 */ /* 0x000fe20000004800 */
[-C--:B------:R-:W-:Y:S01]  /*1fe0*/  FFMA R61, R18, R39.reuse, R16 ;  /* 0x00000027123d7223 */ /* 0x080fe20000000010 */
[----:B------:R-:W-:-:S02]  /*1ff0*/  FFMA R39, R23, R39, R22 ;  /* 0x0000002717277223 */ /* 0x000fc40000000016 */
[----:B------:R-:W-:Y:S04]  /*2000*/  LDS R38, [R4.X4+0xaa8] ;  /* 0x000aa80004267984 */ /* 0x000fe80000004800 */
[----:B------:R-:W-:Y:S04]  /*2010*/  LDS R43, [R4.X4+0xab0] ;  /* 0x000ab000042b7984 */ /* 0x000fe80000004800 */
[----:B------:R-:W0:Y:S04]  /*2020*/  LDS.128 R8, [R3+0x1230] ;  /* 0x0012300003087984 */ /* 0x000e280000000c00 */
[----:B------:R-:W1:Y:S04]  /*2030*/  LDS.128 R16, [R3+0x1630] ;  /* 0x0016300003107984 */ /* 0x000e680000000c00 */
[----:B------:R-:W2:Y:S04]  /*2040*/  LDS.128 R12, [R3+0xe30] ;  /* 0x000e3000030c7984 */ /* 0x000ea80000000c00 */
[----:B------:R-:W3:Y:S04]  /*2050*/  LDS.128 R20, [R3+0x1a30] ;  /* 0x001a300003147984 */ /* 0x000ee80000000c00 */
[----:B------:R-:W4:Y:S04]  /*2060*/  LDS R3, [R4.X4+0xb60] ;  /* 0x000b600004037984 */ /* 0x000f280000004800 */
[----:B------:R-:W5:Y:S04]  /*2070*/  LDS R27, [R4.X4+0xb78] ;  /* 0x000b7800041b7984 */ /* 0x000f680000004800 */
[----:B------:R-:W4:Y:S04]  /*2080*/  LDS R31, [R4.X4+0xb88] ;  /* 0x000b8800041f7984 */ /* 0x000f280000004800 */
[----:B------:R-:W4:Y:S01]  /*2090*/  LDS R35, [R4.X4+0xb90] ;  /* 0x000b900004237984 */ /* 0x000f220000004800 */
[----:B0-----:R-:W-:Y:S01]  /*20a0*/  FFMA R41, R58, R8, R41 ;  /* 0x000000083a297223 */ /* 0x001fe20000000029 */
[C---:B------:R-:W-:Y:S01]  /*20b0*/  FFMA R40, R8.reuse, R57, R40 ;  /* 0x0000003908287223 */ /* 0x040fe20000000028 */
[C---:B------:R-:W-:Y:S01]  /*20c0*/  FFMA R28, R8.reuse, R33, R28 ;  /* 0x00000021081c7223 */ /* 0x040fe2000000001c */
[C---:B------:R-:W-:Y:S01]  /*20d0*/  FFMA R24, R8.reuse, R36, R24 ;  /* 0x0000002408187223 */ /* 0x040fe20000000018 */
[C---:B------:R-:W-:Y:S01]  /*20e0*/  FFMA R52, R8.reuse, R37, R52 ;  /* 0x0000002508347223 */ /* 0x040fe20000000034 */
[C---:B------:R-:W-:Y:S01]  /*20f0*/  FFMA R60, R8.reuse, R38, R60 ;  /* 0x00000026083c7223 */ /* 0x040fe2000000003c */
[----:B------:R-:W-:Y:S01]  /*2100*/  FFMA R30, R8, R43, R30 ;  /* 0x0000002b081e7223 */ /* 0x000fe2000000001e */
[----:B-1----:R-:W-:Y:S01]  /*2110*/  FFMA R26, R58, R16, R26 ;  /* 0x000000103a1a7223 */ /* 0x002fe2000000001a */
[----:B------:R-:W0:Y:S01]  /*2120*/  LDS R8, [R4.X4+0xb68] ;  /* 0x000b680004087984 */ /* 0x000e220000004800 */
[C---:B------:R-:W-:Y:S01]  /*2130*/  FFMA R25, R16.reuse, R57, R25 ;  /* 0x0000003910197223 */ /* 0x040fe20000000019 */
[C---:B------:R-:W-:Y:S01]  /*2140*/  FFMA R29, R16.reuse, R33, R29 ;  /* 0x00000021101d7223 */ /* 0x040fe2000000001d */
[C---:B------:R-:W-:Y:S01]  /*2150*/  FFMA R55, R16.reuse, R36, R55 ;  /* 0x0000002410377223 */ /* 0x040fe20000000037 */
[C---:B------:R-:W-:Y:S01]  /*2160*/  FFMA R32, R16.reuse, R37, R32 ;  /* 0x0000002510207223 */ /* 0x040fe20000000020 */
[C---:B------:R-:W-:Y:S01]  /*2170*/  FFMA R53, R16.reuse, R38, R53 ;  /* 0x0000002610357223 */ /* 0x040fe20000000035 */
[----:B------:R-:W-:Y:S01]  /*2180*/  FFMA R34, R16, R43, R34 ;  /* 0x0000002b10227223 */ /* 0x000fe20000000022 */
[CC--:B--2---:R-:W-:Y:S01]  /*2190*/  FFMA R45, R12.reuse, R33.reuse, R45 ;  /* 0x000000210c2d7223 */ /* 0x0c4fe2000000002d */
[-C--:B------:R-:W-:Y:S01]  /*21a0*/  FFMA R44, R12, R36.reuse, R44 ;  /* 0x000000240c2c7223 */ /* 0x080fe2000000002c */
[----:B------:R-:W1:Y:S01]  /*21b0*/  LDS R16, [R4.X4+0xb70] ;  /* 0x000b700004107984 */ /* 0x000e620000004800 */
[C---:B---3--:R-:W-:Y:S01]  /*21c0*/  FFMA R50, R20.reuse, R33, R50 ;  /* 0x0000002114327223 */ /* 0x048fe20000000032 */
[----:B------:R-:W-:Y:S01]  /*21d0*/  FFMA R51, R20, R36, R51 ;  /* 0x0000002414337223 */ /* 0x000fe20000000033 */
[----:B------:R-:W-:Y:S01]  /*21e0*/  FFMA R48, R58, R20, R48 ;  /* 0x000000143a307223 */ /* 0x000fe20000000030 */
[----:B------:R-:W2:Y:S01]  /*21f0*/  LDS R33, [R4.X4+0xb80] ;  /* 0x000b800004217984 */ /* 0x000ea20000004800 */
[C---:B------:R-:W-:Y:S01]  /*2200*/  FFMA R49, R20.reuse, R57, R49 ;  /* 0x0000003914317223 */ /* 0x040fe20000000031 */
[C---:B------:R-:W-:Y:S01]  /*2210*/  FFMA R59, R20.reuse, R37, R59 ;  /* 0x00000025143b7223 */ /* 0x040fe2000000003b */
[C---:B------:R-:W-:Y:S01]  /*2220*/  FFMA R61, R20.reuse, R38, R61 ;  /* 0x00000026143d7223 */ /* 0x040fe2000000003d */
[----:B------:R-:W3:Y:S01]  /*2230*/  LDS R36, [R4.X4+0xc48] ;  /* 0x000c480004247984 */ /* 0x000ee20000004800 */
[----:B------:R-:W-:Y:S01]  /*2240*/  FFMA R39, R20, R43, R39 ;  /* 0x0000002b14277223 */ /* 0x000fe20000000027 */
[C---:B------:R-:W-:Y:S01]  /*2250*/  FFMA R46, R12.reuse, R57, R46 ;  /* 0x000000390c2e7223 */ /* 0x040fe2000000002e */
[C---:B------:R-:W-:Y:S01]  /*2260*/  FFMA R47, R12.reuse, R58, R47 ;  /* 0x0000003a0c2f7223 */ /* 0x040fe2000000002f */
[----:B------:R-:W3:Y:S01]  /*2270*/  LDS R20, [R4.X4+0xc40] ;  /* 0x000c400004147984 */ /* 0x000ee20000004800 */
[C---:B------:R-:W-:Y:S01]  /*2280*/  FFMA R56, R12.reuse, R37, R56 ;  /* 0x000000250c387223 */ /* 0x040fe20000000038 */
[C---:B------:R-:W-:Y:S01]  /*2290*/  FFMA R42, R12.reuse, R38, R42 ;  /* 0x000000260c2a7223 */ /* 0x040fe2000000002a */
[C---:B----4-:R-:W-:Y:S01]  /*22a0*/  FFMA R47, R3.reuse, R13, R47 ;  /* 0x0000000d032f7223 */ /* 0x050fe2000000002f */
[C---:B------:R-:W-:Y:S01]  /*22b0*/  FFMA R41, R3.reuse, R9, R41 ;  /* 0x0000000903297223 */ /* 0x040fe20000000029 */
[----:B------:R-:W-:Y:S01]  /*22c0*/  FFMA R26, R3, R17, R26 ;  /* 0x00000011031a7223 */ /* 0x000fe2000000001a */
[C---:B-----5:R-:W-:Y:S01]  /*22d0*/  FFMA R44, R27.reuse, R13, R44 ;  /* 0x0000000d1b2c7223 */ /* 0x060fe2000000002c */
[C---:B------:R-:W-:Y:S01]  /*22e0*/  FFMA R24, R27.reuse, R9, R24 ;  /* 0x000000091b187223 */ /* 0x040fe20000000018 */
[C---:B------:R-:W-:Y:S01]  /*22f0*/  FFMA R55, R27.reuse, R17, R55 ;  /* 0x000000111b377223 */ /* 0x040fe20000000037 */
[----:B------:R-:W-:Y:S01]  /*2300*/  FFMA R51, R27, R21, R51 ;  /* 0x000000151b337223 */ /* 0x000fe20000000033 */
[----:B------:R-:W-:Y:S01]  /*2310*/  FFMA R12, R12, R43, R54 ;  /* 0x0000002b0c0c7223 */ /* 0x000fe20000000036 */
[----:B------:R-:W-:Y:S01]  /*2320*/  FFMA R3, R3, R21, R48 ;  /* 0x0000001503037223 */ /* 0x000fe20000000030 */
[----:B------:R-:W4:Y:S01]  /*2330*/  LDS R37, [R4.X4+0xc50] ;  /* 0x000c500004257984 */ /* 0x000f220000004800 */
[-C--:B------:R-:W-:Y:S01]  /*2340*/  FFMA R60, R31, R9.reuse, R60 ;  /* 0x000000091f3c7223 */ /* 0x080fe2000000003c */
[----:B------:R-:W-:Y:S01]  /*2350*/  FFMA R30, R35, R9, R30 ;  /* 0x00000009231e7223 */ /* 0x000fe2000000001e */
[C---:B------:R-:W-:Y:S01]  /*2360*/  FFMA R42, R31.reuse, R13, R42 ;  /* 0x0000000d1f2a7223 */ /* 0x040fe2000000002a */
[----:B------:R-:W5:Y:S01]  /*2370*/  LDS R27, [R4.X4+0xc60] ;  /* 0x000c6000041b7984 */ /* 0x000f620000004800 */
[C---:B------:R-:W-:Y:S01]  /*2380*/  FFMA R53, R31.reuse, R17, R53 ;  /* 0x000000111f357223 */ /* 0x040fe20000000035 */
[----:B------:R-:W-:Y:S01]  /*2390*/  FFMA R61, R31, R21, R61 ;  /* 0x000000151f3d7223 */ /* 0x000fe2000000003d */
[C---:B0-----:R-:W-:Y:S01]  /*23a0*/  FFMA R46, R8.reuse, R13, R46 ;  /* 0x0000000d082e7223 */ /* 0x041fe2000000002e */
[C---:B------:R-:W-:Y:S01]  /*23b0*/  FFMA R40, R8.reuse, R9, R40 ;  /* 0x0000000908287223 */ /* 0x040fe20000000028 */
[C---:B------:R-:W-:Y:S01]  /*23c0*/  FFMA R25, R8.reuse, R17, R25 ;  /* 0x0000001108197223 */ /* 0x040fe20000000019 */
[----:B------:R-:W-:Y:S01]  /*23d0*/  FFMA R8, R8, R21, R49 ;  /* 0x0000001508087223 */ /* 0x000fe20000000031 */
[----:B------:R-:W0:Y:S01]  /*23e0*/  LDS R38, [R4.X4+0xc68] ;  /* 0x000c680004267984 */ /* 0x000e220000004800 */
[C---:B------:R-:W-:Y:S01]  /*23f0*/  FFMA R34, R35.reuse, R17, R34 ;  /* 0x0000001123227223 */ /* 0x040fe20000000022 */
[----:B------:R-:W-:-:S02]  /*2400*/  FFMA R39, R35, R21, R39 ;  /* 0x0000001523277223 */ /* 0x000fc40000000027 */
[----:B------:R-:W0:Y:S01]  /*2410*/  LDS R49, [R4.X4+0xd28] ;  /* 0x000d280004317984 */ /* 0x000e220000004800 */
[C---:B-1----:R-:W-:Y:S01]  /*2420*/  FFMA R45, R16.reuse, R13, R45 ;  /* 0x0000000d102d7223 */ /* 0x042fe2000000002d */
[C---:B------:R-:W-:Y:S01]  /*2430*/  FFMA R28, R16.reuse, R9, R28 ;  /* 0x00000009101c7223 */ /* 0x040fe2000000001c */
[C---:B------:R-:W-:Y:S01]  /*2440*/  FFMA R29, R16.reuse, R17, R29 ;  /* 0x00000011101d7223 */ /* 0x040fe2000000001d */
[----:B------:R-:W-:Y:S01]  /*2450*/  FFMA R50, R16, R21, R50 ;  /* 0x0000001510327223 */ /* 0x000fe20000000032 */
[C---:B--2---:R-:W-:Y:S01]  /*2460*/  FFMA R56, R33.reuse, R13, R56 ;  /* 0x0000000d21387223 */ /* 0x044fe20000000038 */
[----:B------:R-:W1:Y:S01]  /*2470*/  LDS R16, [R4.X4+0xc58] ;  /* 0x000c580004107984 */ /* 0x000e620000004800 */
[C---:B------:R-:W-:Y:S01]  /*2480*/  FFMA R52, R33.reuse, R9, R52 ;  /* 0x0000000921347223 */ /* 0x040fe20000000034 */
[C---:B------:R-:W-:Y:S01]  /*2490*/  FFMA R32, R33.reuse, R17, R32 ;  /* 0x0000001121207223 */ /* 0x040fe20000000020 */
[----:B------:R-:W-:Y:S01]  /*24a0*/  FFMA R59, R33, R21, R59 ;  /* 0x00000015213b7223 */ /* 0x000fe2000000003b */
[C---:B---3--:R-:W-:Y:S01]  /*24b0*/  FFMA R46, R36.reuse, R14, R46 ;  /* 0x0000000e242e7223 */ /* 0x048fe2000000002e */
[C---:B------:R-:W-:Y:S01]  /*24c0*/  FFMA R40, R36.reuse, R10, R40 ;  /* 0x0000000a24287223 */ /* 0x040fe20000000028 */
[C---:B------:R-:W-:Y:S01]  /*24d0*/  FFMA R25, R36.reuse, R18, R25 ;  /* 0x0000001224197223 */ /* 0x040fe20000000019 */
[----:B------:R-:W2:Y:S01]  /*24e0*/  LDS R33, [R4.X4+0xc70] ;  /* 0x000c700004217984 */ /* 0x000ea20000004800 */
[----:B------:R-:W-:Y:S01]  /*24f0*/  FFMA R36, R36, R22, R8 ;  /* 0x0000001624247223 */ /* 0x000fe20000000008 */
[C---:B------:R-:W-:Y:S01]  /*2500*/  FFMA R47, R20.reuse, R14, R47 ;  /* 0x0000000e142f7223 */ /* 0x040fe2000000002f */
[C---:B------:R-:W-:Y:S01]  /*2510*/  FFMA R41, R20.reuse, R10, R41 ;  /* 0x0000000a14297223 */ /* 0x040fe20000000029 */
[----:B------:R-:W3:Y:S01]  /*2520*/  LDS R9, [R4.X4+0xd30] ;  /* 0x000d300004097984 */ /* 0x000ee20000004800 */
[C---:B------:R-:W-:Y:S01]  /*2530*/  FFMA R26, R20.reuse, R18, R26 ;  /* 0x00000012141a7223 */ /* 0x040fe2000000001a */
[----:B------:R-:W-:Y:S01]  /*2540*/  FFMA R13, R35, R13, R12 ;  /* 0x0000000d230d7223 */ /* 0x000fe2000000000c */
[----:B------:R-:W-:Y:S01]  /*2550*/  FFMA R20, R20, R22, R3 ;  /* 0x0000001614147223 */ /* 0x000fe20000000003 */
[----:B------:R-:W3:Y:S04]  /*2560*/  LDS R8, [R4.X4+0xd40] ;  /* 0x000d400004087984 */ /* 0x000ee80000004800 */
[----:B------:R-:W3:Y:S01]  /*2570*/  LDS R48, [R4.X4+0xd20] ;  /* 0x000d200004307984 */ /* 0x000ee20000004800 */
[C---:B----4-:R-:W-:Y:S01]  /*2580*/  FFMA R45, R37.reuse, R14, R45 ;  /* 0x0000000e252d7223 */ /* 0x050fe2000000002d */
[C---:B------:R-:W-:Y:S01]  /*2590*/  FFMA R28, R37.reuse, R10, R28 ;  /* 0x0000000a251c7223 */ /* 0x040fe2000000001c */
[C---:B------:R-:W-:Y:S01]  /*25a0*/  FFMA R29, R37.reuse, R18, R29 ;  /* 0x00000012251d7223 */ /* 0x040fe2000000001d */
[----:B------:R-:W4:Y:S01]  /*25b0*/  LDS R3, [R4.X4+0xd38] ;  /* 0x000d380004037984 */ /* 0x000f220000004800 */
[----:B------:R-:W-:Y:S01]  /*25c0*/  FFMA R50, R37, R22, R50 ;  /* 0x0000001625327223 */ /* 0x000fe20000000032 */
[C---:B-----5:R-:W-:Y:S01]  /*25d0*/  FFMA R52, R27.reuse, R10, R52 ;  /* 0x0000000a1b347223 */ /* 0x060fe20000000034 */
[C---:B------:R-:W-:Y:S01]  /*25e0*/  FFMA R56, R27.reuse, R14, R56 ;  /* 0x0000000e1b387223 */ /* 0x040fe20000000038 */
[----:B------:R-:W5:Y:S01]  /*25f0*/  LDS R12, [R4.X4+0xd48] ;  /* 0x000d4800040c7984 */ /* 0x000f620000004800 */
        /* <DEDUP_REMOVED lines=39> */
[C---:B0-----:R-:W-:Y:S01]  /*2870*/  FFMA R54, R4.reuse, R15, R13 ;  /* 0x0000000f04367223 */ /* 0x041fe2000000000d */
[C---:B------:R-:W-:Y:S01]  /*2880*/  FFMA R11, R4.reuse, R11, R30 ;  /* 0x0000000b040b7223 */ /* 0x040fe2000000001e */
[C---:B------:R-:W-:Y:S01]  /*2890*/  FFMA R19, R4.reuse, R19, R34 ;  /* 0x0000001304137223 */ /* 0x040fe20000000022 */
[----:B------:R-:W-:Y:S01]  /*28a0*/  FFMA R55, R4, R23, R22 ;  /* 0x0000001704377223 */ /* 0x000fe20000000016 */
[----:B------:R-:W-:Y:S01]  /*28b0*/  @P0 CALL.REL.NOINC `(.L_x_70) ;  /* 0x0000001000000944 */ /* 0x000fe20003c00000 */
[----:B------:R-:W-:Y:S05]  /*28c0*/  BRA `(.L_x_71) ;  /* 0xffffd85000007947 */ /* 0x000fea000383ffff */
.L_x_70:
[----:B------:R-:W0:Y:S01]  /*28d0*/  S2R R20, SR_TID.Z ;  /* 0x0000000000147919 */ /* 0x000e220000002300 */
[----:B------:R-:W-:Y:S01]  /*28e0*/  MOV R3, 0x4 ;  /* 0x0000000400037802 */ /* 0x000fe20000000f00 */
[----:B------:R-:W-:Y:S01]  /*28f0*/  ULDC.64 UR4, c[0x0][0x118] ;  /* 0x0000460000047ab9 */ /* 0x000fe20000000a00 */
[----:B0-----:R-:W-:-:S05]  /*2900*/  LEA R12, R7, R20, 0x6 ;  /* 0x00000014070c7211 */ /* 0x001fca00078e30ff */
[----:B------:R-:W-:-:S05]  /*2910*/  IMAD.WIDE R12, R12, R3, c[0x0][0x178] ;  /* 0x00005e000c0c7625 */ /* 0x000fca00078e0203 */
[----:B------:R-:W2:Y:S04]  /*2920*/  LDG.E.CONSTANT R21, [R12.64] ;  /* 0x000000040c157981 */ /* 0x000ea8000c1e9900 */
[----:B------:R-:W3:Y:S04]  /*2930*/  LDG.E.CONSTANT R14, [R12.64+0x40] ;  /* 0x000040040c0e7981 */ /* 0x000ee8000c1e9900 */
[----:B------:R0:W4:Y:S04]  /*2940*/  LDG.E.CONSTANT R15, [R12.64+0x80] ;  /* 0x000080040c0f7981 */ /* 0x000128000c1e9900 */
[----:B------:R0:W5:Y:S01]  /*2950*/  LDG.E.CONSTANT R4, [R12.64+0xc0] ;  /* 0x0000c0040c047981 */ /* 0x000162000c1e9900 */
[----:B------:R-:W-:-:S04]  /*2960*/  IMAD R2, R20, 0x310, R2 ;  /* 0x0000031014027824 */ /* 0x000fc800078e0202 */
        /* <DEDUP_REMOVED lines=10> */
[----:B------:R-:W-:Y:S01]  /*2a10*/  FMNMX R5, RZ, R46, !PT ;  /* 0x0000002eff057209 */ /* 0x000fe20007800000 */
[--C-:B------:R-:W-:Y:S01]  /*2a20*/  FADD R38, R38, R14.reuse ;  /* 0x0000000e26267221 */ /* 0x100fe20000000000 */
[----:B------:R-:W-:Y:S01]  /*2a30*/  FMNMX R7, RZ, R44, !PT ;  /* 0x0000002cff077209 */ /* 0x000fe20007800000 */
[--C-:B------:R-:W-:Y:S01]  /*2a40*/  FADD R36, R36, R14.reuse ;  /* 0x0000000e24247221 */ /* 0x100fe20000000000 */
[--C-:B------:R-:W-:Y:S01]  /*2a50*/  FADD R41, R41, R14.reuse ;  /* 0x0000000e29297221 */ /* 0x100fe20000000000 */
[--C-:B------:R-:W-:Y:S01]  /*2a60*/  FADD R39, R39, R14.reuse ;  /* 0x0000000e27277221 */ /* 0x100fe20000000000 */
[--C-:B------:R-:W-:Y:S01]  /*2a70*/  FADD R37, R37, R14.reuse ;  /* 0x0000000e25257221 */ /* 0x100fe20000000000 */
[----:B------:R1:W-:Y:S01]  /*2a80*/  STG.E [R2.64+0x8], R5 ;  /* 0x0000080502007986 */ /* 0x0003e2000c101904 */
[----:B------:R-:W-:Y:S01]  /*2a90*/  FADD R14, R11, R14 ;  /* 0x0000000e0b0e7221 */ /* 0x000fe20000000000 */
[----:B0-----:R-:W-:Y:S01]  /*2aa0*/  FMNMX R13, RZ, R42, !PT ;  /* 0x0000002aff0d7209 */ /* 0x001fe20007800000 */
[--C-:B----4-:R-:W-:Y:S01]  /*2ab0*/  FADD R18, R18, R15.reuse ;  /* 0x0000000f12127221 */ /* 0x110fe20000000000 */
[----:B------:R0:W-:Y:S01]  /*2ac0*/  STG.E [R2.64+0x18], R7 ;  /* 0x0000180702007986 */ /* 0x0001e2000c101904 */
[----:B------:R-:W-:Y:S01]  /*2ad0*/  FMNMX R11, RZ, R36, !PT ;  /* 0x00000024ff0b7209 */ /* 0x000fe20007800000 */
[--C-:B------:R-:W-:Y:S01]  /*2ae0*/  FADD R16, R16, R15.reuse ;  /* 0x0000000f10107221 */ /* 0x100fe20000000000 */
[--C-:B------:R-:W-:Y:S01]  /*2af0*/  FADD R10, R10, R15.reuse ;  /* 0x0000000f0a0a7221 */ /* 0x100fe20000000000 */
[----:B------:R-:W-:Y:S01]  /*2b00*/  FADD R0, R9, R15 ;  /* 0x0000000f09007221 */ /* 0x000fe20000000000 */
[----:B------:R2:W-:Y:S01]  /*2b10*/  STG.E [R2.64+0x28], R13 ;  /* 0x0000280d02007986 */ /* 0x0005e2000c101904 */
[--C-:B------:R-:W-:Y:S01]  /*2b20*/  FADD R45, R45, R21.reuse ;  /* 0x000000152d2d7221 */ /* 0x100fe20000000000 */
[----:B------:R-:W-:Y:S01]  /*2b30*/  FADD R43, R43, R21 ;  /* 0x000000152b2b7221 */ /* 0x000fe20000000000 */
[----:B-1----:R-:W-:Y:S01]  /*2b40*/  FMNMX R5, RZ, R40, !PT ;  /* 0x00000028ff057209 */ /* 0x002fe20007800000 */
[----:B------:R1:W-:Y:S01]  /*2b50*/  STG.E [R2.64+0xc428], R11 ;  /* 0x00c4280b02007986 */ /* 0x0003e2000c101904 */
[--C-:B------:R-:W-:Y:S01]  /*2b60*/  FADD R17, R17, R15.reuse ;  /* 0x0000000f11117221 */ /* 0x100fe20000000000 */
[----:B------:R-:W-:Y:S01]  /*2b70*/  FADD R8, R8, R15 ;  /* 0x0000000f08087221 */ /* 0x000fe20000000000 */
[----:B0-----:R-:W-:Y:S01]  /*2b80*/  FMNMX R7, RZ, R38, !PT ;  /* 0x00000026ff077209 */ /* 0x001fe20007800000 */
[----:B------:R0:W-:Y:S01]  /*2b90*/  STG.E [R2.64+0xc408], R5 ;  /* 0x00c4080502007986 */ /* 0x0001e2000c101904 */
[----:B------:R-:W-:Y:S01]  /*2ba0*/  FMNMX R9, RZ, R10, !PT ;  /* 0x0000000aff097209 */ /* 0x000fe20007800000 */
[--C-:B-----5:R-:W-:Y:S01]  /*2bb0*/  FADD R48, R48, R4.reuse ;  /* 0x0000000430307221 */ /* 0x120fe20000000000 */
[--C-:B------:R-:W-:Y:S01]  /*2bc0*/  FADD R49, R49, R4.reuse ;  /* 0x0000000431317221 */ /* 0x100fe20000000000 */
[----:B------:R3:W-:Y:S01]  /*2bd0*/  STG.E [R2.64+0xc418], R7 ;  /* 0x00c4180702007986 */ /* 0x0007e2000c101904 */
[----:B--2---:R-:W-:Y:S01]  /*2be0*/  FMNMX R13, RZ, R14, !PT ;  /* 0x0000000eff0d7209 */ /* 0x004fe20007800000 */
[--C-:B------:R-:W-:Y:S01]  /*2bf0*/  FADD R50, R50, R4.reuse ;  /* 0x0000000432327221 */ /* 0x100fe20000000000 */
[--C-:B------:R-:W-:Y:S01]  /*2c00*/  FADD R51, R51, R4.reuse ;  /* 0x0000000433337221 */ /* 0x100fe20000000000 */
[----:B-1----:R-:W-:Y:S01]  /*2c10*/  FMNMX R11, RZ, R0, !PT ;  /* 0x00000000ff0b7209 */ /* 0x002fe20007800000 */
[--C-:B------:R-:W-:Y:S01]  /*2c20*/  FADD R52, R52, R4.reuse ;  /* 0x0000000434347221 */ /* 0x100fe20000000000 */
[--C-:B------:R-:W-:Y:S01]  /*2c30*/  FADD R53, R53, R4.reuse ;  /* 0x0000000435357221 */ /* 0x100fe20000000000 */
[----:B------:R-:W-:Y:S01]  /*2c40*/  FADD R21, R54, R21 ;  /* 0x0000001536157221 */ /* 0x000fe20000000000 */
[----:B0-----:R-:W-:Y:S01]  /*2c50*/  FMNMX R5, RZ, R18, !PT ;  /* 0x00000012ff057209 */ /* 0x001fe20007800000 */
[----:B------:R-:W-:Y:S01]  /*2c60*/  FADD R15, R19, R15 ;  /* 0x0000000f130f7221 */ /* 0x000fe20000000000 */
[----:B------:R-:W-:Y:S01]  /*2c70*/  FADD R4, R55, R4 ;  /* 0x0000000437047221 */ /* 0x000fe20000000000 */
[----:B------:R0:W-:Y:S01]  /*2c80*/  STG.E [R2.64+0xc430], R13 ;  /* 0x00c4300d02007986 */ /* 0x0001e2000c101904 */
[----:B---3--:R-:W-:-:S02]  /*2c90*/  FMNMX R7, RZ, R16, !PT ;  /* 0x00000010ff077209 */ /* 0x008fc40007800000 */
        /* <DEDUP_REMOVED lines=8> */
[----:B------:R-:W-:-:S02]  /*2d20*/  FMNMX R39, RZ, R39, !PT ;  /* 0x00000027ff277209 */ /* 0x000fc40007800000 */
[----:B------:R-:W-:Y:S01]  /*2d30*/  FMNMX R37, RZ, R37, !PT ;  /* 0x00000025ff257209 */ /* 0x000fe20007800000 */
[----:B------:R4:W-:Y:S01]  /*2d40*/  STG.E [R2.64+0x18820], R11 ;  /* 0x0188200b02007986 */ /* 0x0009e2000c101904 */
[----:B------:R-:W-:Y:S02]  /*2d50*/  FMNMX R17, RZ, R17, !PT ;  /* 0x00000011ff117209 */ /* 0x000fe40007800000 */
[----:B0-----:R-:W-:Y:S01]  /*2d60*/  FMNMX R13, RZ, R8, !PT ;  /* 0x00000008ff0d7209 */ /* 0x001fe20007800000 */
[----:B------:R-:W-:Y:S01]  /*2d70*/  STG.E [R2.64], R47 ;  /* 0x0000002f02007986 */ /* 0x000fe2000c101904 */
[----:B------:R-:W-:Y:S02]  /*2d80*/  FMNMX R15, RZ, R15, !PT ;  /* 0x0000000fff0f7209 */ /* 0x000fe40007800000 */
[----:B-1----:R-:W-:Y:S01]  /*2d90*/  FMNMX R5, RZ, R48, !PT ;  /* 0x00000030ff057209 */ /* 0x002fe20007800000 */
[----:B------:R-:W-:Y:S01]  /*2da0*/  STG.E [R2.64+0x10], R45 ;  /* 0x0000102d02007986 */ /* 0x000fe2000c101904 */
[----:B------:R-:W-:-:S02]  /*2db0*/  FMNMX R49, RZ, R49, !PT ;  /* 0x00000031ff317209 */ /* 0x000fc40007800000 */
[----:B--2---:R-:W-:Y:S01]  /*2dc0*/  FMNMX R7, RZ, R50, !PT ;  /* 0x00000032ff077209 */ /* 0x004fe20007800000 */
[----:B------:R-:W-:Y:S01]  /*2dd0*/  STG.E [R2.64+0x20], R43 ;  /* 0x0000202b02007986 */ /* 0x000fe2000c101904 */
[----:B------:R-:W-:Y:S02]  /*2de0*/  FMNMX R51, RZ, R51, !PT ;  /* 0x00000033ff337209 */ /* 0x000fe40007800000 */
[----:B---3--:R-:W-:Y:S01]  /*2df0*/  FMNMX R9, RZ, R52, !PT ;  /* 0x00000034ff097209 */ /* 0x008fe20007800000 */
[----:B------:R-:W-:Y:S01]  /*2e00*/  STG.E [R2.64+0x30], R21 ;  /* 0x0000301502007986 */ /* 0x000fe2000c101904 */
[----:B------:R-:W-:Y:S02]  /*2e10*/  FMNMX R53, RZ, R53, !PT ;  /* 0x00000035ff357209 */ /* 0x000fe40007800000 */
[----:B----4-:R-:W-:Y:S01]  /*2e20*/  FMNMX R11, RZ, R4, !PT ;  /* 0x00000004ff0b7209 */ /* 0x010fe20007800000 */
        /* <DEDUP_REMOVED lines=14> */
.L_x_72:
        /* <DEDUP_REMOVED lines=15> */
.L_x_133:


//--------------------- .text.tvmgen_default_fused_nn_contrib_conv2d_winograd_without_weight_transform_add_nn_relu_1_kernel --------------------------
	.section	.text.tvmgen_default_fused_nn_contrib_conv2d_winograd_without_weight_transform_add_nn_relu_1_kernel,"ax",@progbits
	.sectioninfo	@"SHI_REGISTERS=36"
	.align	128
        .global         tvmgen_default_fused_nn_contrib_conv2d_winograd_without_weight_transform_add_nn_relu_1_kernel
        .type           tvmgen_default_fused_nn_contrib_conv2d_winograd_without_weight_transform_add_nn_relu_1_kernel,@function
        .size           tvmgen_default_fused_nn_contrib_conv2d_winograd_without_weight_transform_add_nn_relu_1_kernel,(.L_x_134 - tvmgen_default_fused_nn_contrib_conv2d_winograd_without_weight_transform_add_nn_relu_1_kernel)
        .other          tvmgen_default_fused_nn_contrib_conv2d_winograd_without_weight_transform_add_nn_relu_1_kernel,@"STO_CUDA_ENTRY STV_DEFAULT"
tvmgen_default_fused_nn_contrib_conv2d_winograd_without_weight_transform_add_nn_relu_1_kernel:
.text.tvmgen_default_fused_nn_contrib_conv2d_winograd_without_weight_transform_add_nn_relu_1_kernel:
[----:B------:R-:W-:Y:S02]  /*0000*/  MOV R1, c[0x0][0x28] ;  /* 0x00000a0000017a02 */ /* 0x000fe40000000f00 */
[----:B------:R-:W0:Y:S01]  /*0010*/  S2R R0, SR_TID.X ;  /* 0x0000000000007919 */ /* 0x000e220000002100 */
[----:B------:R-:W-:Y:S01]  /*0020*/  MOV R6, RZ ;  /* 0x000000ff00067202 */ /* 0x000fe20000000f00 */
[----:B------:R-:W-:Y:S01]  /*0030*/  CS2R R18, SRZ ;  /* 0x0000000000127805 */ /* 0x000fe2000001ff00 */
[----:B------:R-:W-:Y:S01]  /*0040*/  MOV R4, RZ ;  /* 0x000000ff00047202 */ /* 0x000fe20000000f00 */
[----:B------:R-:W1:Y:S01]  /*0050*/  S2R R3, SR_CTAID.X ;  /* 0x0000000000037919 */ /* 0x000e620000002500 */
[----:B------:R-:W-:Y:S01]  /*0060*/  CS2R R20, SRZ ;  /* 0x0000000000147805 */ /* 0x000fe2000001ff00 */
[----:B------:R-:W-:Y:S01]  /*0070*/  ULDC.64 UR4, c[0x0][0x118] ;  /* 0x0000460000047ab9 */ /* 0x000fe20000000a00 */
[----:B------:R-:W-:Y:S01]  /*0080*/  CS2R R14, SRZ ;  /* 0x00000000000e7805 */ /* 0x000fe2000001ff00 */
[----:B0-----:R-:W-:-:S04]  /*0090*/  SHF.R.S32.HI R8, RZ, 0x1, R0 ;  /* 0x00000001ff087819 */ /* 0x001fc80000011400 */
[C---:B-1----:R-:W-:Y:S02]  /*00a0*/  LEA R9, R3.reuse, R8, 0x6 ;  /* 0x0000000803097211 */ /* 0x042fe400078e30ff */
[----:B------:R-:W-:Y:S02]  /*00b0*/  LEA R7, R3, R0, 0x1 ;  /* 0x0000000003077211 */ /* 0x000fe400078e08ff */
[----:B------:R-:W-:Y:S01]  /*00c0*/  MOV R8, RZ ;  /* 0x000000ff00087202 */ /* 0x000fe20000000f00 */
[----:B------:R-:W-:-:S05]  /*00d0*/  IMAD.HI R2, R9, 0x5397829d, RZ ;  /* 0x5397829d09027827 */ /* 0x000fca00078e02ff */
[----:B------:R-:W-:-:S04]  /*00e0*/  SHF.R.U32.HI R5, RZ, 0x1f, R2 ;  /* 0x0000001fff057819 */ /* 0x000fc80000011602 */
[----:B------:R-:W-:Y:S01]  /*00f0*/  LEA.HI.SX32 R5, R2, R5, 0x1b ;  /* 0x0000000502057211 */ /* 0x000fe200078fdaff */
[----:B------:R-:W-:-:S04]  /*0100*/  IMAD.HI R2, R7, -0x6db6db6d, R6 ;  /* 0x9249249307027827 */ /* 0x000fc800078e0206 */
[--C-:B------:R-:W-:Y:S01]  /*0110*/  IMAD R5, R5, -0x62, R9.reuse ;  /* 0xffffff9e05057824 */ /* 0x100fe200078e0209 */
[----:B------:R-:W-:Y:S01]  /*0120*/  SHF.R.U32.HI R11, RZ, 0x1f, R2 ;  /* 0x0000001fff0b7819 */ /* 0x000fe20000011602 */
[----:B------:R-:W-:-:S03]  /*0130*/  IMAD.HI R9, R9, -0x6db6db6d, R8 ;  /* 0x9249249309097827 */ /* 0x000fc600078e0208 */
[----:B------:R-:W-:Y:S01]  /*0140*/  LEA.HI.SX32 R11, R2, R11, 0x1d ;  /* 0x0000000b020b7211 */ /* 0x000fe200078feaff */
[----:B------:R-:W-:Y:S01]  /*0150*/  IMAD.HI R4, R5, -0x6db6db6d, R4 ;  /* 0x9249249305047827 */ /* 0x000fe200078e0204 */
[----:B------:R-:W-:-:S03]  /*0160*/  SHF.R.U32.HI R2, RZ, 0x1f, R9 ;  /* 0x0000001fff027819 */ /* 0x000fc60000011609 */
[----:B------:R-:W-:Y:S01]  /*0170*/  IMAD R11, R11, -0xe, R7 ;  /* 0xfffffff20b0b7824 */ /* 0x000fe200078e0207 */
[----:B------:R-:W-:-:S04]  /*0180*/  SHF.R.U32.HI R5, RZ, 0x1f, R4 ;  /* 0x0000001fff057819 */ /* 0x000fc80000011604 */
[----:B------:R-:W-:Y:S02]  /*0190*/  LEA.HI.SX32 R5, R4, R5, 0x1e ;  /* 0x0000000504057211 */ /* 0x000fe400078ff2ff */
[----:B------:R-:W-:Y:S02]  /*01a0*/  SHF.L.U32 R11, R11, 0x1, RZ ;  /* 0x000000010b0b7819 */ /* 0x000fe400000006ff */
[----:B------:R-:W-:Y:S02]  /*01b0*/  SHF.L.U32 R8, R5, 0x1, RZ ;  /* 0x0000000105087819 */ /* 0x000fe400000006ff */
[C---:B------:R-:W-:Y:S02]  /*01c0*/  IADD3 R4, R11.reuse, 0x1, RZ ;  /* 0x000000010b047810 */ /* 0x040fe40007ffe0ff */
[C---:B------:R-:W-:Y:S02]  /*01d0*/  IADD3 R5, R11.reuse, -0x1, RZ ;  /* 0xffffffff0b057810 */ /* 0x040fe40007ffe0ff */
[----:B------:R-:W-:-:S02]  /*01e0*/  ISETP.GT.U32.AND P3, PT, R11, 0x1b, PT ;  /* 0x0000001b0b00780c */ /* 0x000fc40003f64070 */
[----:B------:R-:W-:Y:S02]  /*01f0*/  IADD3 R10, R8, -0x1, RZ ;  /* 0xffffffff080a7810 */ /* 0x000fe40007ffe0ff */
[----:B------:R-:W-:Y:S02]  /*0200*/  ISETP.GT.U32.AND P2, PT, R4, 0x1b, PT ;  /* 0x0000001b0400780c */ /* 0x000fe40003f44070 */
[----:B------:R-:W-:Y:S02]  /*0210*/  ISETP.GT.U32.AND P0, PT, R5, 0x1b, PT ;  /* 0x0000001b0500780c */ /* 0x000fe40003f04070 */
[----:B------:R-:W-:Y:S02]  /*0220*/  LEA.HI.SX32 R4, R9, R2, 0x1e ;  /* 0x0000000209047211 */ /* 0x000fe400078ff2ff */
[----:B------:R-:W-:Y:S02]  /*0230*/  ISETP.GT.U32.OR P5, PT, R10, 0x1b, P3 ;  /* 0x0000001b0a00780c */ /* 0x000fe40001fa4470 */
[----:B------:R-:W-:Y:S01]  /*0240*/  ISETP.GT.U32.OR P1, PT, R8, 0x1b, P0 ;  /* 0x0000001b0800780c */ /* 0x000fe20000724470 */
[----:B------:R-:W-:Y:S01]  /*0250*/  IMAD R5, R4, 0x38, R11 ;  /* 0x0000003804057824 */ /* 0x000fe200078e020b */
[----:B------:R-:W-:-:S02]  /*0260*/  MOV R2, 0x4 ;  /* 0x0000000400027802 */ /* 0x000fc40000000f00 */
[----:B------:R-:W-:Y:S02]  /*0270*/  ISETP.GT.U32.OR P6, PT, R8, 0x1b, P3 ;  /* 0x0000001b0800780c */ /* 0x000fe40001fc4470 */
[----:B------:R-:W-:Y:S01]  /*0280*/  IADD3 R11, R11, 0x2, RZ ;  /* 0x000000020b0b7810 */ /* 0x000fe20007ffe0ff */
[----:B------:R-:W-:Y:S01]  /*0290*/  IMAD.WIDE R4, R5, R2, c[0x0][0x168] ;  /* 0x00005a0005047625 */ /* 0x000fe200078e0202 */
[----:B------:R-:W-:Y:S02]  /*02a0*/  MOV R17, RZ ;  /* 0x000000ff00117202 */ /* 0x000fe40000000f00 */
[----:B------:R-:W-:Y:S02]  /*02b0*/  ISETP.GT.U32.OR P4, PT, R10, 0x1b, P2 ;  /* 0x0000001b0a00780c */ /* 0x000fe40001784470 */
[----:B------:R0:W2:Y:S01]  /*02c0*/  @!P5 LDG.E.CONSTANT R19, [R4.64+-0x70] ;  /* 0xffff90040413d981 */ /* 0x0000a2000c1e9900 */
[----:B------:R-:W-:-:S03]  /*02d0*/  ISETP.GT.U32.OR P5, PT, R8, 0x1b, P2 ;  /* 0x0000001b0800780c */ /* 0x000fc600017a4470 */
[----:B------:R-:W3:Y:S01]  /*02e0*/  @!P1 LDG.E.CONSTANT R20, [R4.64+-0x4] ;  /* 0xfffffc0404149981 */ /* 0x000ee2000c1e9900 */
[----:B------:R-:W-:-:S03]  /*02f0*/  ISETP.GT.U32.AND P1, PT, R11, 0x1b, PT ;  /* 0x0000001b0b00780c */ /* 0x000fc60003f24070 */
[----:B------:R-:W4:Y:S01]  /*0300*/  @!P6 LDG.E.CONSTANT R17, [R4.64] ;  /* 0x000000040411e981 */ /* 0x000f22000c1e9900 */
[C---:B------:R-:W-:Y:S02]  /*0310*/  ISETP.GT.U32.OR P6, PT, R8.reuse, 0x1b, P1 ;  /* 0x0000001b0800780c */ /* 0x040fe40000fc4470 */
[----:B------:R-:W-:Y:S01]  /*0320*/  IADD3 R9, R8, 0x1, RZ ;  /* 0x0000000108097810 */ /* 0x000fe20007ffe0ff */
[----:B------:R0:W5:Y:S01]  /*0330*/  @!P4 LDG.E.CONSTANT R15, [R4.64+-0x6c] ;  /* 0xffff9404040fc981 */ /* 0x000162000c1e9900 */
[----:B------:R-:W-:-:S03]  /*0340*/  ISETP.GT.U32.OR P4, PT, R10, 0x1b, P0 ;  /* 0x0000001b0a00780c */ /* 0x000fc60000784470 */
[----:B------:R-:W2:Y:S01]  /*0350*/  @!P5 LDG.E.CONSTANT R21, [R4.64+0x4] ;  /* 0x000004040415d981 */ /* 0x000ea2000c1e9900 */
[----:B------:R-:W-:-:S05]  /*0360*/  ISETP.GT.U32.OR P5, PT, R9, 0x1b, P0 ;  /* 0x0000001b0900780c */ /* 0x000fca00007a4470 */
[----:B------:R-:W0:Y:S01]  /*0370*/  @!P6 LDG.E.CONSTANT R18, [R4.64+0x8] ;  /* 0x000008040412e981 */ /* 0x000e22000c1e9900 */
[C---:B------:R-:W-:Y:S02]  /*0380*/  ISETP.GT.U32.OR P6, PT, R9.reuse, 0x1b, P3 ;  /* 0x0000001b0900780c */ /* 0x040fe40001fc4470 */
[----:B------:R-:W-:Y:S01]  /*0390*/  MOV R7, RZ ;  /* 0x000000ff00077202 */ /* 0x000fe20000000f00 */
[----:B------:R-:W5:Y:S04]  /*03a0*/  @!P4 LDG.E.CONSTANT R16, [R4.64+-0x74] ;  /* 0xffff8c040410c981 */ /* 0x000f68000c1e9900 */
[----:B------:R0:W5:Y:S01]  /*03b0*/  @!P5 LDG.E.CONSTANT R14, [R4.64+0x6c] ;  /* 0x00006c04040ed981 */ /* 0x000162000c1e9900 */
[----:B------:R-:W-:Y:S02]  /*03c0*/  ISETP.GT.U32.OR P5, PT, R9, 0x1b, P2 ;  /* 0x0000001b0900780c */ /* 0x000fe400017a4470 */
[----:B------:R-:W-:-:S03]  /*03d0*/  MOV R6, RZ ;  /* 0x000000ff00067202 */ /* 0x000fc60000000f00 */
[----:B------:R0:W5:Y:S01]  /*03e0*/  @!P6 LDG.E.CONSTANT R7, [R4.64+0x70] ;  /* 0x000070040407e981 */ /* 0x000162000c1e9900 */
[----:B------:R-:W-:Y:S02]  /*03f0*/  ISETP.GT.U32.OR P6, PT, R10, 0x1b, P1 ;  /* 0x0000001b0a00780c */ /* 0x000fe40000fc4470 */
[----:B------:R-:W-:-:S04]  /*0400*/  IADD3 R10, R8, 0x2, RZ ;  /* 0x00000002080a7810 */ /* 0x000fc80007ffe0ff */
[C---:B------:R-:W-:Y:S01]  /*0410*/  ISETP.GT.U32.OR P0, PT, R10.reuse, 0x1b, P0 ;  /* 0x0000001b0a00780c */ /* 0x040fe20000704470 */
[----:B------:R0:W5:Y:S01]  /*0420*/  @!P5 LDG.E.CONSTANT R6, [R4.64+0x74] ;  /* 0x000074040406d981 */ /* 0x000162000c1e9900 */
[C---:B------:R-:W-:Y:S02]  /*0430*/  ISETP.GT.U32.OR P3, PT, R10.reuse, 0x1b, P3 ;  /* 0x0000001b0a00780c */ /* 0x040fe40001f64470 */
[----:B------:R-:W-:Y:S02]  /*0440*/  ISETP.GT.U32.OR P5, PT, R9, 0x1b, P1 ;  /* 0x0000001b0900780c */ /* 0x000fe40000fa4470 */
[----:B------:R-:W-:Y:S02]  /*0450*/  MOV R9, RZ ;  /* 0x000000ff00097202 */ /* 0x000fe40000000f00 */
[C---:B------:R-:W-:Y:S02]  /*0460*/  ISETP.GT.U32.OR P2, PT, R10.reuse, 0x1b, P2 ;  /* 0x0000001b0a00780c */ /* 0x040fe40001744470 */
[----:B------:R-:W-:Y:S01]  /*0470*/  ISETP.GT.U32.OR P1, PT, R10, 0x1b, P1 ;  /* 0x0000001b0a00780c */ /* 0x000fe20000f24470 */
[----:B------:R-:W-:Y:S01]  /*0480*/  CS2R R12, SRZ ;  /* 0x00000000000c7805 */ /* 0x000fe2000001ff00 */
[----:B------:R0:W5:Y:S01]  /*0490*/  @!P6 LDG.E.CONSTANT R9, [R4.64+-0x68] ;  /* 0xffff98040409e981 */ /* 0x000162000c1e9900 */
[----:B------:R-:W-:Y:S01]  /*04a0*/  CS2R R10, SRZ ;  /* 0x00000000000a7805 */ /* 0x000fe2000001ff00 */
[----:B------:R-:W-:-:S03]  /*04b0*/  MOV R8, RZ ;  /* 0x000000ff00087202 */ /* 0x000fc60000000f00 */
[----:B------:R0:W5:Y:S04]  /*04c0*/  @!P0 LDG.E.CONSTANT R13, [R4.64+0xdc] ;  /* 0x0000dc04040d8981 */ /* 0x000168000c1e9900 */
[----:B------:R0:W5:Y:S04]  /*04d0*/  @!P3 LDG.E.CONSTANT R12, [R4.64+0xe0] ;  /* 0x0000e004040cb981 */ /* 0x000168000c1e9900 */
[----:B------:R0:W5:Y:S04]  /*04e0*/  @!P2 LDG.E.CONSTANT R11, [R4.64+0xe4] ;  /* 0x0000e404040ba981 */ /* 0x000168000c1e9900 */
[----:B------:R0:W5:Y:S04]  /*04f0*/  @!P5 LDG.E.CONSTANT R8, [R4.64+0x78] ;  /* 0x000078040408d981 */ /* 0x000168000c1e9900 */
[----:B------:R0:W5:Y:S01]  /*0500*/  @!P1 LDG.E.CONSTANT R10, [R4.64+0xe8] ;  /* 0x0000e804040a9981 */ /* 0x000162000c1e9900 */
[----:B------:R-:W-:-:S02]  /*0510*/  MOV R22, RZ ;  /* 0x000000ff00167202 */ /* 0x000fc40000000f00 */
[----:B------:R-:W-:-:S05]  /*0520*/  LEA R3, R3, R0, 0x7 ;  /* 0x0000000003037211 */ /* 0x000fca00078e38ff */
[----:B------:R-:W-:Y:S01]  /*0530*/  IMAD.WIDE R2, R3, R2, c[0x0][0x160] ;  /* 0x0000580003027625 */ /* 0x000fe200078e0202 */
[----:B---3--:R-:W-:Y:S01]  /*0540*/  FADD R0, RZ, -R20 ;  /* 0x80000014ff007221 */ /* 0x008fe20000000000 */
[----:B----4-:R-:W-:-:S04]  /*0550*/  FADD R24, RZ, -R17 ;  /* 0x80000011ff187221 */ /* 0x010fc80000000000 */
[----:B--2---:R-:W-:Y:S01]  /*0560*/  FADD R26, R24, R21 ;  /* 0x00000015181a7221 */ /* 0x004fe20000000000 */
[----:B-----5:R-:W-:Y:S01]  /*0570*/  @!P4 FADD R22, RZ, R16 ;  /* 0x00000010ff16c221 */ /* 0x020fe20000000000 */
[----:B------:R-:W-:Y:S01]  /*0580*/  FADD R16, RZ, R20 ;  /* 0x00000014ff107221 */ /* 0x000fe20000000000 */
[----:B------:R-:W-:Y:S01]  /*0590*/  FADD R20, RZ, R17 ;  /* 0x00000011ff147221 */ /* 0x000fe20000000000 */
[--C-:B------:R-:W-:Y:S01]  /*05a0*/  FADD R17, R0, R21.reuse ;  /* 0x0000001500117221 */ /* 0x100fe20000000000 */
[--C-:B------:R-:W-:Y:S01]  /*05b0*/  FADD R0, R24, -R21.reuse ;  /* 0x8000001518007221 */ /* 0x100fe20000000000 */
[--C-:B------:R-:W-:Y:S01]  /*05c0*/  FADD R23, R16, -R21.reuse ;  /* 0x8000001510177221 */ /* 0x100fe20000000000 */
[C-C-:B0-----:R-:W-:Y:S01]  /*05d0*/  FADD R4, R20.reuse, -R18.reuse ;  /* 0x8000001214047221 */ /* 0x141fe20000000000 */
[C-C-:B------:R-:W-:Y:S01]  /*05e0*/  FADD R16, R20.reuse, -R21.reuse ;  /* 0x8000001514107221 */ /* 0x140fe20000000000 */
[----:B------:R-:W-:Y:S01]  /*05f0*/  FADD R28, R20, R21 ;  /* 0x00000015141c7221 */ /* 0x000fe20000000000 */
[----:B------:R-:W-:Y:S01]  /*0600*/  FADD R18, R24, R18 ;  /* 0x0000001218127221 */ /* 0x000fe20000000000 */
[--C-:B------:R-:W-:Y:S01]  /*0610*/  FADD R24, RZ, R19.reuse ;  /* 0x00000013ff187221 */ /* 0x100fe20000000000 */
[----:B------:R-:W-:Y:S01]  /*0620*/  FADD R20, RZ, -R19 ;  /* 0x80000013ff147221 */ /* 0x000fe20000000000 */
[----:B------:R-:W-:-:S02]  /*0630*/  FADD R5, -R15, R22 ;  /* 0x000000160f057221 */ /* 0x000fc40000000100 */
[--C-:B------:R-:W-:Y:S01]  /*0640*/  FADD R24, R24, R15.reuse ;  /* 0x0000000f18187221 */ /* 0x100fe20000000000 */
[----:B------:R-:W-:Y:S01]  /*0650*/  FADD R22, R20, R15 ;  /* 0x0000000f14167221 */ /* 0x000fe20000000000 */
[--C-:B------:R-:W-:Y:S01]  /*0660*/  FADD R27, R23, R14.reuse ;  /* 0x0000000e171b7221 */ /* 0x100fe20000000000 */
[--C-:B------:R-:W-:Y:S01]  /*0670*/  FADD R5, R5, -R14.reuse ;  /* 0x8000000e05057221 */ /* 0x100fe20000000000 */
[----:B------:R-:W-:Y:S01]  /*0680*/  FADD R21, R17, R14 ;  /* 0x0000000e11157221 */ /* 0x000fe20000000000 */
[--C-:B------:R-:W-:Y:S01]  /*0690*/  FADD R29, R26, -R7.reuse ;  /* 0x800000071a1d7221 */ /* 0x100fe20000000000 */
[--C-:B------:R-:W-:Y:S01]  /*06a0*/  FADD R31, R28, R7.reuse ;  /* 0x000000071c1f7221 */ /* 0x100fe20000000000 */
[--C-:B------:R-:W-:Y:S01]  /*06b0*/  FADD R23, R16, -R7.reuse ;  /* 0x8000000710177221 */ /* 0x100fe20000000000 */
[--C-:B------:R-:W-:Y:S01]  /*06c0*/  FADD R25, R0, R7.reuse ;  /* 0x0000000700197221 */ /* 0x100fe20000000000 */
[--C-:B------:R-:W-:Y:S01]  /*06d0*/  FADD R15, R22, R7.reuse ;  /* 0x00000007160f7221 */ /* 0x100fe20000000000 */
[----:B------:R-:W-:Y:S01]  /*06e0*/  FADD R19, R24, -R7 ;  /* 0x8000000718137221 */ /* 0x000fe20000000000 */
[--C-:B------:R-:W-:Y:S01]  /*06f0*/  FADD R5, R5, R6.reuse ;  /* 0x0000000605057221 */ /* 0x100fe20000000000 */
[--C-:B------:R-:W-:Y:S01]  /*0700*/  FADD R21, R21, -R6.reuse ;  /* 0x8000000615157221 */ /* 0x100fe20000000000 */
[--C-:B------:R-:W-:Y:S01]  /*0710*/  FADD R27, R27, -R6.reuse ;  /* 0x800000061b1b7221 */ /* 0x100fe20000000000 */
[----:B------:R-:W-:Y:S01]  /*0720*/  FADD R20, R20, R9 ;  /* 0x0000000914147221 */ /* 0x000fe20000000000 */
[--C-:B------:R-:W-:Y:S01]  /*0730*/  FADD R23, R23, R6.reuse ;  /* 0x0000000617177221 */ /* 0x100fe20000000000 */
[--C-:B------:R-:W-:Y:S01]  /*0740*/  FADD R25, R25, R6.reuse ;  /* 0x0000000619197221 */ /* 0x100fe20000000000 */
[--C-:B------:R-:W-:Y:S01]  /*0750*/  FADD R29, R29, R6.reuse ;  /* 0x000000061d1d7221 */ /* 0x100fe20000000000 */
[--C-:B------:R-:W-:Y:S01]  /*0760*/  FADD R31, R31, R6.reuse ;  /* 0x000000061f1f7221 */ /* 0x100fe20000000000 */
[--C-:B------:R-:W-:Y:S01]  /*0770*/  FADD R15, R15, -R6.reuse ;  /* 0x800000060f0f7221 */ /* 0x100fe20000000000 */
[----:B------:R-:W-:Y:S01]  /*0780*/  FADD R19, R19, -R6 ;  /* 0x8000000613137221 */ /* 0x000fe20000000000 */
[--C-:B------:R-:W-:Y:S01]  /*0790*/  FADD R9, R4, -R7.reuse ;  /* 0x8000000704097221 */ /* 0x100fe20000000000 */
[----:B------:R-:W-:Y:S01]  /*07a0*/  FADD R33, R18, -R7 ;  /* 0x8000000712217221 */ /* 0x000fe20000000000 */
[----:B------:R-:W-:Y:S01]  /*07b0*/  FADD R6, R17, R13 ;  /* 0x0000000d11067221 */ /* 0x000fe20000000000 */
[--C-:B------:R-:W-:Y:S01]  /*07c0*/  FADD R16, R16, -R12.reuse ;  /* 0x8000000c10107221 */ /* 0x100fe20000000000 */
[----:B------:R-:W-:Y:S01]  /*07d0*/  FADD R7, R20, R7 ;  /* 0x0000000714077221 */ /* 0x000fe20000000000 */
[--C-:B------:R-:W-:Y:S01]  /*07e0*/  FADD R0, R0, R12.reuse ;  /* 0x0000000c00007221 */ /* 0x100fe20000000000 */
[----:B------:R-:W-:Y:S01]  /*07f0*/  FADD R17, R4, -R12 ;  /* 0x8000000c04117221 */ /* 0x000fe20000000000 */
[----:B------:R0:W-:Y:S01]  /*0800*/  STG.E [R2.64], R5 ;  /* 0x0000000502007986 */ /* 0x0001e2000c101904 */
[--C-:B------:R-:W-:Y:S01]  /*0810*/  FADD R13, R16, R11.reuse ;  /* 0x0000000b100d7221 */ /* 0x100fe20000000000 */
[--C-:B------:R-:W-:Y:S01]  /*0820*/  FADD R9, R9, R8.reuse ;  /* 0x0000000809097221 */ /* 0x100fe20000000000 */
[--C-:B------:R-:W-:Y:S01]  /*0830*/  FADD R33, R33, R8.reuse ;  /* 0x0000000821217221 */ /* 0x100fe20000000000 */
[----:B------:R-:W-:Y:S01]  /*0840*/  FADD R7, R7, -R8 ;  /* 0x8000000807077221 */ /* 0x000fe20000000000 */
[----:B------:R-:W-:Y:S01]  /*0850*/  FADD R17, R17, R10 ;  /* 0x0000000a11117221 */ /* 0x000fe20000000000 */
[--C-:B0-----:R-:W-:Y:S01]  /*0860*/  FADD R5, R6, -R11.reuse ;  /* 0x8000000b06057221 */ /* 0x101fe20000000000 */
        /* <DEDUP_REMOVED lines=17> */
.L_x_73:
        /* <DEDUP_REMOVED lines=16> */
.L_x_134:


//--------------------- .text.tvmgen_default_fused_nn_max_pool2d_kernel --------------------------
	.section	.text.tvmgen_default_fused_nn_max_pool2d_kernel,"ax",@progbits
	.sectioninfo	@"SHI_REGISTERS=20"
	.align	128
        .global         tvmgen_default_fused_nn_max_pool2d_kernel
        .type           tvmgen_default_fused_nn_max_pool2d_kernel,@function
        .size           tvmgen_default_fused_nn_max_pool2d_kernel,(.L_x_135 - tvmgen_default_fused_nn_max_pool2d_kernel)
        .other          tvmgen_default_fused_nn_max_pool2d_kernel,@"STO_CUDA_ENTRY STV_DEFAULT"
tvmgen_default_fused_nn_max_pool2d_kernel:
.text.tvmgen_default_fused_nn_max_pool2d_kernel:
[----:B------:R-:W-:Y:S02]  /*0000*/  IMAD.MOV.U32 R1, RZ, RZ, c[0x0][0x28] ;  /* 0x00000a00ff017624 */ /* 0x000fe400078e00ff */
[----:B------:R-:W0:Y:S01]  /*0010*/  S2R R2, SR_TID.X ;  /* 0x0000000000027919 */ /* 0x000e220000002100 */
[----:B------:R-:W-:Y:S01]  /*0020*/  IMAD.MOV.U32 R17, RZ, RZ, 0x4 ;  /* 0x00000004ff117424 */ /* 0x000fe200078e00ff */
[----:B------:R-:W-:Y:S02]  /*0030*/  ULDC.64 UR4, c[0x0][0x118] ;  /* 0x0000460000047ab9 */ /* 0x000fe40000000a00 */
[----:B------:R-:W1:Y:S01]  /*0040*/  S2R R15, SR_CTAID.X ;  /* 0x00000000000f7919 */ /* 0x000e620000002500 */
[--C-:B0-----:R-:W-:Y:S01]  /*0050*/  SHF.R.S32.HI R4, RZ, 0x3, R2.reuse ;  /* 0x00000003ff047819 */ /* 0x101fe20000011402 */
[C---:B-1----:R-:W-:Y:S02]  /*0060*/  IMAD R3, R15.reuse, 0x10, R2 ;  /* 0x000000100f037824 */ /* 0x042fe400078e0202 */
[----:B------:R-:W-:Y:S02]  /*0070*/  IMAD.MOV.U32 R2, RZ, RZ, RZ ;  /* 0x000000ffff027224 */ /* 0x000fe400078e00ff */
[----:B------:R-:W-:-:S02]  /*0080*/  IMAD R5, R15, 0x80, R4 ;  /* 0x000000800f057824 */ /* 0x000fc400078e0204 */
[----:B------:R-:W-:-:S04]  /*0090*/  IMAD.HI R2, R3, -0x6db6db6d, R2 ;  /* 0x9249249303027827 */ /* 0x000fc800078e0202 */
[----:B------:R-:W-:Y:S01]  /*00a0*/  IMAD.HI R0, R5, 0x5397829d, RZ ;  /* 0x5397829d05007827 */ /* 0x000fe200078e02ff */
[----:B------:R-:W-:-:S03]  /*00b0*/  SHF.R.U32.HI R9, RZ, 0x1f, R2 ;  /* 0x0000001fff097819 */ /* 0x000fc60000011602 */
[----:B------:R-:W-:Y:S01]  /*00c0*/  IMAD.MOV.U32 R4, RZ, RZ, RZ ;  /* 0x000000ffff047224 */ /* 0x000fe200078e00ff */
[----:B------:R-:W-:Y:S02]  /*00d0*/  SHF.R.U32.HI R7, RZ, 0x1f, R0 ;  /* 0x0000001fff077819 */ /* 0x000fe40000011600 */
[----:B------:R-:W-:Y:S01]  /*00e0*/  LEA.HI.SX32 R9, R2, R9, 0x1b ;  /* 0x0000000902097211 */ /* 0x000fe200078fdaff */
[----:B------:R-:W-:Y:S01]  /*00f0*/  IMAD.HI R4, R5, -0x6db6db6d, R4 ;  /* 0x9249249305047827 */ /* 0x000fe200078e0204 */
[----:B------:R-:W-:Y:S02]  /*0100*/  LEA.HI.SX32 R7, R0, R7, 0x19 ;  /* 0x0000000700077211 */ /* 0x000fe400078fcaff */
[----:B------:R-:W-:Y:S01]  /*0110*/  MOV R0, 0xff7ffffd ;  /* 0xff7ffffd00007802 */ /* 0x000fe20000000f00 */
[----:B------:R-:W-:Y:S01]  /*0120*/  IMAD R9, R9, -0x38, R3 ;  /* 0xffffffc809097824 */ /* 0x000fe200078e0203 */
[----:B------:R-:W-:Y:S01]  /*0130*/  SHF.R.U32.HI R11, RZ, 0x1f, R4 ;  /* 0x0000001fff0b7819 */ /* 0x000fe20000011604 */
[----:B------:R-:W-:-:S02]  /*0140*/  IMAD R7, R7, -0x188, R5 ;  /* 0xfffffe7807077824 */ /* 0x000fc400078e0205 */
[----:B------:R-:W-:Y:S01]  /*0150*/  IMAD.MOV.U32 R2, RZ, RZ, -0x800003 ;  /* 0xff7ffffdff027424 */ /* 0x000fe200078e00ff */
[----:B------:R-:W-:Y:S02]  /*0160*/  LEA.HI.SX32 R4, R4, R11, 0x1e ;  /* 0x0000000b04047211 */ /* 0x000fe400078ff2ff */
[C---:B------:R-:W-:Y:S02]  /*0170*/  ISETP.GE.AND P0, PT, R9.reuse, 0x1, PT ;  /* 0x000000010900780c */ /* 0x040fe40003f06270 */
[----:B------:R-:W-:Y:S01]  /*0180*/  ISETP.GT.AND P1, PT, R9, -0x1, PT ;  /* 0xffffffff0900780c */ /* 0x000fe20003f24270 */
[----:B------:R-:W-:Y:S01]  /*0190*/  IMAD R4, R4, 0x70, R9 ;  /* 0x0000007004047824 */ /* 0x000fe200078e0209 */
[C---:B------:R-:W-:Y:S02]  /*01a0*/  ISETP.LT.OR P0, PT, R7.reuse, 0x7, !P0 ;  /* 0x000000070700780c */ /* 0x040fe40004701670 */
[C---:B------:R-:W-:Y:S01]  /*01b0*/  ISETP.GT.AND P3, PT, R7.reuse, 0x6, P1 ;  /* 0x000000060700780c */ /* 0x040fe20000f64270 */
[----:B------:R-:W-:Y:S01]  /*01c0*/  IMAD.SHL.U32 R4, R4, 0x2, RZ ;  /* 0x0000000204047824 */ /* 0x000fe200078e00ff */
[----:B------:R-:W-:-:S03]  /*01d0*/  ISETP.GT.AND P2, PT, R7, -0x7, PT ;  /* 0xfffffff90700780c */ /* 0x000fc60003f44270 */
[----:B------:R-:W-:Y:S01]  /*01e0*/  IMAD.WIDE R4, R4, R17, c[0x0][0x160] ;  /* 0x0000580004047625 */ /* 0x000fe200078e0211 */
[----:B------:R-:W-:Y:S02]  /*01f0*/  ISETP.GT.AND P2, PT, R9, RZ, P2 ;  /* 0x000000ff0900720c */ /* 0x000fe40001744270 */
[----:B------:R-:W-:Y:S01]  /*0200*/  ISETP.GT.AND P1, PT, R7, -0x7, P1 ;  /* 0xfffffff90700780c */ /* 0x000fe20000f24270 */
[----:B------:R-:W-:Y:S02]  /*0210*/  IMAD.MOV.U32 R8, RZ, RZ, -0x800003 ;  /* 0xff7ffffdff087424 */ /* 0x000fe400078e00ff */
[----:B------:R-:W2:Y:S01]  /*0220*/  @!P0 LDG.E.CONSTANT R2, [R4.64+-0x1c4] ;  /* 0xfffe3c0404028981 */ /* 0x000ea2000c1e9900 */
[----:B------:R-:W-:-:S03]  /*0230*/  IMAD.MOV.U32 R6, RZ, RZ, -0x800003 ;  /* 0xff7ffffdff067424 */ /* 0x000fc600078e00ff */
[----:B------:R-:W3:Y:S01]  /*0240*/  @P3 LDG.E.CONSTANT R0, [R4.64+-0x1c0] ;  /* 0xfffe400404003981 */ /* 0x000ee2000c1e9900 */
[----:B------:R-:W-:-:S03]  /*0250*/  IMAD.MOV.U32 R10, RZ, RZ, -0x800003 ;  /* 0xff7ffffdff0a7424 */ /* 0x000fc600078e00ff */
[----:B------:R-:W4:Y:S01]  /*0260*/  @P3 LDG.E.CONSTANT R8, [R4.64+-0x1bc] ;  /* 0xfffe440404083981 */ /* 0x000f22000c1e9900 */
[----:B------:R-:W-:-:S03]  /*0270*/  IMAD.MOV.U32 R9, RZ, RZ, -0x800003 ;  /* 0xff7ffffdff097424 */ /* 0x000fc600078e00ff */
[----:B------:R-:W5:Y:S01]  /*0280*/  @P2 LDG.E.CONSTANT R6, [R4.64+-0x4] ;  /* 0xfffffc0404062981 */ /* 0x000f62000c1e9900 */
[----:B------:R-:W-:-:S03]  /*0290*/  MOV R12, 0xff7ffffd ;  /* 0xff7ffffd000c7802 */ /* 0x000fc60000000f00 */
[----:B------:R-:W5:Y:S01]  /*02a0*/  @P1 LDG.E.CONSTANT R10, [R4.64] ;  /* 0x00000004040a1981 */ /* 0x000f62000c1e9900 */
[----:B------:R-:W-:-:S03]  /*02b0*/  IMAD.MOV.U32 R11, RZ, RZ, -0x800003 ;  /* 0xff7ffffdff0b7424 */ /* 0x000fc600078e00ff */
[----:B------:R-:W5:Y:S01]  /*02c0*/  @P1 LDG.E.CONSTANT R9, [R4.64+0x4] ;  /* 0x0000040404091981 */ /* 0x000f62000c1e9900 */
[----:B------:R-:W-:-:S03]  /*02d0*/  IMAD.MOV.U32 R13, RZ, RZ, -0x800003 ;  /* 0xff7ffffdff0d7424 */ /* 0x000fc600078e00ff */
[----:B------:R-:W5:Y:S04]  /*02e0*/  @P2 LDG.E.CONSTANT R12, [R4.64+0x1bc] ;  /* 0x0001bc04040c2981 */ /* 0x000f68000c1e9900 */
[----:B------:R-:W5:Y:S04]  /*02f0*/  @P1 LDG.E.CONSTANT R11, [R4.64+0x1c0] ;  /* 0x0001c004040b1981 */ /* 0x000f68000c1e9900 */
[----:B------:R-:W5:Y:S01]  /*0300*/  @P1 LDG.E.CONSTANT R13, [R4.64+0x1c4] ;  /* 0x0001c404040d1981 */ /* 0x000f62000c1e9900 */
[----:B--2---:R-:W-:Y:S01]  /*0310*/  FMNMX R7, R2, -3.40282306073709652508e+38, !PT ;  /* 0xff7ffffd02077809 */ /* 0x004fe20007800000 */
[----:B------:R-:W-:-:S03]  /*0320*/  IMAD R2, R15, 0x3f0, R3 ;  /* 0x000003f00f027824 */ /* 0x000fc600078e0203 */
[----:B---3--:R-:W-:Y:S01]  /*0330*/  FMNMX R7, R7, R0, !PT ;  /* 0x0000000007077209 */ /* 0x008fe20007800000 */
[----:B------:R-:W-:-:S03]  /*0340*/  IMAD.WIDE R2, R2, R17, c[0x0][0x168] ;  /* 0x00005a0002027625 */ /* 0x000fc600078e0211 */
[----:B----4-:R-:W-:-:S04]  /*0350*/  FMNMX R7, R7, R8, !PT ;  /* 0x0000000807077209 */ /* 0x010fc80007800000 */
[----:B-----5:R-:W-:-:S04]  /*0360*/  FMNMX R7, R7, R6, !PT ;  /* 0x0000000607077209 */ /* 0x020fc80007800000 */
[----:B------:R-:W-:-:S04]  /*0370*/  FMNMX R10, R7, R10, !PT ;  /* 0x0000000a070a7209 */ /* 0x000fc80007800000 */
[----:B------:R-:W-:-:S04]  /*0380*/  FMNMX R9, R10, R9, !PT ;  /* 0x000000090a097209 */ /* 0x000fc80007800000 */
[----:B------:R-:W-:-:S04]  /*0390*/  FMNMX R12, R9, R12, !PT ;  /* 0x0000000c090c7209 */ /* 0x000fc80007800000 */
[----:B------:R-:W-:-:S04]  /*03a0*/  FMNMX R12, R12, R11, !PT ;  /* 0x0000000b0c0c7209 */ /* 0x000fc80007800000 */
[----:B------:R-:W-:-:S05]  /*03b0*/  FMNMX R13, R12, R13, !PT ;  /* 0x0000000d0c0d7209 */ /* 0x000fca0007800000 */
[----:B------:R-:W-:Y:S01]  /*03c0*/  STG.E [R2.64], R13 ;  /* 0x0000000d02007986 */ /* 0x000fe2000c101904 */
[----:B------:R-:W-:Y:S05]  /*03d0*/  EXIT ;  /* 0x000000000000794d */ /* 0x000fea0003800000 */
.L_x_74:
        /* <DEDUP_REMOVED lines=10> */
.L_x_135:


//--------------------- .text.tvmgen_default_fused_nn_conv2d_add_nn_relu_7_kernel --------------------------
	.section	.text.tvmgen_default_fused_nn_conv2d_add_nn_relu_7_kernel,"ax",@progbits
	.sectionflags	@"SHF_BARRIERS=1"
	.sectioninfo	@"SHI_REGISTERS=128"
	.align	128
        .global         tvmgen_default_fused_nn_conv2d_add_nn_relu_7_kernel
        .type           tvmgen_default_fused_nn_conv2d_add_nn_relu_7_kernel,@function
        .size           tvmgen_default_fused_nn_conv2d_add_nn_relu_7_kernel,(.L_x_136 - tvmgen_default_fused_nn_conv2d_add_nn_relu_7_kernel)
        .other          tvmgen_default_fused_nn_conv2d_add_nn_relu_7_kernel,@"STO_CUDA_ENTRY STV_DEFAULT"
tvmgen_default_fused_nn_conv2d_add_nn_relu_7_kernel:
.text.tvmgen_default_fused_nn_conv2d_add_nn_relu_7_kernel:
[----:B------:R-:W-:Y:S02]  /*0000*/  MOV R1, c[0x0][0x28] ;  /* 0x00000a0000017a02 */ /* 0x000fe40000000f00 */
[----:B------:R-:W0:Y:S01]  /*0010*/  S2R R23, SR_TID.Y ;  /* 0x0000000000177919 */ /* 0x000e220000002200 */
[----:B------:R-:W-:Y:S01]  /*0020*/  MOV R8, RZ ;  /* 0x000000ff00087202 */ /* 0x000fe20000000f00 */
[----:B------:R-:W-:Y:S01]  /*0030*/  CS2R R36, SRZ ;  /* 0x0000000000247805 */ /* 0x000fe2000001ff00 */
[----:B------:R-:W-:Y:S01]  /*0040*/  MOV R12, RZ ;  /* 0x000000ff000c7202 */ /* 0x000fe20000000f00 */
[----:B------:R-:W1:Y:S01]  /*0050*/  S2R R0, SR_TID.Z ;  /* 0x0000000000007919 */ /* 0x000e620000002300 */
[----:B------:R-:W-:Y:S01]  /*0060*/  MOV R6, RZ ;  /* 0x000000ff00067202 */ /* 0x000fe20000000f00 */
[----:B------:R-:W-:Y:S01]  /*0070*/  CS2R R38, SRZ ;  /* 0x0000000000267805 */ /* 0x000fe2000001ff00 */
[----:B------:R-:W-:Y:S01]  /*0080*/  MOV R94, c[0x0][0x170] ;  /* 0x00005c00005e7a02 */ /* 0x000fe20000000f00 */
[----:B------:R-:W2:Y:S01]  /*0090*/  S2R R21, SR_CTAID.Z ;  /* 0x0000000000157919 */ /* 0x000ea20000002700 */
[----:B------:R-:W-:Y:S01]  /*00a0*/  MOV R95, c[0x0][0x174] ;  /* 0x00005d00005f7a02 */ /* 0x000fe20000000f00 */
[----:B------:R-:W-:Y:S01]  /*00b0*/  CS2R R40, SRZ ;  /* 0x0000000000287805 */ /* 0x000fe2000001ff00 */
[----:B------:R-:W-:Y:S01]  /*00c0*/  MOV R107, RZ ;  /* 0x000000ff006b7202 */ /* 0x000fe20000000f00 */
[----:B------:R-:W3:Y:S01]  /*00d0*/  S2R R20, SR_CTAID.X ;  /* 0x0000000000147919 */ /* 0x000ee20000002500 */
[----:B------:R-:W-:Y:S01]  /*00e0*/  MOV R123, RZ ;  /* 0x000000ff007b7202 */ /* 0x000fe20000000f00 */
[----:B------:R-:W-:Y:S01]  /*00f0*/  CS2R R30, SRZ ;  /* 0x00000000001e7805 */ /* 0x000fe2000001ff00 */
[----:B------:R-:W-:Y:S01]  /*0100*/  MOV R83, RZ ;  /* 0x000000ff00537202 */ /* 0x000fe20000000f00 */
[----:B------:R-:W-:Y:S01]  /*0110*/  CS2R R34, SRZ ;  /* 0x0000000000227805 */ /* 0x000fe2000001ff00 */
[----:B------:R-:W-:Y:S01]  /*0120*/  MOV R53, RZ ;  /* 0x000000ff00357202 */ /* 0x000fe20000000f00 */
[----:B------:R-:W-:Y:S01]  /*0130*/  CS2R R62, SRZ ;  /* 0x00000000003e7805 */ /* 0x000fe2000001ff00 */
[----:B------:R-:W-:Y:S01]  /*0140*/  MOV R65, RZ ;  /* 0x000000ff00417202 */ /* 0x000fe20000000f00 */
[----:B------:R-:W-:Y:S01]  /*0150*/  ULDC.64 UR4, c[0x0][0x118] ;  /* 0x0000460000047ab9 */ /* 0x000fe20000000a00 */
[----:B------:R-:W-:-:S02]  /*0160*/  MOV R115, RZ ;  /* 0x000000ff00737202 */ /* 0x000fc40000000f00 */
[----:B------:R-:W-:Y:S01]  /*0170*/  MOV R93, RZ ;  /* 0x000000ff005d7202 */ /* 0x000fe20000000f00 */
[C---:B0-----:R-:W-:Y:S01]  /*0180*/  IMAD.HI R3, R23.reuse, 0x2aaaaaab, RZ ;  /* 0x2aaaaaab17037827 */ /* 0x041fe200078e02ff */
[C---:B------:R-:W-:Y:S02]  /*0190*/  SHF.L.U32 R14, R23.reuse, 0x1, RZ ;  /* 0x00000001170e7819 */ /* 0x040fe400000006ff */
[----:B------:R-:W-:Y:S02]  /*01a0*/  SHF.L.U32 R2, R23, 0x2, RZ ;  /* 0x0000000217027819 */ /* 0x000fe400000006ff */
[----:B------:R-:W-:Y:S01]  /*01b0*/  LEA.HI R5, R3, R3, RZ, 0x1 ;  /* 0x0000000303057211 */ /* 0x000fe200078f08ff */
[----:B------:R-:W-:Y:S01]  /*01c0*/  IMAD.HI R4, R14, 0x55555556, RZ ;  /* 0x555555560e047827 */ /* 0x000fe200078e02ff */
[----:B------:R-:W-:Y:S02]  /*01d0*/  MOV R75, RZ ;  /* 0x000000ff004b7202 */ /* 0x000fe40000000f00 */
[----:B-1----:R-:W-:Y:S01]  /*01e0*/  IADD3 R5, R5, R0, RZ ;  /* 0x0000000005057210 */ /* 0x002fe20007ffe0ff */
[----:B------:R-:W-:Y:S01]  /*01f0*/  IMAD R3, R0, 0x1c, R2 ;  /* 0x0000001c00037824 */ /* 0x000fe200078e0202 */
[----:B------:R-:W-:Y:S01]  /*0200*/  LEA.HI R19, R4, R4, RZ, 0x1 ;  /* 0x0000000404137211 */ /* 0x000fe200078f08ff */
[----:B--2---:R-:W-:Y:S01]  /*0210*/  IMAD R21, R21, 0x24000, RZ ;  /* 0x0002400015157824 */ /* 0x004fe200078e02ff */
[----:B------:R-:W-:Y:S01]  /*0220*/  ISETP.GE.AND P0, PT, R5, 0x10, PT ;  /* 0x000000100500780c */ /* 0x000fe20003f06270 */
[----:B------:R-:W-:Y:S01]  /*0230*/  IMAD R5, R23, 0x6, RZ ;  /* 0x0000000617057824 */ /* 0x000fe200078e02ff */
[C---:B------:R-:W-:Y:S01]  /*0240*/  IADD3 R9, R3.reuse, 0x1, RZ ;  /* 0x0000000103097810 */ /* 0x040fe20007ffe0ff */
[----:B------:R-:W-:Y:S01]  /*0250*/  IMAD R7, R0, -0xf, R3 ;  /* 0xfffffff100077824 */ /* 0x000fe200078e0203 */
[----:B------:R-:W-:-:S02]  /*0260*/  IADD3 R13, R3, 0x3, RZ ;  /* 0x00000003030d7810 */ /* 0x000fc40007ffe0ff */
[----:B------:R-:W-:Y:S01]  /*0270*/  IADD3 R15, -R2, 0x1, R5 ;  /* 0x00000001020f7810 */ /* 0x000fe20007ffe105 */
[----:B------:R-:W-:Y:S01]  /*0280*/  IMAD R2, R19, -0x3, R14 ;  /* 0xfffffffd13027824 */ /* 0x000fe200078e020e */
[----:B------:R-:W-:Y:S01]  /*0290*/  IADD3 R11, R3, 0x2, RZ ;  /* 0x00000002030b7810 */ /* 0x000fe20007ffe0ff */
[----:B------:R-:W-:Y:S01]  /*02a0*/  IMAD.HI R8, R9, -0x77777777, R8 ;  /* 0x8888888909087827 */ /* 0x000fe200078e0208 */
[----:B------:R-:W-:Y:S02]  /*02b0*/  ISETP.LT.AND P0, PT, R23, 0x6, !P0 ;  /* 0x000000061700780c */ /* 0x000fe40004701270 */
[----:B------:R-:W-:Y:S01]  /*02c0*/  LOP3.LUT R18, R11, 0xffff, RZ, 0xc0, !PT ;  /* 0x0000ffff0b127812 */ /* 0x000fe200078ec0ff */
[----:B------:R-:W-:Y:S01]  /*02d0*/  IMAD.HI R10, R15, 0x55555556, RZ ;  /* 0x555555560f0a7827 */ /* 0x000fe200078e02ff */
[----:B------:R-:W-:Y:S02]  /*02e0*/  MOV R45, RZ ;  /* 0x000000ff002d7202 */ /* 0x000fe40000000f00 */
[----:B------:R-:W-:Y:S01]  /*02f0*/  MOV R101, RZ ;  /* 0x000000ff00657202 */ /* 0x000fe20000000f00 */
[----:B------:R-:W-:Y:S01]  /*0300*/  IMAD.HI R12, R13, -0x77777777, R12 ;  /* 0x888888890d0c7827 */ /* 0x000fe200078e020c */
[----:B------:R-:W-:-:S02]  /*0310*/  LEA.HI R16, R10, R10, RZ, 0x1 ;  /* 0x0000000a0a107211 */ /* 0x000fc400078f08ff */
[----:B------:R-:W-:Y:S01]  /*0320*/  MOV R10, RZ ;  /* 0x000000ff000a7202 */ /* 0x000fe20000000f00 */
[----:B------:R-:W-:Y:S01]  /*0330*/  IMAD R17, R2, 0x3, R21 ;  /* 0x0000000302117824 */ /* 0x000fe200078e0215 */
[----:B------:R-:W-:Y:S01]  /*0340*/  MOV R105, RZ ;  /* 0x000000ff00697202 */ /* 0x000fe20000000f00 */
[----:B------:R-:W-:Y:S01]  /*0350*/  IMAD R2, R16, -0x3, R15 ;  /* 0xfffffffd10027824 */ /* 0x000fe200078e020f */
[----:B------:R-:W-:Y:S01]  /*0360*/  SHF.R.U32.HI R15, RZ, 0x1f, R8 ;  /* 0x0000001fff0f7819 */ /* 0x000fe20000011608 */
[----:B------:R-:W-:Y:S01]  /*0370*/  IMAD.HI R4, R7, -0x77777777, R6 ;  /* 0x8888888907047827 */ /* 0x000fe200078e0206 */
[----:B------:R-:W-:Y:S02]  /*0380*/  MOV R121, RZ ;  /* 0x000000ff00797202 */ /* 0x000fe40000000f00 */
[----:B------:R-:W-:Y:S01]  /*0390*/  LEA.HI.SX32 R8, R8, R15, 0x1d ;  /* 0x0000000f08087211 */ /* 0x000fe200078feaff */
[----:B------:R-:W-:Y:S01]  /*03a0*/  IMAD.HI R6, R11, -0x77777777, R10 ;  /* 0x888888890b067827 */ /* 0x000fe200078e020a */
[----:B------:R-:W-:-:S02]  /*03b0*/  SHF.R.U32.HI R15, RZ, 0x1f, R4 ;  /* 0x0000001fff0f7819 */ /* 0x000fc40000011604 */
[----:B------:R-:W-:Y:S01]  /*03c0*/  MOV R81, RZ ;  /* 0x000000ff00517202 */ /* 0x000fe20000000f00 */
[----:B------:R-:W-:Y:S01]  /*03d0*/  IMAD R10, R0, 0x2400, R17 ;  /* 0x00002400000a7824 */ /* 0x000fe200078e0211 */
[----:B------:R-:W-:Y:S01]  /*03e0*/  SHF.R.U32.HI R17, RZ, 0x1f, R12 ;  /* 0x0000001fff117819 */ /* 0x000fe2000001160c */
[----:B------:R-:W-:Y:S01]  /*03f0*/  IMAD R21, R2, 0x3, R21 ;  /* 0x0000000302157824 */ /* 0x000fe200078e0215 */
[----:B------:R-:W-:Y:S01]  /*0400*/  LEA.HI.SX32 R15, R4, R15, 0x1d ;  /* 0x0000000f040f7211 */ /* 0x000fe200078feaff */
[----:B------:R-:W-:Y:S01]  /*0410*/  IMAD R2, R19, 0x900, R10 ;  /* 0x0000090013027824 */ /* 0x000fe200078e020a */
[----:B------:R-:W-:Y:S01]  /*0420*/  LEA.HI.SX32 R12, R12, R17, 0x1d ;  /* 0x000000110c0c7211 */ /* 0x000fe200078feaff */
[----:B------:R-:W-:Y:S01]  /*0430*/  IMAD R9, R8, -0xf, R9 ;  /* 0xfffffff108097824 */ /* 0x000fe200078e0209 */
[----:B------:R-:W-:Y:S01]  /*0440*/  SHF.R.U32.HI R17, RZ, 0x1f, R6 ;  /* 0x0000001fff117819 */ /* 0x000fe20000011606 */
[----:B------:R-:W-:Y:S01]  /*0450*/  IMAD R15, R15, -0xf, R7 ;  /* 0xfffffff10f0f7824 */ /* 0x000fe200078e0207 */
[----:B------:R-:W-:Y:S01]  /*0460*/  LOP3.LUT R10, R3, 0xffff, RZ, 0xc0, !PT ;  /* 0x0000ffff030a7812 */ /* 0x000fe200078ec0ff */
[----:B------:R-:W-:Y:S01]  /*0470*/  IMAD R7, R18, 0x8889, RZ ;  /* 0x0000888912077824 */ /* 0x000fe200078e02ff */
[----:B------:R-:W-:Y:S01]  /*0480*/  LEA.HI.SX32 R17, R6, R17, 0x1d ;  /* 0x0000001106117211 */ /* 0x000fe200078feaff */
[----:B------:R-:W-:Y:S01]  /*0490*/  IMAD R13, R12, -0xf, R13 ;  /* 0xfffffff10c0d7824 */ /* 0x000fe200078e020d */
[----:B------:R-:W-:Y:S01]  /*04a0*/  MOV R19, RZ ;  /* 0x000000ff00137202 */ /* 0x000fe20000000f00 */
[----:B------:R-:W-:Y:S01]  /*04b0*/  IMAD R6, R10, 0x8889, RZ ;  /* 0x000088890a067824 */ /* 0x000fe200078e02ff */
[----:B------:R-:W-:Y:S01]  /*04c0*/  SHF.R.U32.HI R10, RZ, 0x13, R7 ;  /* 0x00000013ff0a7819 */ /* 0x000fe20000011607 */
[----:B------:R-:W-:Y:S01]  /*04d0*/  IMAD R17, R17, -0xf, R11 ;  /* 0xfffffff111117824 */ /* 0x000fe200078e020b */
[----:B------:R-:W-:Y:S01]  /*04e0*/  MOV R33, RZ ;  /* 0x000000ff00217202 */ /* 0x000fe20000000f00 */
[----:B------:R-:W-:Y:S01]  /*04f0*/  IMAD R8, R8, 0x1c, R9 ;  /* 0x0000001c08087824 */ /* 0x000fe200078e0209 */
[----:B------:R-:W-:Y:S01]  /*0500*/  SHF.R.U32.HI R6, RZ, 0x13, R6 ;  /* 0x00000013ff067819 */ /* 0x000fe20000011606 */
[C---:B---3--:R-:W-:Y:S01]  /*0510*/  IMAD R7, R20.reuse, 0xe, R17 ;  /* 0x0000000e14077824 */ /* 0x048fe200078e0211 */
[----:B------:R-:W-:Y:S01]  /*0520*/  MOV R61, RZ ;  /* 0x000000ff003d7202 */ /* 0x000fe20000000f00 */
[----:B------:R-:W-:Y:S01]  /*0530*/  IMAD R9, R20, 0xe, R9 ;  /* 0x0000000e14097824 */ /* 0x000fe200078e0209 */
[----:B------:R-:W-:Y:S01]  /*0540*/  MOV R113, RZ ;  /* 0x000000ff00717202 */ /* 0x000fe20000000f00 */
[----:B------:R-:W-:Y:S01]  /*0550*/  IMAD R6, R6, 0x1c, R15 ;  /* 0x0000001c06067824 */ /* 0x000fe200078e020f */
[----:B------:R-:W-:Y:S01]  /*0560*/  ISETP.GE.AND P1, PT, R7, 0x1, PT ;  /* 0x000000010700780c */ /* 0x000fe20003f26270 */
[----:B------:R-:W-:Y:S01]  /*0570*/  IMAD R10, R10, 0x1c, R17 ;  /* 0x0000001c0a0a7824 */ /* 0x000fe200078e0211 */
[----:B------:R-:W-:Y:S01]  /*0580*/  IADD3 R7, -R14, 0x7, RZ ;  /* 0x000000070e077810 */ /* 0x000fe20007ffe1ff */
[----:B------:R-:W-:Y:S01]  /*0590*/  IMAD R12, R12, 0x1c, R13 ;  /* 0x0000001c0c0c7824 */ /* 0x000fe200078e020d */
[----:B------:R-:W-:Y:S01]  /*05a0*/  ISETP.GE.AND P2, PT, R9, 0x1, PT ;  /* 0x000000010900780c */ /* 0x000fe20003f46270 */
[----:B------:R-:W-:Y:S01]  /*05b0*/  IMAD R6, R20, 0xe, R6 ;  /* 0x0000000e14067824 */ /* 0x000fe200078e0206 */
[----:B------:R-:W-:Y:S01]  /*05c0*/  MOV R89, RZ ;  /* 0x000000ff00597202 */ /* 0x000fe20000000f00 */
[C---:B------:R-:W-:Y:S01]  /*05d0*/  IMAD R7, R0.reuse, -0xe, R7 ;  /* 0xfffffff200077824 */ /* 0x040fe200078e0207 */
[----:B------:R-:W-:Y:S01]  /*05e0*/  MOV R71, RZ ;  /* 0x000000ff00477202 */ /* 0x000fe20000000f00 */
[----:B------:R-:W-:Y:S01]  /*05f0*/  IMAD R21, R0, 0x2400, R21 ;  /* 0x0000240000157824 */ /* 0x000fe200078e0215 */
[----:B------:R-:W-:Y:S01]  /*0600*/  MOV R43, RZ ;  /* 0x000000ff002b7202 */ /* 0x000fe20000000f00 */
[C---:B------:R-:W-:Y:S01]  /*0610*/  IMAD R13, R20.reuse, 0xe, R13 ;  /* 0x0000000e140d7824 */ /* 0x040fe200078e020d */
[----:B------:R-:W-:Y:S01]  /*0620*/  ISETP.GT.OR P2, PT, R7, -0x1, !P2 ;  /* 0xffffffff0700780c */ /* 0x000fe20005744670 */
[C---:B------:R-:W-:Y:S01]  /*0630*/  IMAD R8, R20.reuse, 0xe, R8 ;  /* 0x0000000e14087824 */ /* 0x040fe200078e0208 */
[----:B------:R-:W-:Y:S01]  /*0640*/  MOV R57, RZ ;  /* 0x000000ff00397202 */ /* 0x000fe20000000f00 */
[C---:B------:R-:W-:Y:S01]  /*0650*/  IMAD R10, R20.reuse, 0xe, R10 ;  /* 0x0000000e140a7824 */ /* 0x040fe200078e020a */
[----:B------:R-:W-:Y:S01]  /*0660*/  ISETP.GE.AND P4, PT, R13, 0x1, PT ;  /* 0x000000010d00780c */ /* 0x000fe20003f86270 */
[----:B------:R-:W-:Y:S01]  /*0670*/  IMAD R9, R20, 0xe, R12 ;  /* 0x0000000e14097824 */ /* 0x000fe200078e020c */
[----:B------:R-:W-:Y:S01]  /*0680*/  IADD3 R12, R6, -0x1d, RZ ;  /* 0xffffffe3060c7810 */ /* 0x000fe20007ffe0ff */
[----:B------:R-:W-:Y:S01]  /*0690*/  IMAD R4, R16, 0x900, R21 ;  /* 0x0000090010047824 */ /* 0x000fe200078e0215 */
[----:B------:R-:W-:Y:S01]  /*06a0*/  MOV R16, 0x4 ;  /* 0x0000000400107802 */ /* 0x000fe20000000f00 */
[----:B------:R-:W-:Y:S01]  /*06b0*/  IMAD R6, R0, 0x7, R23 ;  /* 0x0000000700067824 */ /* 0x000fe200078e0217 */
[----:B------:R-:W-:Y:S01]  /*06c0*/  IADD3 R8, R8, -0x1d, RZ ;  /* 0xffffffe308087810 */ /* 0x000fe20007ffe0ff */
[----:B------:R-:W-:Y:S01]  /*06d0*/  IMAD R15, R20, 0xe, R15 ;  /* 0x0000000e140f7824 */ /* 0x000fe200078e020f */
[----:B------:R-:W-:Y:S01]  /*06e0*/  IADD3 R7, R10, -0x1d, RZ ;  /* 0xffffffe30a077810 */ /* 0x000fe20007ffe0ff */
[----:B------:R-:W-:Y:S01]  /*06f0*/  IMAD.WIDE R12, R12, R16, c[0x0][0x168] ;  /* 0x00005a000c0c7625 */ /* 0x000fe200078e0210 */
[----:B------:R-:W-:-:S02]  /*0700*/  IADD3 R9, R9, -0x1d, RZ ;  /* 0xffffffe309097810 */ /* 0x000fc40007ffe0ff */
[----:B------:R-:W-:Y:S01]  /*0710*/  ISETP.LT.OR P4, PT, R6, 0x3, !P4 ;  /* 0x000000030600780c */ /* 0x000fe20006781670 */
[-C--:B------:R-:W-:Y:S01]  /*0720*/  IMAD.WIDE R10, R8, R16.reuse, c[0x0][0x168] ;  /* 0x00005a00080a7625 */ /* 0x080fe200078e0210 */
[----:B------:R-:W-:Y:S02]  /*0730*/  ISETP.GE.AND P3, PT, R15, 0x1, PT ;  /* 0x000000010f00780c */ /* 0x000fe40003f66270 */
[----:B------:R-:W-:Y:S01]  /*0740*/  MOV R15, R13 ;  /* 0x0000000d000f7202 */ /* 0x000fe20000000f00 */
[-C--:B------:R-:W-:Y:S01]  /*0750*/  IMAD.WIDE R6, R7, R16.reuse, c[0x0][0x168] ;  /* 0x00005a0007067625 */ /* 0x080fe200078e0210 */
[----:B------:R-:W-:Y:S02]  /*0760*/  MOV R99, RZ ;  /* 0x000000ff00637202 */ /* 0x000fe40000000f00 */
[----:B------:R-:W-:Y:S01]  /*0770*/  MOV R67, RZ ;  /* 0x000000ff00437202 */ /* 0x000fe20000000f00 */
[----:B------:R-:W-:Y:S01]  /*0780*/  IMAD.WIDE R16, R9, R16, c[0x0][0x168] ;  /* 0x00005a0009107625 */ /* 0x000fe200078e0210 */
[----:B------:R-:W-:-:S02]  /*0790*/  MOV R9, R7 ;  /* 0x0000000700097202 */ /* 0x000fc40000000f00 */
[----:B------:R-:W-:Y:S02]  /*07a0*/  MOV R7, RZ ;  /* 0x000000ff00077202 */ /* 0x000fe40000000f00 */
[----:B------:R-:W-:Y:S02]  /*07b0*/  MOV R8, R16 ;  /* 0x0000001000087202 */ /* 0x000fe40000000f00 */
[----:B------:R-:W-:Y:S02]  /*07c0*/  MOV R119, RZ ;  /* 0x000000ff00777202 */ /* 0x000fe40000000f00 */
[----:B------:R-:W-:Y:S02]  /*07d0*/  MOV R85, RZ ;  /* 0x000000ff00557202 */ /* 0x000fe40000000f00 */
        /* <DEDUP_REMOVED lines=16> */
[C---:B------:R-:W-:Y:S02]  /*08e0*/  ISETP.LT.OR P3, PT, R3.reuse, 0x10, !P3 ;  /* 0x000000100300780c */ /* 0x040fe40005f61670 */
[----:B------:R-:W-:Y:S02]  /*08f0*/  ISETP.LT.OR P1, PT, R3, 0xe, !P1 ;  /* 0x0000000e0300780c */ /* 0x000fe40004f21670 */
[----:B------:R-:W-:Y:S02]  /*0900*/  MOV R77, RZ ;  /* 0x000000ff004d7202 */ /* 0x000fe40000000f00 */
[----:B------:R-:W-:-:S02]  /*0910*/  MOV R49, RZ ;  /* 0x000000ff00317202 */ /* 0x000fc40000000f00 */
[----:B------:R-:W-:Y:S02]  /*0920*/  MOV R103, RZ ;  /* 0x000000ff00677202 */ /* 0x000fe40000000f00 */
.L_x_92:
[----:B------:R-:W-:Y:S01]  /*0930*/  BAR.SYNC.DEFER_BLOCKING 0x0 ;  /* 0x0000000000007b1d */ /* 0x000fe20000010000 */
[----:B------:R-:W-:-:S05]  /*0940*/  ISETP.GT.AND P5, PT, R3, 0x1b2, PT ;  /* 0x000001b20300780c */ /* 0x000fca0003fa4270 */
[----:B------:R-:W-:Y:S08]  /*0950*/  BSSY B0, `(.L_x_75) ;  /* 0x0000009000007945 */ /* 0x000ff00003800000 */
[----:B------:R-:W-:Y:S05]  /*0960*/  @P5 BRA `(.L_x_76) ;  /* 0x0000007000005947 */ /* 0x000fea0003800000 */
[----:B------:R-:W-:Y:S01]  /*0970*/  BSSY B1, `(.L_x_77) ;  /* 0x0000005000017945 */ /* 0x000fe20003800000 */
[----:B------:R-:W-:Y:S01]  /*0980*/  MOV R14, RZ ;  /* 0x000000ff000e7202 */ /* 0x000fe20000000f00 */
[----:B------:R-:W-:Y:S05]  /*0990*/  @P3 BRA `(.L_x_78) ;  /* 0x0000002000003947 */ /* 0x000fea0003800000 */
[----:B------:R-:W-:-:S05]  /*09a0*/  MOV R13, R15 ;  /* 0x0000000f000d7202 */ /* 0x000fca0000000f00 */
[----:B------:R0:W5:Y:S02]  /*09b0*/  LDG.E.CONSTANT R14, [R12.64] ;  /* 0x000000040c0e7981 */ /* 0x000164000c1e9900 */
.L_x_78:
[----:B------:R-:W-:Y:S05]  /*09c0*/  BSYNC B1 ;  /* 0x0000000000017941 */ /* 0x000fea0003800000 */
.L_x_77:
[----:B-----5:R1:W-:Y:S02]  /*09d0*/  STS [R3.X4], R14 ;  /* 0x0000000e03007388 */ /* 0x0203e40000004800 */
.L_x_76:
[----:B------:R-:W-:Y:S05]  /*09e0*/  BSYNC B0 ;  /* 0x0000000000007941 */ /* 0x000fea0003800000 */
.L_x_75:
[----:B0-----:R-:W0:Y:S01]  /*09f0*/  S2R R13, SR_TID.Y ;  /* 0x00000000000d7919 */ /* 0x001e220000002200 */
[----:B------:R-:W-:Y:S01]  /*0a00*/  BSSY B0, `(.L_x_79) ;  /* 0x000000b000007945 */ /* 0x000fe20003800000 */
[----:B0-----:R-:W-:-:S05]  /*0a10*/  IMAD R16, R0, 0x7, R13 ;  /* 0x0000000700107824 */ /* 0x001fca00078e020d */
[----:B-1----:R-:W-:-:S04]  /*0a20*/  SHF.L.U32 R14, R16, 0x1, RZ ;  /* 0x00000001100e7819 */ /* 0x002fc800000006ff */
[----:B------:R-:W-:-:S13]  /*0a30*/  ISETP.GT.AND P5, PT, R14, 0xd8, PT ;  /* 0x000000d80e00780c */ /* 0x000fda0003fa4270 */
[----:B------:R-:W-:Y:S05]  /*0a40*/  @P5 BRA `(.L_x_80) ;  /* 0x0000006000005947 */ /* 0x000fea0003800000 */
[----:B------:R-:W-:Y:S01]  /*0a50*/  BSSY B1, `(.L_x_81) ;  /* 0x0000004000017945 */ /* 0x000fe20003800000 */
[----:B------:R-:W-:Y:S01]  /*0a60*/  MOV R14, RZ ;  /* 0x000000ff000e7202 */ /* 0x000fe20000000f00 */
[----:B------:R-:W-:Y:S05]  /*0a70*/  @P2 BRA `(.L_x_82) ;  /* 0x0000001000002947 */ /* 0x000fea0003800000 */
[----:B------:R0:W5:Y:S02]  /*0a80*/  LDG.E.CONSTANT R14, [R10.64] ;  /* 0x000000040a0e7981 */ /* 0x000164000c1e9900 */
.L_x_82:
[----:B------:R-:W-:Y:S05]  /*0a90*/  BSYNC B1 ;  /* 0x0000000000017941 */ /* 0x000fea0003800000 */
.L_x_81:
[----:B-----5:R1:W-:Y:S02]  /*0aa0*/  STS [R3.X4+0x4], R14 ;  /* 0x0000040e03007388 */ /* 0x0203e40000004800 */
.L_x_80:
[----:B------:R-:W-:Y:S05]  /*0ab0*/  BSYNC B0 ;  /* 0x0000000000007941 */ /* 0x000fea0003800000 */
.L_x_79:
[----:B------:R-:W-:Y:S01]  /*0ac0*/  ISETP.GT.AND P5, PT, R3, 0x1b0, PT ;  /* 0x000001b00300780c */ /* 0x000fe20003fa4270 */
[----:B------:R-:W-:-:S12]  /*0ad0*/  BSSY B0, `(.L_x_83) ;  /* 0x000000a000007945 */ /* 0x000fd80003800000 */
[----:B------:R-:W-:Y:S05]  /*0ae0*/  @P5 BRA `(.L_x_84) ;  /* 0x0000008000005947 */ /* 0x000fea0003800000 */
[----:B------:R-:W-:Y:S01]  /*0af0*/  BSSY B1, `(.L_x_85) ;  /* 0x0000006000017945 */ /* 0x000fe20003800000 */
[----:B-1----:R-:W-:Y:S01]  /*0b00*/  MOV R14, RZ ;  /* 0x000000ff000e7202 */ /* 0x002fe20000000f00 */
[----:B------:R-:W-:Y:S05]  /*0b10*/  @P1 BRA `(.L_x_86) ;  /* 0x0000003000001947 */ /* 0x000fea0003800000 */
[----:B------:R-:W-:Y:S02]  /*0b20*/  MOV R22, R6 ;  /* 0x0000000600167202 */ /* 0x000fe40000000f00 */
[----:B------:R-:W-:-:S05]  /*0b30*/  MOV R23, R9 ;  /* 0x0000000900177202 */ /* 0x000fca0000000f00 */
[----:B------:R1:W5:Y:S02]  /*0b40*/  LDG.E.CONSTANT R14, [R22.64] ;  /* 0x00000004160e7981 */ /* 0x000364000c1e9900 */
.L_x_86:
[----:B------:R-:W-:Y:S05]  /*0b50*/  BSYNC B1 ;  /* 0x0000000000017941 */ /* 0x000fea0003800000 */
.L_x_85:
[----:B-----5:R2:W-:Y:S02]  /*0b60*/  STS [R3.X4+0x8], R14 ;  /* 0x0000080e03007388 */ /* 0x0205e40000004800 */
.L_x_84:
[----:B------:R-:W-:Y:S05]  /*0b70*/  BSYNC B0 ;  /* 0x0000000000007941 */ /* 0x000fea0003800000 */
.L_x_83:
[----:B------:R-:W-:Y:S01]  /*0b80*/  ISETP.GT.AND P5, PT, R16, 0x6b, PT ;  /* 0x0000006b1000780c */ /* 0x000fe20003fa4270 */
[----:B------:R-:W-:-:S12]  /*0b90*/  BSSY B0, `(.L_x_87) ;  /* 0x0000009000007945 */ /* 0x000fd80003800000 */
[----:B------:R-:W-:Y:S05]  /*0ba0*/  @P5 BRA `(.L_x_88) ;  /* 0x0000007000005947 */ /* 0x000fea0003800000 */
[----:B------:R-:W-:Y:S01]  /*0bb0*/  BSSY B1, `(.L_x_89) ;  /* 0x0000005000017945 */ /* 0x000fe20003800000 */
[----:B-12---:R-:W-:Y:S01]  /*0bc0*/  MOV R14, RZ ;  /* 0x000000ff000e7202 */ /* 0x006fe20000000f00 */
[----:B------:R-:W-:Y:S05]  /*0bd0*/  @P4 BRA `(.L_x_90) ;  /* 0x0000002000004947 */ /* 0x000fea0003800000 */
[----:B------:R-:W-:-:S05]  /*0be0*/  MOV R16, R8 ;  /* 0x0000000800107202 */ /* 0x000fca0000000f00 */
[----:B------:R1:W5:Y:S02]  /*0bf0*/  LDG.E.CONSTANT R14, [R16.64] ;  /* 0x00000004100e7981 */ /* 0x000364000c1e9900 */
.L_x_90:
[----:B------:R-:W-:Y:S05]  /*0c00*/  BSYNC B1 ;  /* 0x0000000000017941 */ /* 0x000fea0003800000 */
.L_x_89:
[----:B-----5:R2:W-:Y:S02]  /*0c10*/  STS [R3.X4+0xc], R14 ;  /* 0x00000c0e03007388 */ /* 0x0205e40000004800 */
.L_x_88:
[----:B------:R-:W-:Y:S05]  /*0c20*/  BSYNC B0 ;  /* 0x0000000000007941 */ /* 0x000fea0003800000 */
.L_x_87:
[----:B------:R-:W-:-:S04]  /*0c30*/  @P0 IMAD.WIDE R26, R2, 0x4, R94 ;  /* 0x00000004021a0825 */ /* 0x000fc800078e025e */
[----:B-1----:R-:W-:Y:S01]  /*0c40*/  @P0 IMAD.WIDE R22, R4, 0x4, R94 ;  /* 0x0000000404160825 */ /* 0x002fe200078e025e */
[----:B--2---:R1:W2:Y:S04]  /*0c50*/  @P0 LDG.E.CONSTANT R14, [R26.64] ;  /* 0x000000041a0e0981 */ /* 0x0042a8000c1e9900 */
[----:B------:R1:W3:Y:S04]  /*0c60*/  @P0 LDG.E.CONSTANT R24, [R26.64+0x4] ;  /* 0x000004041a180981 */ /* 0x0002e8000c1e9900 */
[----:B------:R1:W3:Y:S04]  /*0c70*/  @P0 LDG.E.CONSTANT R25, [R26.64+0x8] ;  /* 0x000008041a190981 */ /* 0x0002e8000c1e9900 */
[----:B------:R-:W4:Y:S04]  /*0c80*/  @P0 LDG.E.CONSTANT R18, [R22.64+0x8] ;  /* 0x0000080416120981 */ /* 0x000f28000c1e9900 */
[----:B-1----:R-:W5:Y:S04]  /*0c90*/  @P0 LDG.E.CONSTANT R26, [R22.64] ;  /* 0x00000004161a0981 */ /* 0x002f68000c1e9900 */
[----:B------:R-:W5:Y:S01]  /*0ca0*/  @P0 LDG.E.CONSTANT R27, [R22.64+0x4] ;  /* 0x00000404161b0981 */ /* 0x000f62000c1e9900 */
[C---:B------:R-:W-:Y:S01]  /*0cb0*/  @P0 IMAD R16, R0.reuse, 0x24, R5 ;  /* 0x0000002400100824 */ /* 0x040fe200078e0205 */
[----:B------:R-:W-:Y:S01]  /*0cc0*/  WARPSYNC 0xffffffff ;  /* 0xffffffff00007948 */ /* 0x000fe20003800000 */
[----:B------:R-:W-:-:S02]  /*0cd0*/  IMAD R68, R0, 0x24, RZ ;  /* 0x0000002400447824 */ /* 0x000fc400078e02ff */
[----:B------:R-:W-:Y:S01]  /*0ce0*/  IMAD R13, R13, 0x78, RZ ;  /* 0x000000780d0d7824 */ /* 0x000fe200078e02ff */
[----:B--2---:R-:W-:Y:S04]  /*0cf0*/  @P0 STS [R16.X4+0x6cc], R14 ;  /* 0x0006cc0e10000388 */ /* 0x004fe80000004800 */
[----:B---3--:R-:W-:Y:S04]  /*0d00*/  @P0 STS.64 [R16.X4+0x6d0], R24 ;  /* 0x0006d01810000388 */ /* 0x008fe80000004a00 */
[----:B----4-:R-:W-:Y:S04]  /*0d10*/  @P0 STS [R16.X4+0x6e0], R18 ;  /* 0x0006e01210000388 */ /* 0x010fe80000004800 */
[----:B-----5:R-:W-:Y:S04]  /*0d20*/  @P0 STS.64 [R16.X4+0x6d8], R26 ;  /* 0x0006d81a10000388 */ /* 0x020fe80000004a00 */
[----:B------:R-:W-:Y:S06]  /*0d30*/  BAR.SYNC.DEFER_BLOCKING 0x0 ;  /* 0x0000000000007b1d */ /* 0x000fec0000010000 */
[----:B------:R-:W-:Y:S04]  /*0d40*/  LDS R46, [R68+0x6cc] ;  /* 0x0006cc00442e7984 */ /* 0x000fe80000000800 */
[----:B------:R-:W1:Y:S04]  /*0d50*/  LDS.64 R22, [R13] ;  /* 0x000000000d167984 */ /* 0x000e680000000a00 */
[----:B------:R-:W2:Y:S04]  /*0d60*/  LDS R44, [R68+0x90c] ;  /* 0x00090c00442c7984 */ /* 0x000ea80000000800 */
[----:B------:R-:W3:Y:S04]  /*0d70*/  LDS R42, [R68+0xb4c] ;  /* 0x000b4c00442a7984 */ /* 0x000ee80000000800 */
[----:B------:R-:W4:Y:S04]  /*0d80*/  LDS R32, [R68+0xd8c] ;  /* 0x000d8c0044207984 */ /* 0x000f280000000800 */
[----:B------:R-:W5:Y:S04]  /*0d90*/  LDS.64 R24, [R13+0x348] ;  /* 0x000348000d187984 */ /* 0x000f680000000a00 */
[----:B------:R-:W0:Y:S04]  /*0da0*/  LDS R28, [R68+0x6d0] ;  /* 0x0006d000441c7984 */ /* 0x000e280000000800 */
[----:B------:R-:W0:Y:S04]  /*0db0*/  LDS R14, [R68+0x910] ;  /* 0x00091000440e7984 */ /* 0x000e280000000800 */
[----:B------:R-:W0:Y:S04]  /*0dc0*/  LDS R20, [R68+0xb50] ;  /* 0x000b500044147984 */ /* 0x000e280000000800 */
[----:B------:R-:W0:Y:S04]  /*0dd0*/  LDS R16, [R68+0xd90] ;  /* 0x000d900044107984 */ /* 0x000e280000000800 */
[----:B------:R-:W0:Y:S01]  /*0de0*/  LDS.64 R26, [R13+0x8] ;  /* 0x000008000d1a7984 */ /* 0x000e220000000a00 */
[----:B-1----:R-:W-:-:S03]  /*0df0*/  FFMA R107, R46, R22, R107 ;  /* 0x000000162e6b7223 */ /* 0x002fc6000000006b */
[----:B------:R-:W-:Y:S01]  /*0e00*/  LDS R60, [R68+0x6d4] ;  /* 0x0006d400443c7984 */ /* 0x000fe20000000800 */
[----:B--2---:R-:W-:-:S03]  /*0e10*/  FFMA R105, R22, R44, R105 ;  /* 0x0000002c16697223 */ /* 0x004fc60000000069 */
[----:B------:R-:W-:Y:S01]  /*0e20*/  LDS R58, [R68+0x914] ;  /* 0x00091400443a7984 */ /* 0x000fe20000000800 */
[----:B---3--:R-:W-:-:S03]  /*0e30*/  FFMA R67, R22, R42, R67 ;  /* 0x0000002a16437223 */ /* 0x008fc60000000043 */
[----:B------:R-:W-:Y:S01]  /*0e40*/  LDS R88, [R68+0xb60] ;  /* 0x000b600044587984 */ /* 0x000fe20000000800 */
[----:B----4-:R-:W-:-:S03]  /*0e50*/  FFMA R22, R22, R32, R109 ;  /* 0x0000002016167223 */ /* 0x010fc6000000006d */
[----:B------:R-:W-:Y:S01]  /*0e60*/  LDS R86, [R68+0xda0] ;  /* 0x000da00044567984 */ /* 0x000fe20000000800 */
[-C--:B-----5:R-:W-:Y:S01]  /*0e70*/  FFMA R109, R46, R24.reuse, R115 ;  /* 0x000000182e6d7223 */ /* 0x0a0fe20000000073 */
[-C--:B------:R-:W-:Y:S01]  /*0e80*/  FFMA R113, R44, R24.reuse, R113 ;  /* 0x000000182c717223 */ /* 0x080fe20000000071 */
[-C--:B------:R-:W-:Y:S01]  /*0e90*/  FFMA R115, R42, R24.reuse, R111 ;  /* 0x000000182a737223 */ /* 0x080fe2000000006f */
[----:B------:R-:W-:Y:S01]  /*0ea0*/  FFMA R117, R32, R24, R117 ;  /* 0x0000001820757223 */ /* 0x000fe20000000075 */
[C---:B0-----:R-:W-:Y:S01]  /*0eb0*/  FFMA R111, R28.reuse, R23, R107 ;  /* 0x000000171c6f7223 */ /* 0x041fe2000000006b */
[----:B------:R-:W-:Y:S01]  /*0ec0*/  FFMA R109, R28, R25, R109 ;  /* 0x000000191c6d7223 */ /* 0x000fe2000000006d */
[C---:B------:R-:W-:Y:S01]  /*0ed0*/  FFMA R105, R14.reuse, R23, R105 ;  /* 0x000000170e697223 */ /* 0x040fe20000000069 */
[----:B------:R-:W-:Y:S01]  /*0ee0*/  FFMA R107, R14, R25, R113 ;  /* 0x000000190e6b7223 */ /* 0x000fe20000000071 */
[C---:B------:R-:W-:Y:S01]  /*0ef0*/  FFMA R64, R20.reuse, R23, R67 ;  /* 0x0000001714407223 */ /* 0x040fe20000000043 */
[----:B------:R-:W-:Y:S01]  /*0f00*/  FFMA R50, R20, R25, R115 ;  /* 0x0000001914327223 */ /* 0x000fe20000000073 */
[----:B------:R-:W-:Y:S01]  /*0f10*/  LDS R67, [R68+0xb54] ;  /* 0x000b540044437984 */ /* 0x000fe20000000800 */
[C---:B------:R-:W-:Y:S01]  /*0f20*/  FFMA R24, R16.reuse, R23, R22 ;  /* 0x0000001710187223 */ /* 0x040fe20000000016 */
[----:B------:R-:W-:-:S02]  /*0f30*/  FFMA R48, R16, R25, R117 ;  /* 0x0000001910307223 */ /* 0x000fc40000000075 */
[----:B------:R-:W0:Y:S01]  /*0f40*/  LDS.64 R22, [R13+0x350] ;  /* 0x000350000d167984 */ /* 0x000e220000000a00 */
[-C--:B------:R-:W-:Y:S01]  /*0f50*/  FFMA R117, R46, R26.reuse, R123 ;  /* 0x0000001a2e757223 */ /* 0x080fe2000000007b */
[-C--:B------:R-:W-:Y:S01]  /*0f60*/  FFMA R121, R44, R26.reuse, R121 ;  /* 0x0000001a2c797223 */ /* 0x080fe20000000079 */
[-C--:B------:R-:W-:Y:S01]  /*0f70*/  FFMA R119, R42, R26.reuse, R119 ;  /* 0x0000001a2a777223 */ /* 0x080fe20000000077 */
[----:B------:R-:W-:Y:S01]  /*0f80*/  FFMA R25, R32, R26, R125 ;  /* 0x0000001a20197223 */ /* 0x000fe2000000007d */
[-C--:B------:R-:W-:Y:S01]  /*0f90*/  FFMA R117, R28, R27.reuse, R117 ;  /* 0x0000001b1c757223 */ /* 0x080fe20000000075 */
[-C--:B------:R-:W-:Y:S01]  /*0fa0*/  FFMA R125, R14, R27.reuse, R121 ;  /* 0x0000001b0e7d7223 */ /* 0x080fe20000000079 */
[-C--:B------:R-:W-:Y:S01]  /*0fb0*/  FFMA R56, R20, R27.reuse, R119 ;  /* 0x0000001b14387223 */ /* 0x080fe20000000077 */
[----:B------:R-:W-:Y:S02]  /*0fc0*/  FFMA R54, R16, R27, R25 ;  /* 0x0000001b10367223 */ /* 0x000fe40000000019 */
[----:B------:R-:W1:Y:S01]  /*0fd0*/  LDS R27, [R68+0xd94] ;  /* 0x000d9400441b7984 */ /* 0x000e620000000800 */
[-C--:B0-----:R-:W-:Y:S01]  /*0fe0*/  FFMA R25, R32, R22.reuse, R34 ;  /* 0x0000001620197223 */ /* 0x081fe20000000022 */
[----:B------:R-:W-:Y:S01]  /*0ff0*/  FFMA R121, R46, R22, R93 ;  /* 0x000000162e797223 */ /* 0x000fe2000000005d */
[----:B------:R-:W-:-:S02]  /*1000*/  FFMA R93, R26, R60, R111 ;  /* 0x0000003c1a5d7223 */ /* 0x000fc4000000006f */
[----:B------:R-:W-:Y:S01]  /*1010*/  FFMA R52, R16, R23, R25 ;  /* 0x0000001710347223 */ /* 0x000fe20000000019 */
[----:B-1----:R-:W-:Y:S02]  /*1020*/  FFMA R111, R26, R27, R24 ;  /* 0x0000001b1a6f7223 */ /* 0x002fe40000000018 */
[----:B------:R-:W0:Y:S01]  /*1030*/  LDS.64 R24, [R13+0x10] ;  /* 0x000010000d187984 */ /* 0x000e220000000a00 */
[-C--:B------:R-:W-:Y:S01]  /*1040*/  FFMA R91, R42, R22.reuse, R91 ;  /* 0x000000162a5b7223 */ /* 0x080fe2000000005b */
[----:B------:R-:W-:Y:S01]  /*1050*/  FFMA R119, R44, R22, R89 ;  /* 0x000000162c777223 */ /* 0x000fe20000000059 */
[-C--:B------:R-:W-:Y:S02]  /*1060*/  FFMA R121, R28, R23.reuse, R121 ;  /* 0x000000171c797223 */ /* 0x080fe40000000079 */
[-C--:B------:R-:W-:Y:S01]  /*1070*/  FFMA R18, R20, R23.reuse, R91 ;  /* 0x0000001714127223 */ /* 0x080fe2000000005b */
[----:B------:R-:W-:Y:S01]  /*1080*/  FFMA R91, R26, R58, R105 ;  /* 0x0000003a1a5b7223 */ /* 0x000fe20000000069 */
[----:B------:R-:W-:Y:S01]  /*1090*/  FFMA R119, R14, R23, R119 ;  /* 0x000000170e777223 */ /* 0x000fe20000000077 */
[-C--:B------:R-:W-:Y:S01]  /*10a0*/  FFMA R89, R26, R67.reuse, R64 ;  /* 0x000000431a597223 */ /* 0x080fe20000000040 */
[C---:B------:R-:W-:Y:S01]  /*10b0*/  FFMA R109, R22.reuse, R60, R109 ;  /* 0x0000003c166d7223 */ /* 0x040fe2000000006d */
[C---:B------:R-:W-:Y:S01]  /*10c0*/  FFMA R107, R22.reuse, R58, R107 ;  /* 0x0000003a166b7223 */ /* 0x040fe2000000006b */
[C---:B------:R-:W-:Y:S01]  /*10d0*/  FFMA R105, R22.reuse, R67, R50 ;  /* 0x0000004316697223 */ /* 0x040fe20000000032 */
[----:B------:R-:W-:-:S02]  /*10e0*/  FFMA R48, R22, R27, R48 ;  /* 0x0000001b16307223 */ /* 0x000fc40000000030 */
[----:B------:R-:W1:Y:S01]  /*10f0*/  LDS.64 R22, [R13+0x358] ;  /* 0x000358000d167984 */ /* 0x000e620000000a00 */
[-C--:B0-----:R-:W-:Y:S01]  /*1100*/  FFMA R115, R46, R24.reuse, R83 ;  /* 0x000000182e737223 */ /* 0x081fe20000000053 */
[-C--:B------:R-:W-:Y:S01]  /*1110*/  FFMA R113, R44, R24.reuse, R81 ;  /* 0x000000182c717223 */ /* 0x080fe20000000051 */
[-C--:B------:R-:W-:Y:S01]  /*1120*/  FFMA R85, R42, R24.reuse, R85 ;  /* 0x000000182a557223 */ /* 0x080fe20000000055 */
[----:B------:R-:W-:Y:S01]  /*1130*/  FFMA R87, R32, R24, R87 ;  /* 0x0000001820577223 */ /* 0x000fe20000000057 */
[-C--:B------:R-:W-:Y:S01]  /*1140*/  FFMA R115, R28, R25.reuse, R115 ;  /* 0x000000191c737223 */ /* 0x080fe20000000073 */
[-C--:B------:R-:W-:Y:S01]  /*1150*/  FFMA R113, R14, R25.reuse, R113 ;  /* 0x000000190e717223 */ /* 0x080fe20000000071 */
[-C--:B------:R-:W-:Y:S01]  /*1160*/  FFMA R26, R20, R25.reuse, R85 ;  /* 0x00000019141a7223 */ /* 0x080fe20000000055 */
[----:B------:R-:W-:Y:S01]  /*1170*/  FFMA R50, R16, R25, R87 ;  /* 0x0000001910327223 */ /* 0x000fe20000000057 */
[C---:B------:R-:W-:Y:S01]  /*1180*/  FFMA R34, R24.reuse, R60, R117 ;  /* 0x0000003c18227223 */ /* 0x040fe20000000075 */
[C---:B------:R-:W-:Y:S01]  /*1190*/  FFMA R125, R24.reuse, R58, R125 ;  /* 0x0000003a187d7223 */ /* 0x040fe2000000007d */
[C---:B------:R-:W-:Y:S01]  /*11a0*/  FFMA R123, R24.reuse, R67, R56 ;  /* 0x00000043187b7223 */ /* 0x040fe20000000038 */
[----:B------:R-:W-:-:S02]  /*11b0*/  FFMA R54, R24, R27, R54 ;  /* 0x0000001b18367223 */ /* 0x000fc40000000036 */
[----:B------:R-:W0:Y:S01]  /*11c0*/  LDS.64 R24, [R13+0x18] ;  /* 0x000018000d187984 */ /* 0x000e220000000a00 */
[----:B-1----:R-:W-:Y:S01]  /*11d0*/  FFMA R85, R46, R22, R75 ;  /* 0x000000162e557223 */ /* 0x002fe2000000004b */
[----:B------:R-:W-:Y:S01]  /*11e0*/  FFMA R117, R22, R67, R18 ;  /* 0x0000004316757223 */ /* 0x000fe20000000012 */
[-C--:B0-----:R-:W-:Y:S01]  /*11f0*/  FFMA R75, R44, R24.reuse, R19 ;  /* 0x000000182c4b7223 */ /* 0x081fe20000000013 */
[----:B------:R-:W-:-:S04]  /*1200*/  FFMA R19, R32, R24, R38 ;  /* 0x0000001820137223 */ /* 0x000fc80000000026 */
[----:B------:R-:W-:Y:S02]  /*1210*/  FFMA R38, R16, R25, R19 ;  /* 0x0000001910267223 */ /* 0x000fe40000000013 */
[----:B------:R-:W0:Y:S01]  /*1220*/  LDS.64 R18, [R13+0x360] ;  /* 0x000360000d127984 */ /* 0x000e220000000a00 */
        /* <DEDUP_REMOVED lines=9> */
[----:B------:R-:W-:Y:S01]  /*12c0*/  FFMA R52, R22, R27, R52 ;  /* 0x0000001b16347223 */ /* 0x000fe20000000034 */
[----:B0-----:R-:W-:-:S04]  /*12d0*/  FFMA R23, R32, R18, R62 ;  /* 0x0000001220177223 */ /* 0x001fc8000000003e */
[----:B------:R-:W-:Y:S02]  /*12e0*/  FFMA R62, R16, R19, R23 ;  /* 0x00000013103e7223 */ /* 0x000fe40000000017 */
[----:B------:R-:W0:Y:S01]  /*12f0*/  LDS.64 R22, [R13+0x20] ;  /* 0x000020000d167984 */ /* 0x000e220000000a00 */
[-C--:B------:R-:W-:Y:S01]  /*1300*/  FFMA R21, R42, R24.reuse, R21 ;  /* 0x000000182a157223 */ /* 0x080fe20000000015 */
[C---:B------:R-:W-:Y:S01]  /*1310*/  FFMA R77, R46.reuse, R24, R36 ;  /* 0x000000182e4d7223 */ /* 0x040fe20000000024 */
[-C--:B------:R-:W-:Y:S01]  /*1320*/  FFMA R71, R46, R18.reuse, R40 ;  /* 0x000000122e477223 */ /* 0x080fe20000000028 */
[-C--:B------:R-:W-:Y:S01]  /*1330*/  FFMA R29, R42, R18.reuse, R29 ;  /* 0x000000122a1d7223 */ /* 0x080fe2000000001d */
[----:B------:R-:W-:Y:S01]  /*1340*/  FFMA R36, R20, R25, R21 ;  /* 0x0000001914247223 */ /* 0x000fe20000000015 */
[----:B------:R-:W-:Y:S01]  /*1350*/  FFMA R21, R44, R18, R63 ;  /* 0x000000122c157223 */ /* 0x000fe2000000003f */
[----:B------:R-:W-:Y:S01]  /*1360*/  FFMA R87, R24, R67, R26 ;  /* 0x0000004318577223 */ /* 0x000fe2000000001a */
[-C--:B------:R-:W-:Y:S01]  /*1370*/  FFMA R71, R28, R19.reuse, R71 ;  /* 0x000000131c477223 */ /* 0x080fe20000000047 */
[-C--:B------:R-:W-:Y:S01]  /*1380*/  FFMA R26, R20, R19.reuse, R29 ;  /* 0x00000013141a7223 */ /* 0x080fe2000000001d */
[----:B------:R-:W-:Y:S01]  /*1390*/  FFMA R21, R14, R19, R21 ;  /* 0x000000130e157223 */ /* 0x000fe20000000015 */
[C---:B------:R-:W-:Y:S01]  /*13a0*/  FFMA R40, R18.reuse, R27, R56 ;  /* 0x0000001b12287223 */ /* 0x040fe20000000038 */
[C---:B------:R-:W-:Y:S01]  /*13b0*/  FFMA R85, R18.reuse, R60, R85 ;  /* 0x0000003c12557223 */ /* 0x040fe20000000055 */
[C---:B------:R-:W-:Y:S01]  /*13c0*/  FFMA R83, R18.reuse, R58, R83 ;  /* 0x0000003a12537223 */ /* 0x040fe20000000053 */
[----:B------:R-:W-:Y:S01]  /*13d0*/  FFMA R81, R18, R67, R64 ;  /* 0x0000004312517223 */ /* 0x000fe20000000040 */
[-C--:B------:R-:W-:Y:S01]  /*13e0*/  FFMA R77, R28, R25.reuse, R77 ;  /* 0x000000191c4d7223 */ /* 0x080fe2000000004d */
[----:B------:R-:W-:Y:S01]  /*13f0*/  FFMA R75, R14, R25, R75 ;  /* 0x000000190e4b7223 */ /* 0x000fe2000000004b */
[C---:B------:R-:W-:Y:S01]  /*1400*/  FFMA R115, R24.reuse, R60, R115 ;  /* 0x0000003c18737223 */ /* 0x040fe20000000073 */
[C---:B------:R-:W-:Y:S01]  /*1410*/  FFMA R113, R24.reuse, R58, R113 ;  /* 0x0000003a18717223 */ /* 0x040fe20000000071 */
[----:B------:R-:W-:Y:S01]  /*1420*/  FFMA R50, R24, R27, R50 ;  /* 0x0000001b18327223 */ /* 0x000fe20000000032 */
[----:B------:R-:W-:Y:S01]  /*1430*/  LDS R63, [R68+0x91c] ;  /* 0x00091c00443f7984 */ /* 0x000fe20000000800 */
[----:B0-----:R-:W-:-:S04]  /*1440*/  FFMA R19, R32, R22, R41 ;  /* 0x0000001620137223 */ /* 0x001fc80000000029 */
[-C--:B------:R-:W-:Y:S02]  /*1450*/  FFMA R56, R16, R23.reuse, R19 ;  /* 0x0000001710387223 */ /* 0x080fe40000000013 */
[----:B------:R-:W0:Y:S01]  /*1460*/  LDS.64 R18, [R13+0x368] ;  /* 0x000368000d127984 */ /* 0x000e220000000a00 */
[-C--:B------:R-:W-:Y:S01]  /*1470*/  FFMA R39, R46, R22.reuse, R39 ;  /* 0x000000162e277223 */ /* 0x080fe20000000027 */
[-C--:B------:R-:W-:Y:S01]  /*1480*/  FFMA R35, R44, R22.reuse, R35 ;  /* 0x000000162c237223 */ /* 0x080fe20000000023 */
[----:B------:R-:W-:Y:S01]  /*1490*/  FFMA R37, R42, R22, R37 ;  /* 0x000000162a257223 */ /* 0x000fe20000000025 */
[----:B------:R-:W-:Y:S01]  /*14a0*/  FFMA R77, R22, R60, R77 ;  /* 0x0000003c164d7223 */ /* 0x000fe2000000004d */
[-C--:B------:R-:W-:Y:S01]  /*14b0*/  FFMA R41, R28, R23.reuse, R39 ;  /* 0x000000171c297223 */ /* 0x080fe20000000027 */
[-C--:B------:R-:W-:Y:S01]  /*14c0*/  FFMA R39, R14, R23.reuse, R35 ;  /* 0x000000170e277223 */ /* 0x080fe20000000023 */
[----:B------:R-:W-:Y:S01]  /*14d0*/  FFMA R64, R20, R23, R37 ;  /* 0x0000001714407223 */ /* 0x000fe20000000025 */
        /* <DEDUP_REMOVED lines=17> */
[-C--:B-1----:R-:W-:Y:S01]  /*15f0*/  FFMA R43, R46, R22.reuse, R53 ;  /* 0x000000162e2b7223 */ /* 0x082fe20000000035 */
        /* <DEDUP_REMOVED lines=10> */
[----:B------:R-:W-:Y:S01]  /*16a0*/  FFMA R56, R22, R27, R56 ;  /* 0x0000001b16387223 */ /* 0x000fe20000000038 */
[----:B0-----:R-:W-:-:S04]  /*16b0*/  FFMA R23, R32, R18, R30 ;  /* 0x0000001220177223 */ /* 0x001fc8000000001e */
[----:B------:R-:W-:Y:S02]  /*16c0*/  FFMA R64, R16, R19, R23 ;  /* 0x0000001310407223 */ /* 0x000fe40000000017 */
[----:B------:R-:W0:Y:S01]  /*16d0*/  LDS.64 R22, [R13+0x30] ;  /* 0x000030000d167984 */ /* 0x000e220000000a00 */
[C---:B------:R-:W-:Y:S01]  /*16e0*/  FFMA R33, R18.reuse, R60, R29 ;  /* 0x0000003c12217223 */ /* 0x040fe2000000001d */
[----:B------:R-:W-:Y:S02]  /*16f0*/  FFMA R29, R18, R67, R36 ;  /* 0x00000043121d7223 */ /* 0x000fe40000000024 */
[----:B------:R-:W1:Y:S01]  /*1700*/  LDS.64 R36, [R13+0x378] ;  /* 0x000378000d247984 */ /* 0x000e620000000a00 */
[-C--:B------:R-:W-:Y:S01]  /*1710*/  FFMA R51, R46, R18.reuse, R31 ;  /* 0x000000122e337223 */ /* 0x080fe2000000001f */
[-C--:B------:R-:W-:Y:S01]  /*1720*/  FFMA R47, R44, R18.reuse, R57 ;  /* 0x000000122c2f7223 */ /* 0x080fe20000000039 */
[----:B------:R-:W-:Y:S02]  /*1730*/  FFMA R59, R42, R18, R59 ;  /* 0x000000122a3b7223 */ /* 0x000fe4000000003b */
[-C--:B------:R-:W-:Y:S01]  /*1740*/  FFMA R51, R28, R19.reuse, R51 ;  /* 0x000000131c337223 */ /* 0x080fe20000000033 */
[-C--:B------:R-:W-:Y:S01]  /*1750*/  FFMA R47, R14, R19.reuse, R47 ;  /* 0x000000130e2f7223 */ /* 0x080fe2000000002f */
[----:B------:R-:W-:Y:S01]  /*1760*/  FFMA R70, R20, R19, R59 ;  /* 0x0000001314467223 */ /* 0x000fe2000000003b */
[C---:B------:R-:W-:Y:S01]  /*1770*/  FFMA R31, R18.reuse, R58, R25 ;  /* 0x0000003a121f7223 */ /* 0x040fe20000000019 */
[----:B------:R-:W-:-:S02]  /*1780*/  FFMA R55, R18, R27, R24 ;  /* 0x0000001b12377223 */ /* 0x000fc40000000018 */
[----:B------:R-:W2:Y:S01]  /*1790*/  LDS.64 R24, [R13+0x380] ;  /* 0x000380000d187984 */ /* 0x000ea20000000a00 */
        /* <DEDUP_REMOVED lines=13> */
[----:B------:R-:W-:-:S03]  /*1870*/  FFMA R97, R42, R36, R97 ;  /* 0x000000242a617223 */ /* 0x000fc60000000061 */
[----:B------:R-:W1:Y:S01]  /*1880*/  LDS R26, [R68+0x918] ;  /* 0x00091800441a7984 */ /* 0x000e620000000800 */
[-C--:B------:R-:W-:Y:S01]  /*1890*/  FFMA R53, R28, R37.reuse, R53 ;  /* 0x000000251c357223 */ /* 0x080fe20000000035 */
[-C--:B------:R-:W-:Y:S01]  /*18a0*/  FFMA R59, R14, R37.reuse, R59 ;  /* 0x000000250e3b7223 */ /* 0x080fe2000000003b */
[-C--:B------:R-:W-:Y:S01]  /*18b0*/  FFMA R32, R16, R37.reuse, R103 ;  /* 0x0000002510207223 */ /* 0x080fe20000000067 */
[----:B------:R-:W-:Y:S01]  /*18c0*/  FFMA R30, R20, R37, R97 ;  /* 0x00000025141e7223 */ /* 0x000fe20000000061 */
[C---:B------:R-:W-:Y:S01]  /*18d0*/  FFMA R44, R22.reuse, R58, R21 ;  /* 0x0000003a162c7223 */ /* 0x040fe20000000015 */
[----:B------:R-:W3:Y:S04]  /*18e0*/  LDS R28, [R68+0x6d8] ;  /* 0x0006d800441c7984 */ /* 0x000ee80000000800 */
[----:B------:R-:W4:Y:S04]  /*18f0*/  LDS R16, [R68+0xb58] ;  /* 0x000b580044107984 */ /* 0x000f280000000800 */
[----:B------:R-:W5:Y:S04]  /*1900*/  LDS R14, [R68+0xd98] ;  /* 0x000d9800440e7984 */ /* 0x000f680000000800 */
[----:B------:R-:W5:Y:S01]  /*1910*/  LDS.64 R20, [R13+0x40] ;  /* 0x000040000d147984 */ /* 0x000f620000000a00 */
[CC--:B------:R-:W-:Y:S01]  /*1920*/  FFMA R66, R22.reuse, R60.reuse, R43 ;  /* 0x0000003c16427223 */ /* 0x0c0fe2000000002b */
[----:B------:R-:W-:Y:S01]  /*1930*/  FFMA R90, R22, R27, R90 ;  /* 0x0000001b165a7223 */ /* 0x000fe2000000005a */
[----:B------:R-:W-:Y:S01]  /*1940*/  FFMA R101, R36, R60, R51 ;  /* 0x0000003c24657223 */ /* 0x000fe20000000033 */
[----:B--2---:R-:W-:Y:S01]  /*1950*/  FFMA R51, R58, R24, R59 ;  /* 0x000000183a337223 */ /* 0x004fe2000000003b */
[----:B------:R-:W2:Y:S01]  /*1960*/  LDS R65, [R68+0x6dc] ;  /* 0x0006dc0044417984 */ /* 0x000ea20000000800 */
[C---:B------:R-:W-:Y:S01]  /*1970*/  FFMA R99, R36.reuse, R58, R47 ;  /* 0x0000003a24637223 */ /* 0x040fe2000000002f */
[C---:B------:R-:W-:Y:S01]  /*1980*/  FFMA R97, R36.reuse, R67, R70 ;  /* 0x0000004324617223 */ /* 0x040fe20000000046 */
[----:B------:R-:W-:Y:S01]  /*1990*/  FFMA R103, R36, R27, R64 ;  /* 0x0000001b24677223 */ /* 0x000fe20000000040 */
[----:B------:R-:W2:Y:S01]  /*19a0*/  LDS R59, [R68+0xb5c] ;  /* 0x000b5c00443b7984 */ /* 0x000ea20000000800 */
[----:B------:R-:W-:-:S03]  /*19b0*/  FFMA R43, R27, R24, R32 ;  /* 0x000000181b2b7223 */ /* 0x000fc60000000020 */
[----:B------:R-:W2:Y:S04]  /*19c0*/  LDS R61, [R68+0xd9c] ;  /* 0x000d9c00443d7984 */ /* 0x000ea80000000800 */
[----:B------:R-:W2:Y:S01]  /*19d0*/  LDS R64, [R68+0x6e0] ;  /* 0x0006e00044407984 */ /* 0x000ea20000000800 */
[-C--:B0-----:R-:W-:Y:S01]  /*19e0*/  FFMA R69, R60, R18.reuse, R69 ;  /* 0x000000123c457223 */ /* 0x081fe20000000045 */
[-C--:B-1----:R-:W-:Y:S01]  /*19f0*/  FFMA R22, R26, R19.reuse, R91 ;  /* 0x000000131a167223 */ /* 0x082fe2000000005b */
[-C--:B------:R-:W-:Y:S01]  /*1a00*/  FFMA R57, R58, R18.reuse, R57 ;  /* 0x000000123a397223 */ /* 0x080fe20000000039 */
[-C--:B------:R-:W-:Y:S01]  /*1a10*/  FFMA R37, R67, R18.reuse, R74 ;  /* 0x0000001243257223 */ /* 0x080fe2000000004a */
[----:B------:R-:W-:Y:S01]  /*1a20*/  FFMA R79, R27, R18, R72 ;  /* 0x000000121b4f7223 */ /* 0x000fe20000000048 */
[-C--:B---3--:R-:W-:Y:S01]  /*1a30*/  FFMA R84, R28, R19.reuse, R93 ;  /* 0x000000131c547223 */ /* 0x088fe2000000005d */
[-C--:B----4-:R-:W-:Y:S01]  /*1a40*/  FFMA R32, R16, R19.reuse, R89 ;  /* 0x0000001310207223 */ /* 0x090fe20000000059 */
[----:B-----5:R-:W-:-:S02]  /*1a50*/  FFMA R36, R14, R19, R111 ;  /* 0x000000130e247223 */ /* 0x020fc4000000006f */
[----:B------:R-:W0:Y:S01]  /*1a60*/  LDS.64 R18, [R13+0x388] ;  /* 0x000388000d127984 */ /* 0x000e220000000a00 */
[----:B------:R-:W-:-:S03]  /*1a70*/  FFMA R93, R63, R20, R22 ;  /* 0x000000143f5d7223 */ /* 0x000fc60000000016 */
[----:B------:R-:W1:Y:S01]  /*1a80*/  LDS R22, [R68+0x920] ;  /* 0x0009200044167984 */ /* 0x000e620000000800 */
[-C--:B------:R-:W-:Y:S01]  /*1a90*/  FFMA R53, R60, R24.reuse, R53 ;  /* 0x000000183c357223 */ /* 0x080fe20000000035 */
[----:B------:R-:W-:Y:S01]  /*1aa0*/  FFMA R47, R67, R24, R30 ;  /* 0x00000018432f7223 */ /* 0x000fe2000000001e */
[-C--:B------:R-:W-:Y:S01]  /*1ab0*/  FFMA R76, R28, R25.reuse, R109 ;  /* 0x000000191c4c7223 */ /* 0x080fe2000000006d */
[-C--:B------:R-:W-:Y:S01]  /*1ac0*/  FFMA R24, R26, R25.reuse, R107 ;  /* 0x000000191a187223 */ /* 0x080fe2000000006b */
[-C--:B------:R-:W-:Y:S01]  /*1ad0*/  FFMA R30, R16, R25.reuse, R105 ;  /* 0x00000019101e7223 */ /* 0x080fe20000000069 */
[----:B------:R-:W-:Y:S01]  /*1ae0*/  FFMA R48, R14, R25, R48 ;  /* 0x000000190e307223 */ /* 0x000fe20000000030 */
[-C--:B--2---:R-:W-:Y:S01]  /*1af0*/  FFMA R84, R65, R20.reuse, R84 ;  /* 0x0000001441547223 */ /* 0x084fe20000000054 */
[-C--:B------:R-:W-:Y:S01]  /*1b00*/  FFMA R91, R59, R20.reuse, R32 ;  /* 0x000000143b5b7223 */ /* 0x080fe20000000020 */
[----:B------:R-:W-:Y:S01]  /*1b10*/  FFMA R89, R61, R20, R36 ;  /* 0x000000143d597223 */ /* 0x000fe20000000024 */
[-C--:B------:R-:W-:Y:S01]  /*1b20*/  FFMA R34, R28, R21.reuse, R34 ;  /* 0x000000151c227223 */ /* 0x080fe20000000022 */
[-C--:B------:R-:W-:Y:S01]  /*1b30*/  FFMA R32, R16, R21.reuse, R123 ;  /* 0x0000001510207223 */ /* 0x080fe2000000007b */
[-C--:B------:R-:W-:Y:S01]  /*1b40*/  FFMA R54, R14, R21.reuse, R54 ;  /* 0x000000150e367223 */ /* 0x080fe20000000036 */
[C---:B------:R-:W-:Y:S01]  /*1b50*/  FFMA R84, R21.reuse, R64, R84 ;  /* 0x0000004015547223 */ /* 0x040fe20000000054 */
[C---:B------:R-:W-:Y:S01]  /*1b60*/  FFMA R80, R21.reuse, R88, R91 ;  /* 0x0000005815507223 */ /* 0x040fe2000000005b */
[----:B------:R-:W-:Y:S01]  /*1b70*/  FFMA R78, R21, R86, R89 ;  /* 0x00000056154e7223 */ /* 0x000fe20000000059 */
[-C--:B0-----:R-:W-:Y:S01]  /*1b80*/  FFMA R76, R65, R18.reuse, R76 ;  /* 0x00000012414c7223 */ /* 0x081fe2000000004c */
[-C--:B------:R-:W-:Y:S01]  /*1b90*/  FFMA R67, R63, R18.reuse, R24 ;  /* 0x000000123f437223 */ /* 0x080fe20000000018 */
[-C--:B------:R-:W-:Y:S01]  /*1ba0*/  FFMA R27, R59, R18.reuse, R30 ;  /* 0x000000123b1b7223 */ /* 0x080fe2000000001e */
[----:B------:R-:W-:Y:S01]  /*1bb0*/  FFMA R25, R61, R18, R48 ;  /* 0x000000123d197223 */ /* 0x000fe20000000030 */
[----:B------:R-:W-:Y:S01]  /*1bc0*/  FFMA R18, R26, R21, R125 ;  /* 0x000000151a127223 */ /* 0x000fe2000000007d */
[----:B-1----:R-:W-:-:S02]  /*1bd0*/  FFMA R82, R21, R22, R93 ;  /* 0x0000001615527223 */ /* 0x002fc4000000005d */
[----:B------:R-:W0:Y:S01]  /*1be0*/  LDS.64 R20, [R13+0x48] ;  /* 0x000048000d147984 */ /* 0x000e220000000a00 */
[C---:B------:R-:W-:Y:S01]  /*1bf0*/  FFMA R72, R19.reuse, R88, R27 ;  /* 0x0000005813487223 */ /* 0x040fe2000000001b */
[-C--:B------:R-:W-:Y:S01]  /*1c00*/  FFMA R24, R28, R19.reuse, R121 ;  /* 0x000000131c187223 */ /* 0x080fe20000000079 */
[-C--:B------:R-:W-:Y:S01]  /*1c10*/  FFMA R30, R26, R19.reuse, R119 ;  /* 0x000000131a1e7223 */ /* 0x080fe20000000077 */
[-C--:B------:R-:W-:Y:S01]  /*1c20*/  FFMA R42, R16, R19.reuse, R117 ;  /* 0x00000013102a7223 */ /* 0x080fe20000000075 */
[----:B------:R-:W-:Y:S01]  /*1c30*/  FFMA R46, R14, R19, R52 ;  /* 0x000000130e2e7223 */ /* 0x000fe20000000034 */
[C---:B------:R-:W-:Y:S01]  /*1c40*/  FFMA R76, R19.reuse, R64, R76 ;  /* 0x00000040134c7223 */ /* 0x040fe2000000004c */
[C---:B------:R-:W-:Y:S01]  /*1c50*/  FFMA R70, R19.reuse, R22, R67 ;  /* 0x0000001613467223 */ /* 0x040fe20000000043 */
[----:B------:R-:W-:Y:S01]  /*1c60*/  FFMA R74, R19, R86, R25 ;  /* 0x00000056134a7223 */ /* 0x000fe20000000019 */
[-C--:B0-----:R-:W-:Y:S02]  /*1c70*/  FFMA R27, R63, R20.reuse, R18 ;  /* 0x000000143f1b7223 */ /* 0x081fe40000000012 */
        /* <DEDUP_REMOVED lines=30> */
[C---:B------:R-:W-:Y:S01]  /*1e60*/  FFMA R36, R21.reuse, R88, R25 ;  /* 0x0000005815247223 */ /* 0x040fe20000000019 */
[-C--:B------:R-:W-:Y:S01]  /*1e70*/  FFMA R102, R14, R21.reuse, R38 ;  /* 0x000000150e667223 */ /* 0x080fe20000000026 */
        /* <DEDUP_REMOVED lines=21> */
[C---:B------:R-:W-:Y:S01]  /*1fd0*/  FFMA R104, R65.reuse, R20, R48 ;  /* 0x0000001441687223 */ /* 0x040fe20000000030 */
[-C--:B------:R-:W-:Y:S01]  /*1fe0*/  FFMA R48, R28, R21.reuse, R41 ;  /* 0x000000151c307223 */ /* 0x080fe20000000029 */
[-C--:B0-----:R-:W-:Y:S02]  /*1ff0*/  FFMA R102, R65, R18.reuse, R24 ;  /* 0x0000001241667223 */ /* 0x081fe40000000018 */
[----:B------:R-:W0:Y:S01]  /*2000*/  LDS.64 R24, [R13+0x60] ;  /* 0x000060000d187984 */ /* 0x000e220000000a00 */
[----:B------:R-:W-:Y:S01]  /*2010*/  FFMA R75, R59, R18, R100 ;  /* 0x000000123b4b7223 */ /* 0x000fe20000000064 */
[-C--:B------:R-:W-:Y:S01]  /*2020*/  FFMA R83, R63, R20.reuse, R92 ;  /* 0x000000143f537223 */ /* 0x080fe2000000005c */
[----:B------:R-:W-:Y:S01]  /*2030*/  FFMA R85, R59, R20, R98 ;  /* 0x000000143b557223 */ /* 0x000fe20000000062 */
[-C--:B------:R-:W-:Y:S01]  /*2040*/  FFMA R92, R26, R21.reuse, R39 ;  /* 0x000000151a5c7223 */ /* 0x080fe20000000027 */
[-C--:B------:R-:W-:Y:S01]  /*2050*/  FFMA R98, R16, R21.reuse, R35 ;  /* 0x0000001510627223 */ /* 0x080fe20000000023 */
[----:B------:R-:W-:Y:S01]  /*2060*/  FFMA R56, R14, R21, R56 ;  /* 0x000000150e387223 */ /* 0x000fe20000000038 */
[----:B------:R-:W-:Y:S01]  /*2070*/  FFMA R77, R61, R18, R62 ;  /* 0x000000123d4d7223 */ /* 0x000fe2000000003e */
[C---:B------:R-:W-:Y:S01]  /*2080*/  FFMA R87, R21.reuse, R64, R104 ;  /* 0x0000004015577223 */ /* 0x040fe20000000068 */
[C---:B------:R-:W-:Y:S01]  /*2090*/  FFMA R83, R21.reuse, R22, R83 ;  /* 0x0000001615537223 */ /* 0x040fe20000000053 */
[C---:B------:R-:W-:Y:S01]  /*20a0*/  FFMA R85, R21.reuse, R88, R85 ;  /* 0x0000005815557223 */ /* 0x040fe20000000055 */
[----:B------:R-:W-:Y:S01]  /*20b0*/  FFMA R81, R21, R86, R81 ;  /* 0x0000005615517223 */ /* 0x000fe20000000051 */
[----:B------:R-:W-:Y:S01]  /*20c0*/  FFMA R62, R16, R19, R29 ;  /* 0x00000013103e7223 */ /* 0x000fe2000000001d */
[----:B0-----:R-:W-:-:S02]  /*20d0*/  FFMA R100, R65, R24, R48 ;  /* 0x0000001841647223 */ /* 0x001fc40000000030 */
[----:B------:R-:W0:Y:S01]  /*20e0*/  LDS.64 R48, [R13+0x3a8] ;  /* 0x0003a8000d307984 */ /* 0x000e220000000a00 */
[-C--:B------:R-:W-:Y:S01]  /*20f0*/  FFMA R21, R63, R24.reuse, R92 ;  /* 0x000000183f157223 */ /* 0x080fe2000000005c */
[-C--:B------:R-:W-:Y:S01]  /*2100*/  FFMA R27, R59, R24.reuse, R98 ;  /* 0x000000183b1b7223 */ /* 0x080fe20000000062 */
[----:B------:R-:W-:Y:S01]  /*2110*/  FFMA R29, R61, R24, R56 ;  /* 0x000000183d1d7223 */ /* 0x000fe20000000038 */
[----:B------:R-:W-:Y:S02]  /*2120*/  FFMA R24, R26, R25, R44 ;  /* 0x000000191a187223 */ /* 0x000fe4000000002c */
[----:B------:R-:W1:Y:S01]  /*2130*/  LDS.64 R44, [R13+0x68] ;  /* 0x000068000d2c7984 */ /* 0x000e620000000a00 */
        /* <DEDUP_REMOVED lines=27> */
[-C--:B-1----:R-:W-:Y:S01]  /*22f0*/  FFMA R66, R65, R44.reuse, R66 ;  /* 0x0000002c41427223 */ /* 0x082fe20000000042 */
[----:B------:R-:W0:Y:S01]  /*2300*/  LDS.64 R48, [R13+0x3b0] ;  /* 0x0003b0000d307984 */ /* 0x000e220000000a00 */
[-C--:B------:R-:W-:Y:S01]  /*2310*/  FFMA R41, R63, R44.reuse, R24 ;  /* 0x0000002c3f297223 */ /* 0x080fe20000000018 */
[-C--:B------:R-:W-:Y:S01]  /*2320*/  FFMA R39, R59, R44.reuse, R56 ;  /* 0x0000002c3b277223 */ /* 0x080fe20000000038 */
[----:B------:R-:W-:Y:S01]  /*2330*/  FFMA R55, R61, R44, R92 ;  /* 0x0000002c3d377223 */ /* 0x000fe2000000005c */
[-C--:B------:R-:W-:Y:S01]  /*2340*/  FFMA R44, R26, R45.reuse, R57 ;  /* 0x0000002d1a2c7223 */ /* 0x080fe20000000039 */
[----:B------:R-:W-:Y:S01]  /*2350*/  FFMA R96, R14, R45, R79 ;  /* 0x0000002d0e607223 */ /* 0x000fe2000000004f */
[----:B------:R-:W1:Y:S01]  /*2360*/  LDS.64 R56, [R13+0x70] ;  /* 0x000070000d387984 */ /* 0x000e620000000a00 */
[----:B------:R-:W-:-:S03]  /*2370*/  FFMA R35, R45, R64, R66 ;  /* 0x000000402d237223 */ /* 0x000fc60000000042 */
[----:B------:R-:W2:Y:S01]  /*2380*/  LDS.64 R66, [R13+0x3b8] ;  /* 0x0003b8000d427984 */ /* 0x000ea20000000a00 */
[-C--:B------:R-:W-:Y:S01]  /*2390*/  FFMA R92, R16, R45.reuse, R37 ;  /* 0x0000002d105c7223 */ /* 0x080fe20000000025 */
[C---:B------:R-:W-:Y:S01]  /*23a0*/  FFMA R37, R45.reuse, R22, R41 ;  /* 0x000000162d257223 */ /* 0x040fe20000000029 */
[----:B------:R-:W-:Y:S01]  /*23b0*/  FFMA R24, R28, R45, R69 ;  /* 0x0000002d1c187223 */ /* 0x000fe20000000045 */
[C---:B------:R-:W-:Y:S01]  /*23c0*/  FFMA R39, R45.reuse, R88, R39 ;  /* 0x000000582d277223 */ /* 0x040fe20000000027 */
[----:B------:R-:W-:Y:S01]  /*23d0*/  FFMA R41, R45, R86, R55 ;  /* 0x000000562d297223 */ /* 0x000fe20000000037 */
[----:B------:R-:W-:Y:S01]  /*23e0*/  LDS R103, [R68+0xdac] ;  /* 0x000dac0044677984 */ /* 0x000fe20000000800 */
[-C--:B0-----:R-:W-:Y:S01]  /*23f0*/  FFMA R16, R16, R49.reuse, R47 ;  /* 0x0000003110107223 */ /* 0x081fe2000000002f */
[-C--:B------:R-:W-:Y:S01]  /*2400*/  FFMA R26, R26, R49.reuse, R51 ;  /* 0x000000311a1a7223 */ /* 0x080fe20000000033 */
[-C--:B------:R-:W-:Y:S01]  /*2410*/  FFMA R18, R65, R48.reuse, R18 ;  /* 0x0000003041127223 */ /* 0x080fe20000000012 */
[-C--:B------:R-:W-:Y:S01]  /*2420*/  FFMA R45, R63, R48.reuse, R20 ;  /* 0x000000303f2d7223 */ /* 0x080fe20000000014 */
[-C--:B------:R-:W-:Y:S01]  /*2430*/  FFMA R47, R59, R48.reuse, R62 ;  /* 0x000000303b2f7223 */ /* 0x080fe2000000003e */
[----:B------:R-:W-:Y:S01]  /*2440*/  FFMA R51, R61, R48, R90 ;  /* 0x000000303d337223 */ /* 0x000fe2000000005a */
[-C--:B------:R-:W-:Y:S01]  /*2450*/  FFMA R14, R14, R49.reuse, R43 ;  /* 0x000000310e0e7223 */ /* 0x080fe2000000002b */
[----:B------:R-:W-:Y:S01]  /*2460*/  FFMA R28, R28, R49, R53 ;  /* 0x000000311c1c7223 */ /* 0x000fe20000000035 */
[C---:B------:R-:W-:Y:S01]  /*2470*/  FFMA R43, R49.reuse, R64, R18 ;  /* 0x00000040312b7223 */ /* 0x040fe20000000012 */
[C---:B------:R-:W-:Y:S01]  /*2480*/  FFMA R45, R49.reuse, R22, R45 ;  /* 0x00000016312d7223 */ /* 0x040fe2000000002d */
[C---:B------:R-:W-:Y:S01]  /*2490*/  FFMA R47, R49.reuse, R88, R47 ;  /* 0x00000058312f7223 */ /* 0x040fe2000000002f */
[----:B------:R-:W-:Y:S01]  /*24a0*/  FFMA R49, R49, R86, R51 ;  /* 0x0000005631317223 */ /* 0x000fe20000000033 */
        /* <DEDUP_REMOVED lines=10> */
[-C--:B------:R-:W-:Y:S01]  /*2550*/  FFMA R69, R59, R66.reuse, R16 ;  /* 0x000000423b457223 */ /* 0x080fe20000000010 */
[----:B------:R-:W-:Y:S01]  /*2560*/  FFMA R79, R61, R66, R14 ;  /* 0x000000423d4f7223 */ /* 0x000fe2000000000e */
[----:B------:R-:W-:Y:S01]  /*2570*/  LDS.64 R62, [R13+0x78] ;  /* 0x000078000d3e7984 */ /* 0x000fe20000000a00 */
[----:B------:R-:W-:-:S03]  /*2580*/  FFMA R61, R22, R67, R97 ;  /* 0x00000043163d7223 */ /* 0x000fc60000000061 */
[----:B------:R-:W0:Y:S04]  /*2590*/  LDS R14, [R68+0x6e4] ;  /* 0x0006e400440e7984 */ /* 0x000e280000000800 */
[----:B------:R-:W1:Y:S04]  /*25a0*/  LDS R16, [R68+0x924] ;  /* 0x0009240044107984 */ /* 0x000e680000000800 */
[----:B------:R-:W2:Y:S04]  /*25b0*/  LDS R18, [R68+0xb64] ;  /* 0x000b640044127984 */ /* 0x000ea80000000800 */
[----:B------:R-:W3:Y:S01]  /*25c0*/  LDS R20, [R68+0xda4] ;  /* 0x000da40044147984 */ /* 0x000ee20000000800 */
[----:B------:R-:W-:-:S03]  /*25d0*/  FFMA R59, R64, R67, R65 ;  /* 0x00000043403b7223 */ /* 0x000fc60000000041 */
[----:B------:R-:W4:Y:S04]  /*25e0*/  LDS R22, [R68+0x6e8] ;  /* 0x0006e80044167984 */ /* 0x000f280000000800 */
[----:B------:R-:W5:Y:S04]  /*25f0*/  LDS R24, [R68+0x928] ;  /* 0x0009280044187984 */ /* 0x000f680000000800 */
[----:B------:R-:W5:Y:S04]  /*2600*/  LDS R26, [R68+0xb68] ;  /* 0x000b6800441a7984 */ /* 0x000f680000000800 */
[----:B------:R-:W5:Y:S04]  /*2610*/  LDS R28, [R68+0xda8] ;  /* 0x000da800441c7984 */ /* 0x000f680000000800 */
[----:B------:R-:W5:Y:S01]  /*2620*/  LDS.64 R64, [R13+0x3c0] ;  /* 0x0003c0000d407984 */ /* 0x000f620000000a00 */
[-C--:B------:R-:W-:Y:S01]  /*2630*/  FFMA R69, R88, R67.reuse, R69 ;  /* 0x0000004358457223 */ /* 0x080fe20000000045 */
[----:B------:R-:W-:-:S02]  /*2640*/  FFMA R79, R86, R67, R79 ;  /* 0x00000043564f7223 */ /* 0x000fc4000000004f */
[----:B------:R-:W5:Y:S01]  /*2650*/  LDS.64 R66, [R13+0x80] ;  /* 0x000080000d427984 */ /* 0x000f620000000a00 */
[----:B0-----:R-:W-:Y:S01]  /*2660*/  FFMA R107, R14, R62, R84 ;  /* 0x0000003e0e6b7223 */ /* 0x001fe20000000054 */
[C---:B-1----:R-:W-:Y:S01]  /*2670*/  FFMA R97, R62.reuse, R16, R82 ;  /* 0x000000103e617223 */ /* 0x042fe20000000052 */
[C---:B--2---:R-:W-:Y:S01]  /*2680*/  FFMA R99, R62.reuse, R18, R80 ;  /* 0x000000123e637223 */ /* 0x044fe20000000050 */
[----:B---3--:R-:W-:Y:S01]  /*2690*/  FFMA R101, R62, R20, R78 ;  /* 0x000000143e657223 */ /* 0x008fe2000000004e */
[-C--:B----4-:R-:W-:Y:S01]  /*26a0*/  FFMA R107, R22, R63.reuse, R107 ;  /* 0x0000003f166b7223 */ /* 0x090fe2000000006b */
[-C--:B-----5:R-:W-:Y:S02]  /*26b0*/  FFMA R80, R24, R63.reuse, R97 ;  /* 0x0000003f18507223 */ /* 0x0a0fe40000000061 */
[----:B------:R-:W-:Y:S01]  /*26c0*/  LDS R97, [R68+0xb6c] ;  /* 0x000b6c0044617984 */ /* 0x000fe20000000800 */
[----:B------:R-:W-:-:S03]  /*26d0*/  FFMA R78, R26, R63, R99 ;  /* 0x0000003f1a4e7223 */ /* 0x000fc60000000063 */
[----:B------:R-:W-:Y:S01]  /*26e0*/  LDS R99, [R68+0x92c] ;  /* 0x00092c0044637984 */ /* 0x000fe20000000800 */
[----:B------:R-:W-:-:S03]  /*26f0*/  FFMA R48, R28, R63, R101 ;  /* 0x0000003f1c307223 */ /* 0x000fc60000000065 */
[----:B------:R0:W-:Y:S01]  /*2700*/  LDS R101, [R68+0x6ec] ;  /* 0x0006ec0044657984 */ /* 0x0001e20000000800 */
[----:B------:R-:W-:-:S04]  /*2710*/  FFMA R63, R16, R64, R70 ;  /* 0x00000040103f7223 */ /* 0x000fc80000000046 */
[-C--:B------:R-:W-:Y:S02]  /*2720*/  FFMA R70, R24, R65.reuse, R63 ;  /* 0x0000004118467223 */ /* 0x080fe4000000003f */
[----:B------:R-:W1:Y:S01]  /*2730*/  LDS.64 R62, [R13+0x3c8] ;  /* 0x0003c8000d3e7984 */ /* 0x000e620000000a00 */
[-C--:B------:R-:W-:Y:S01]  /*2740*/  FFMA R115, R14, R64.reuse, R76 ;  /* 0x000000400e737223 */ /* 0x080fe2000000004c */
[-C--:B------:R-:W-:Y:S01]  /*2750*/  FFMA R105, R18, R64.reuse, R72 ;  /* 0x0000004012697223 */ /* 0x080fe20000000048 */
[----:B------:R-:W-:Y:S02]  /*2760*/  FFMA R109, R20, R64, R74 ;  /* 0x00000040146d7223 */ /* 0x000fe4000000004a */
[-C--:B------:R-:W-:Y:S01]  /*2770*/  FFMA R115, R22, R65.reuse, R115 ;  /* 0x0000004116737223 */ /* 0x080fe20000000073 */
[-C--:B------:R-:W-:Y:S01]  /*2780*/  FFMA R56, R26, R65.reuse, R105 ;  /* 0x000000411a387223 */ /* 0x080fe20000000069 */
[----:B------:R-:W-:Y:S01]  /*2790*/  FFMA R44, R28, R65, R109 ;  /* 0x000000411c2c7223 */ /* 0x000fe2000000006d */
[-C--:B------:R-:W-:Y:S01]  /*27a0*/  FFMA R65, R16, R66.reuse, R54 ;  /* 0x0000004210417223 */ /* 0x080fe20000000036 */
[-C--:B------:R-:W-:Y:S01]  /*27b0*/  FFMA R109, R20, R66.reuse, R60 ;  /* 0x00000042146d7223 */ /* 0x080fe2000000003c */
[----:B------:R-:W-:-:S02]  /*27c0*/  FFMA R123, R14, R66, R52 ;  /* 0x000000420e7b7223 */ /* 0x000fc40000000034 */
[-C--:B0-----:R-:W-:Y:S01]  /*27d0*/  FFMA R68, R24, R67.reuse, R65 ;  /* 0x0000004318447223 */ /* 0x081fe20000000041 */
[----:B------:R-:W-:Y:S01]  /*27e0*/  FFMA R52, R28, R67, R109 ;  /* 0x000000431c347223 */ /* 0x000fe2000000006d */
[----:B------:R-:W0:Y:S01]  /*27f0*/  LDS.64 R64, [R13+0x88] ;  /* 0x000088000d407984 */ /* 0x000e220000000a00 */
[----:B------:R-:W-:Y:S01]  /*2800*/  FFMA R105, R18, R66, R58 ;  /* 0x0000004212697223 */ /* 0x000fe2000000003a */
        /* <DEDUP_REMOVED lines=17> */
[-C--:B------:R-:W-:Y:S01]  /*2920*/  FFMA R123, R22, R67.reuse, R123 ;  /* 0x00000043167b7223 */ /* 0x080fe2000000007b */
[----:B------:R-:W-:Y:S01]  /*2930*/  FFMA R54, R26, R67, R105 ;  /* 0x000000431a367223 */ /* 0x000fe20000000069 */
        /* <DEDUP_REMOVED lines=55> */
[----:B------:R-:W-:Y:S01]  /*2cb0*/  FFMA R56, R24, R65, R21 ;  /* 0x0000004118387223 */ /* 0x000fe20000000015 */
[C---:B------:R-:W-:Y:S01]  /*2cc0*/  FFMA R19, R64.reuse, R99, R48 ;  /* 0x0000006340137223 */ /* 0x040fe20000000030 */
[----:B------:R-:W-:Y:S01]  /*2cd0*/  FFMA R21, R64, R97, R46 ;  /* 0x0000006140157223 */ /* 0x000fe2000000002e */
[----:B------:R-:W-:Y:S01]  /*2ce0*/  FFMA R50, R26, R65, R23 ;  /* 0x000000411a327223 */ /* 0x000fe20000000017 */
        /* <DEDUP_REMOVED lines=28> */
[----:B------:R-:W-:Y:S01]  /*2eb0*/  IADD3 R12, P5, R12, 0xc40, RZ ;  /* 0x00000c400c0c7810 */ /* 0x000fe20007fbe0ff */
        /* <DEDUP_REMOVED lines=12> */
[----:B------:R-:W-:Y:S04]  /*2f80*/  LDS R48, [R13+0xb0] ;  /* 0x0000b0000d307984 */ /* 0x000fe80000000800 */
[----:B------:R-:W1:Y:S04]  /*2f90*/  LDS.64 R30, [R13+0x3f0] ;  /* 0x0003f0000d1e7984 */ /* 0x000e680000000a00 */
[----:B------:R-:W2:Y:S01]  /*2fa0*/  LDS R46, [R13+0x3f8] ;  /* 0x0003f8000d2e7984 */ /* 0x000ea20000000800 */
[----:B------:R-:W-:-:S02]  /*2fb0*/  IADD3.X R15, RZ, R15, RZ, P5, !PT ;  /* 0x0000000fff0f7210 */ /* 0x000fc40002ffe4ff */
[----:B------:R-:W-:-:S04]  /*2fc0*/  IADD3 R10, P5, R10, 0xc40, RZ ;  /* 0x00000c400a0a7810 */ /* 0x000fc80007fbe0ff */
[----:B------:R-:W-:Y:S02]  /*2fd0*/  IADD3.X R11, RZ, R11, RZ, P5, !PT ;  /* 0x0000000bff0b7210 */ /* 0x000fe40002ffe4ff */
[----:B------:R-:W-:Y:S02]  /*2fe0*/  IADD3 R6, P5, R6, 0xc40, RZ ;  /* 0x00000c4006067810 */ /* 0x000fe40007fbe0ff */
[----:B------:R-:W-:Y:S02]  /*2ff0*/  IADD3 R7, R7, 0x1, RZ ;  /* 0x0000000107077810 */ /* 0x000fe40007ffe0ff */
[----:B------:R-:W-:Y:S02]  /*3000*/  IADD3.X R9, RZ, R9, RZ, P5, !PT ;  /* 0x00000009ff097210 */ /* 0x000fe40002ffe4ff */
[----:B------:R-:W-:-:S04]  /*3010*/  IADD3 R8, P5, R8, 0xc40, RZ ;  /* 0x00000c4008087810 */ /* 0x000fc80007fbe0ff */
[----:B------:R-:W-:Y:S02]  /*3020*/  IADD3.X R17, RZ, R17, RZ, P5, !PT ;  /* 0x00000011ff117210 */ /* 0x000fe40002ffe4ff */
[----:B------:R-:W-:Y:S01]  /*3030*/  ISETP.NE.AND P5, PT, R7, 0x100, PT ;  /* 0x000001000700780c */ /* 0x000fe20003fa5270 */
[-C--:B0-----:R-:W-:Y:S01]  /*3040*/  FFMA R51, R14, R32.reuse, R51 ;  /* 0x000000200e337223 */ /* 0x081fe20000000033 */
[-C--:B------:R-:W-:Y:S01]  /*3050*/  FFMA R53, R16, R32.reuse, R53 ;  /* 0x0000002010357223 */ /* 0x080fe20000000035 */
[-C--:B------:R-:W-:Y:S01]  /*3060*/  FFMA R55, R18, R32.reuse, R55 ;  /* 0x0000002012377223 */ /* 0x080fe20000000037 */
[----:B------:R-:W-:Y:S01]  /*3070*/  FFMA R57, R20, R32, R57 ;  /* 0x0000002014397223 */ /* 0x000fe20000000039 */
[C---:B------:R-:W-:Y:S01]  /*3080*/  FFMA R107, R66.reuse, R101, R107 ;  /* 0x00000065426b7223 */ /* 0x040fe2000000006b */
[C---:B------:R-:W-:Y:S01]  /*3090*/  FFMA R105, R66.reuse, R99, R80 ;  /* 0x0000006342697223 */ /* 0x040fe20000000050 */
[----:B------:R-:W-:Y:S01]  /*30a0*/  FFMA R67, R66, R97, R78 ;  /* 0x0000006142437223 */ /* 0x000fe2000000004e */
[C---:B------:R-:W-:Y:S01]  /*30b0*/  FFMA R23, R22.reuse, R65, R23 ;  /* 0x0000004116177223 */ /* 0x040fe20000000017 */
        /* <DEDUP_REMOVED lines=8> */
[-C--:B------:R-:W-:Y:S01]  /*3140*/  FFMA R22, R22, R31.reuse, R59 ;  /* 0x0000001f16167223 */ /* 0x080fe2000000003b */
[----:B------:R-:W-:Y:S01]  /*3150*/  IADD3 R94, P6, R94, 0x24, RZ ;  /* 0x000000245e5e7810 */ /* 0x000fe20007fde0ff */
[-C--:B------:R-:W-:Y:S01]  /*3160*/  FFMA R24, R24, R31.reuse, R61 ;  /* 0x0000001f18187223 */ /* 0x080fe2000000003d */
[-C--:B------:R-:W-:Y:S01]  /*3170*/  FFMA R26, R26, R31.reuse, R69 ;  /* 0x0000001f1a1a7223 */ /* 0x080fe20000000045 */
[----:B------:R-:W-:Y:S01]  /*3180*/  FFMA R28, R28, R31, R79 ;  /* 0x0000001f1c1c7223 */ /* 0x000fe2000000004f */
[C---:B------:R-:W-:Y:S01]  /*3190*/  FFMA R31, R30.reuse, R101, R27 ;  /* 0x000000651e1f7223 */ /* 0x040fe2000000001b */
[C---:B------:R-:W-:Y:S01]  /*31a0*/  FFMA R57, R30.reuse, R99, R58 ;  /* 0x000000631e397223 */ /* 0x040fe2000000003a */
[----:B------:R-:W-:Y:S01]  /*31b0*/  FFMA R59, R30, R97, R56 ;  /* 0x000000611e3b7223 */ /* 0x000fe20000000038 */
[C---:B------:R-:W-:Y:S01]  /*31c0*/  FFMA R53, R32.reuse, R101, R23 ;  /* 0x0000006520357223 */ /* 0x040fe20000000017 */
[C---:B------:R-:W-:Y:S01]  /*31d0*/  FFMA R33, R32.reuse, R99, R52 ;  /* 0x0000006320217223 */ /* 0x040fe20000000034 */
[C---:B------:R-:W-:Y:S01]  /*31e0*/  FFMA R51, R32.reuse, R97, R42 ;  /* 0x0000006120337223 */ /* 0x040fe2000000002a */
[-C--:B------:R-:W-:Y:S01]  /*31f0*/  FFMA R55, R32, R103.reuse, R44 ;  /* 0x0000006720377223 */ /* 0x080fe2000000002c */
[----:B------:R-:W-:Y:S01]  /*3200*/  FFMA R30, R30, R103, R50 ;  /* 0x000000671e1e7223 */ /* 0x000fe20000000032 */
[-C--:B------:R-:W-:Y:S01]  /*3210*/  FFMA R65, R101, R48.reuse, R66 ;  /* 0x0000003065417223 */ /* 0x080fe20000000042 */
[-C--:B------:R-:W-:Y:S01]  /*3220*/  FFMA R61, R99, R48.reuse, R64 ;  /* 0x00000030633d7223 */ /* 0x080fe20000000040 */
[-C--:B------:R-:W-:Y:S01]  /*3230*/  FFMA R69, R97, R48.reuse, R60 ;  /* 0x0000003061457223 */ /* 0x080fe2000000003c */
[----:B------:R-:W-:Y:S01]  /*3240*/  FFMA R79, R103, R48, R54 ;  /* 0x00000030674f7223 */ /* 0x000fe20000000036 */
[----:B------:R-:W-:Y:S01]  /*3250*/  IADD3.X R95, RZ, R95, RZ, P6, !PT ;  /* 0x0000005fff5f7210 */ /* 0x000fe200037fe4ff */
[-C--:B--2---:R-:W-:Y:S01]  /*3260*/  FFMA R101, R101, R46.reuse, R22 ;  /* 0x0000002e65657223 */ /* 0x084fe20000000016 */
[-C--:B------:R-:W-:Y:S01]  /*3270*/  FFMA R99, R99, R46.reuse, R24 ;  /* 0x0000002e63637223 */ /* 0x080fe20000000018 */
[-C--:B------:R-:W-:Y:S01]  /*3280*/  FFMA R97, R97, R46.reuse, R26 ;  /* 0x0000002e61617223 */ /* 0x080fe2000000001a */
[----:B------:R-:W-:Y:S01]  /*3290*/  FFMA R103, R103, R46, R28 ;  /* 0x0000002e67677223 */ /* 0x000fe2000000001c */
[----:B------:R-:W-:Y:S01]  /*32a0*/  @!P5 CALL.REL.NOINC `(.L_x_91) ;  /* 0x000000100000d944 */ /* 0x000fe20003c00000 */
[----:B------:R-:W-:Y:S05]  /*32b0*/  BRA `(.L_x_92) ;  /* 0xffffd67000007947 */ /* 0x000fea000383ffff */
.L_x_91:
[----:B------:R-:W0:Y:S01]  /*32c0*/  S2R R5, SR_CTAID.Z ;  /* 0x0000000000057919 */ /* 0x000e220000002700 */
[----:B------:R-:W-:-:S02]  /*32d0*/  MOV R10, 0x4 ;  /* 0x00000004000a7802 */ /* 0x000fc40000000f00 */
[----:B0-----:R-:W-:-:S05]  /*32e0*/  LEA R5, R5, R0, 0x6 ;  /* 0x0000000005057211 */ /* 0x001fca00078e30ff */
[----:B------:R-:W-:-:S05]  /*32f0*/  IMAD.WIDE R2, R5, R10, c[0x0][0x178] ;  /* 0x00005e0005027625 */ /* 0x000fca00078e020a */
[----:B------:R0:W2:Y:S04]  /*3300*/  LDG.E.CONSTANT R8, [R2.64] ;  /* 0x0000000402087981 */ /* 0x0000a8000c1e9900 */
[----:B------:R0:W3:Y:S04]  /*3310*/  LDG.E.CONSTANT R6, [R2.64+0x40] ;  /* 0x0000400402067981 */ /* 0x0000e8000c1e9900 */
[----:B------:R0:W4:Y:S04]  /*3320*/  LDG.E.CONSTANT R4, [R2.64+0x80] ;  /* 0x0000800402047981 */ /* 0x000128000c1e9900 */
[----:B------:R0:W5:Y:S01]  /*3330*/  LDG.E.CONSTANT R0, [R2.64+0xc0] ;  /* 0x0000c00402007981 */ /* 0x000162000c1e9900 */
[----:B------:R-:W1:Y:S03]  /*3340*/  S2UR UR6, SR_CTAID.X ;  /* 0x00000000000679c3 */ /* 0x000e660000002500 */
[----:B------:R-:W0:Y:S02]  /*3350*/  S2R R12, SR_TID.Y ;  /* 0x00000000000c7919 */ /* 0x000e240000002200 */
[----:B0-----:R-:W-:-:S05]  /*3360*/  IMAD R5, R5, 0xe, R12 ;  /* 0x0000000e05057824 */ /* 0x001fca00078e020c */
[----:B-1----:R-:W-:-:S04]  /*3370*/  LEA R5, R5, UR6, 0x1 ;  /* 0x0000000605057c11 */ /* 0x002fc8000f8e08ff */
[----:B------:R-:W-:-:S05]  /*3380*/  LEA R5, R5, -R5, 0x3 ;  /* 0x8000000505057211 */ /* 0x000fca00078e18ff */
        /* <DEDUP_REMOVED lines=20> */
[----:B------:R0:W-:Y:S01]  /*34d0*/  STG.E [R2.64+0xc], R5 ;  /* 0x00000c0502007986 */ /* 0x0001e2000c101904 */
[--C-:B----4-:R-:W-:Y:S01]  /*34e0*/  FADD R67, R67, R4.reuse ;  /* 0x0000000443437221 */ /* 0x110fe20000000000 */
        /* <DEDUP_REMOVED lines=10> */
[----:B0-----:R-:W-:Y:S01]  /*3590*/  FMNMX R5, RZ, R6, !PT ;  /* 0x00000006ff057209 */ /* 0x001fe20007800000 */
[--C-:B------:R-:W-:Y:S01]  /*35a0*/  FADD R59, R59, R4.reuse ;  /* 0x000000043b3b7221 */ /* 0x100fe20000000000 */
[--C-:B------:R-:W-:Y:S01]  /*35b0*/  FADD R69, R69, R4.reuse ;  /* 0x0000000445457221 */ /* 0x100fe20000000000 */
[----:B------:R-:W-:Y:S01]  /*35c0*/  FADD R4, R97, R4 ;  /* 0x0000000461047221 */ /* 0x000fe20000000000 */
[--C-:B------:R-:W-:Y:S01]  /*35d0*/  FADD R93, R93, R8.reuse ;  /* 0x000000085d5d7221 */ /* 0x100fe20000000000 */
        /* <DEDUP_REMOVED lines=10> */
[--C-:B-----5:R-:W-:Y:S01]  /*3680*/  FADD R34, R34, R0.reuse ;  /* 0x0000000022227221 */ /* 0x120fe20000000000 */
[----:B------:R-:W-:Y:S01]  /*3690*/  FMNMX R7, RZ, R40, !PT ;  /* 0x00000028ff077209 */ /* 0x000fe20007800000 */
[--C-:B------:R-:W-:Y:S01]  /*36a0*/  FADD R109, R109, R0.reuse ;  /* 0x000000006d6d7221 */ /* 0x100fe20000000000 */
[----:B0-----:R-:W-:Y:S01]  /*36b0*/  FMNMX R5, RZ, R4, !PT ;  /* 0x00000004ff057209 */ /* 0x001fe20007800000 */
[--C-:B------:R-:W-:Y:S01]  /*36c0*/  FADD R117, R117, R0.reuse ;  /* 0x0000000075757221 */ /* 0x100fe20000000000 */
[----:B------:R-:W-:Y:S01]  /*36d0*/  FMNMX R9, RZ, R8, !PT ;  /* 0x00000008ff097209 */ /* 0x000fe20007800000 */
[--C-:B------:R-:W-:Y:S01]  /*36e0*/  FADD R125, R125, R0.reuse ;  /* 0x000000007d7d7221 */ /* 0x100fe20000000000 */
        /* <DEDUP_REMOVED lines=12> */
[----:B------:R-:W-:-:S02]  /*37b0*/  FMNMX R107, RZ, R107, !PT ;  /* 0x0000006bff6b7209 */ /* 0x000fc40007800000 */
[----:B0-----:R-:W-:Y:S01]  /*37c0*/  FMNMX R5, RZ, R34, !PT ;  /* 0x00000022ff057209 */ /* 0x001fe20007800000 */
[----:B------:R0:W-:Y:S01]  /*37d0*/  STG.E [R2.64+0x1a0], R9 ;  /* 0x0001a00902007986 */ /* 0x0001e2000c101904 */
[----:B------:R-:W-:Y:S02]  /*37e0*/  FMNMX R115, RZ, R115, !PT ;  /* 0x00000073ff737209 */ /* 0x000fe40007800000 */
[----:B------:R-:W-:Y:S01]  /*37f0*/  FMNMX R123, RZ, R123, !PT ;  /* 0x0000007bff7b7209 */ /* 0x000fe20007800000 */
[----:B------:R2:W-:Y:S01]  /*3800*/  STG.E [R2.64+0x948c], R5 ;  /* 0x00948c0502007986 */ /* 0x0005e2000c101904 */
[----:B------:R-:W-:Y:S02]  /*3810*/  FMNMX R93, RZ, R93, !PT ;  /* 0x0000005dff5d7209 */ /* 0x000fe40007800000 */
[----:B------:R-:W-:Y:S01]  /*3820*/  FMNMX R83, RZ, R83, !PT ;  /* 0x00000053ff537209 */ /* 0x000fe20007800000 */
[----:B------:R-:W-:Y:S01]  /*3830*/  STG.E [R2.64], R107 ;  /* 0x0000006b02007986 */ /* 0x000fe2000c101904 */
[----:B------:R-:W-:-:S02]  /*3840*/  FMNMX R75, RZ, R75, !PT ;  /* 0x0000004bff4b7209 */ /* 0x000fc40007800000 */
[----:B------:R-:W-:Y:S01]  /*3850*/  FMNMX R39, RZ, R39, !PT ;  /* 0x00000027ff277209 */ /* 0x000fe20007800000 */
[----:B------:R-:W-:Y:S01]  /*3860*/  STG.E [R2.64+0x188], R115 ;  /* 0x0001887302007986 */ /* 0x000fe2000c101904 */
        /* <DEDUP_REMOVED lines=52> */
[----:B-1----:R-:W-:Y:S01]  /*3bb0*/  FMNMX R7, RZ, R38, !PT ;  /* 0x00000026ff077209 */ /* 0x002fe20007800000 */
[----:B------:R-:W-:Y:S01]  /*3bc0*/  STG.E [R2.64+0x3110], R35 ;  /* 0x0031102302007986 */ /* 0x000fe2000c101904 */
[----:B0-----:R-:W-:Y:S02]  /*3bd0*/  FMNMX R9, RZ, R62, !PT ;  /* 0x0000003eff097209 */ /* 0x001fe40007800000 */
[----:B------:R-:W-:Y:S01]  /*3be0*/  FMNMX R41, RZ, R41, !PT ;  /* 0x00000029ff297209 */ /* 0x000fe20007800000 */
[----:B------:R-:W-:Y:S01]  /*3bf0*/  STG.E [R2.64+0x3298], R43 ;  /* 0x0032982b02007986 */ /* 0x000fe2000c101904 */
[----:B------:R-:W-:Y:S02]  /*3c00*/  FMNMX R49, RZ, R49, !PT ;  /* 0x00000031ff317209 */ /* 0x000fe40007800000 */
[----:B------:R-:W-:Y:S01]  /*3c10*/  FMNMX R55, RZ, R55, !PT ;  /* 0x00000037ff377209 */ /* 0x000fe20007800000 */
[----:B------:R-:W-:Y:S01]  /*3c20*/  STG.E [R2.64+0x3114], R33 ;  /* 0x0031142102007986 */ /* 0x000fe2000c101904 */
[----:B--2---:R-:W-:-:S02]  /*3c30*/  FMNMX R5, RZ, R30, !PT ;  /* 0x0000001eff057209 */ /* 0x004fc40007800000 */
[----:B------:R-:W-:Y:S01]  /*3c40*/  FMNMX R79, RZ, R79, !PT ;  /* 0x0000004fff4f7209 */ /* 0x000fe20007800000 */
[----:B------:R-:W-:Y:S01]  /*3c50*/  STG.E [R2.64+0x329c], R57 ;  /* 0x00329c3902007986 */ /* 0x000fe2000c101904 */
[----:B------:R-:W-:-:S03]  /*3c60*/  FMNMX R11, RZ, R0, !PT ;  /* 0x00000000ff0b7209 */ /* 0x000fc60007800000 */
        /* <DEDUP_REMOVED lines=28> */
.L_x_93:
        /* <DEDUP_REMOVED lines=13> */
.L_x_136:


//--------------------- .text.tvmgen_default_fused_nn_contrib_conv2d_winograd_without_weight_transform_add_nn_relu_3_kernel --------------------------
	.section	.text.tvmgen_default_fused_nn_contrib_conv2d_winograd_without_weight_transform_add_nn_relu_3_kernel,"ax",@progbits
	.sectioninfo	@"SHI_REGISTERS=28"
	.align	128
        .global         tvmgen_default_fused_nn_contrib_conv2d_winograd_without_weight_transform_add_nn_relu_3_kernel
        .type           tvmgen_default_fused_nn_contrib_conv2d_winograd_without_weight_transform_add_nn_relu_3_kernel,@function
        .size           tvmgen_default_fused_nn_contrib_conv2d_winograd_without_weight_transform_add_nn_relu_3_kernel,(.L_x_137 - tvmgen_default_fused_nn_contrib_conv2d_winograd_without_weight_transform_add_nn_relu_3_kernel)
        .other          tvmgen_default_fused_nn_contrib_conv2d_winograd_without_weight_transform_add_nn_relu_3_kernel,@"STO_CUDA_ENTRY STV_DEFAULT"
tvmgen_default_fused_nn_contrib_conv2d_winograd_without_weight_transform_add_nn_relu_3_kernel:
.text.tvmgen_default_fused_nn_contrib_conv2d_winograd_without_weight_transform_add_nn_relu_3_kernel:
[----:B------:R-:W-:Y:S02]  /*0000*/  MOV R1, c[0x0][0x28] ;  /* 0x00000a0000017a02 */ /* 0x000fe40000000f00 */
[----:B------:R-:W0:Y:S01]  /*0010*/  S2R R21, SR_TID.X ;  /* 0x0000000000157919 */ /* 0x000e220000002100 */
[----:B------:R-:W-:Y:S01]  /*0020*/  MOV R23, 0x4 ;  /* 0x0000000400177802 */ /* 0x000fe20000000f00 */
[----:B------:R-:W-:Y:S01]  /*0030*/  ULDC.64 UR4, c[0x0][0x118] ;  /* 0x0000460000047ab9 */ /* 0x000fe20000000a00 */
[----:B------:R-:W-:Y:S01]  /*0040*/  MOV R20, RZ ;  /* 0x000000ff00147202 */ /* 0x000fe20000000f00 */
[----:B------:R-:W1:Y:S01]  /*0050*/  S2R R22, SR_CTAID.X ;  /* 0x0000000000167919 */ /* 0x000e620000002500 */
[----:B------:R-:W-:Y:S01]  /*0060*/  CS2R R16, SRZ ;  /* 0x0000000000107805 */ /* 0x000fe2000001ff00 */
[----:B------:R-:W-:Y:S01]  /*0070*/  CS2R R18, SRZ ;  /* 0x0000000000127805 */ /* 0x000fe2000001ff00 */
[----:B0-----:R-:W-:Y:S02]  /*0080*/  SHF.R.S32.HI R0, RZ, 0x4, R21 ;  /* 0x00000004ff007819 */ /* 0x001fe40000011415 */
[----:B------:R-:W-:Y:S02]  /*0090*/  LOP3.LUT R5, R21, 0xc, RZ, 0xc0, !PT ;  /* 0x0000000c15057812 */ /* 0x000fe400078ec0ff */
[----:B-1----:R-:W-:-:S02]  /*00a0*/  LEA R4, R22, R0, 0x3 ;  /* 0x0000000016047211 */ /* 0x002fc400078e18ff */
[C---:B------:R-:W-:Y:S02]  /*00b0*/  SHF.L.U32 R0, R21.reuse, 0x1, RZ ;  /* 0x0000000115007819 */ /* 0x040fe400000006ff */
[C---:B------:R-:W-:Y:S01]  /*00c0*/  LOP3.LUT P2, RZ, R21.reuse, 0xc, RZ, 0xc0, !PT ;  /* 0x0000000c15ff7812 */ /* 0x040fe2000784c0ff */
[----:B------:R-:W-:Y:S01]  /*00d0*/  IMAD R4, R4, 0x31, RZ ;  /* 0x0000003104047824 */ /* 0x000fe200078e02ff */
[----:B------:R-:W-:Y:S02]  /*00e0*/  LOP3.LUT R3, R0, 0x6, RZ, 0xc0, !PT ;  /* 0x0000000600037812 */ /* 0x000fe400078ec0ff */
[----:B------:R-:W-:Y:S02]  /*00f0*/  SHF.R.U32.HI R0, RZ, 0x2, R5 ;  /* 0x00000002ff007819 */ /* 0x000fe40000011605 */
[----:B------:R-:W-:Y:S02]  /*0100*/  IADD3 R3, R4, -0x8, R3 ;  /* 0xfffffff804037810 */ /* 0x000fe40007ffe003 */
[----:B------:R-:W-:-:S02]  /*0110*/  LOP3.LUT P3, RZ, R21, 0x3, RZ, 0xc0, !PT ;  /* 0x0000000315ff7812 */ /* 0x000fc4000786c0ff */
[----:B------:R-:W-:Y:S01]  /*0120*/  LOP3.LUT R2, R21, 0x3, RZ, 0xc0, !PT ;  /* 0x0000000315027812 */ /* 0x000fe200078ec0ff */
[----:B------:R-:W-:Y:S01]  /*0130*/  IMAD R3, R0, 0xe, R3 ;  /* 0x0000000e00037824 */ /* 0x000fe200078e0203 */
[----:B------:R-:W-:Y:S02]  /*0140*/  PLOP3.LUT P1, PT, P2, P3, PT, 0x2a, 0x0 ;  /* 0x000000000000781c */ /* 0x000fe40001726572 */
[----:B------:R-:W-:Y:S02]  /*0150*/  IADD3 R2, R2, 0x1, RZ ;  /* 0x0000000102027810 */ /* 0x000fe40007ffe0ff */
[----:B------:R-:W-:Y:S02]  /*0160*/  IADD3 R3, R3, 0x8, RZ ;  /* 0x0000000803037810 */ /* 0x000fe40007ffe0ff */
[----:B------:R-:W-:Y:S02]  /*0170*/  ISETP.NE.AND P0, PT, R5, RZ, PT ;  /* 0x000000ff0500720c */ /* 0x000fe40003f05270 */
[----:B------:R-:W-:Y:S01]  /*0180*/  IADD3 R5, R0, 0x1, RZ ;  /* 0x0000000100057810 */ /* 0x000fe20007ffe0ff */
[----:B------:R-:W-:Y:S01]  /*0190*/  IMAD.WIDE R14, R3, R23, c[0x0][0x168] ;  /* 0x00005a00030e7625 */ /* 0x000fe200078e0217 */
[----:B------:R-:W-:-:S02]  /*01a0*/  ISETP.GT.U32.AND P5, PT, R2, 0x3, PT ;  /* 0x000000030200780c */ /* 0x000fc40003fa4070 */
[----:B------:R-:W-:Y:S02]  /*01b0*/  ISETP.LT.U32.AND P0, PT, R2, 0x4, P0 ;  /* 0x000000040200780c */ /* 0x000fe40000701070 */
[C---:B------:R-:W-:Y:S01]  /*01c0*/  ISETP.GT.U32.OR P6, PT, R5.reuse, 0x3, !P3 ;  /* 0x000000030500780c */ /* 0x040fe20005fc4470 */
[----:B------:R-:W2:Y:S01]  /*01d0*/  @!P1 LDG.E.CONSTANT R3, [R14.64+-0x20] ;  /* 0xffffe0040e039981 */ /* 0x000ea2000c1e9900 */
[----:B------:R-:W-:Y:S02]  /*01e0*/  MOV R0, RZ ;  /* 0x000000ff00007202 */ /* 0x000fe40000000f00 */
[----:B------:R-:W-:Y:S01]  /*01f0*/  LOP3.LUT P4, RZ, R5, 0x4, R2, 0xc8, !PT ;  /* 0x0000000405ff7812 */ /* 0x000fe2000788c802 */
[----:B------:R-:W3:Y:S01]  /*0200*/  @P3 LDG.E.CONSTANT R20, [R14.64+-0x4] ;  /* 0xfffffc040e143981 */ /* 0x000ee2000c1e9900 */
[----:B------:R-:W-:-:S03]  /*0210*/  CS2R R12, SRZ ;  /* 0x00000000000c7805 */ /* 0x000fc6000001ff00 */
[----:B------:R-:W4:Y:S01]  /*0220*/  @P2 LDG.E.CONSTANT R17, [R14.64+-0x1c] ;  /* 0xffffe4040e112981 */ /* 0x000f22000c1e9900 */
[----:B------:R-:W-:Y:S01]  /*0230*/  ISETP.GT.U32.AND P2, PT, R5, 0x3, PT ;  /* 0x000000030500780c */ /* 0x000fe20003f44070 */
[----:B------:R-:W-:Y:S02]  /*0240*/  CS2R R8, SRZ ;  /* 0x0000000000087805 */ /* 0x000fe4000001ff00 */
[----:B------:R-:W5:Y:S01]  /*0250*/  @!P5 LDG.E.CONSTANT R0, [R14.64+0x4] ;  /* 0x000004040e00d981 */ /* 0x000f62000c1e9900 */
[----:B------:R-:W-:-:S03]  /*0260*/  CS2R R10, SRZ ;  /* 0x00000000000a7805 */ /* 0x000fc6000001ff00 */
[----:B------:R-:W5:Y:S04]  /*0270*/  @P0 LDG.E.CONSTANT R19, [R14.64+-0x18] ;  /* 0xffffe8040e130981 */ /* 0x000f68000c1e9900 */
[----:B------:R-:W5:Y:S04]  /*0280*/  @!P6 LDG.E.CONSTANT R13, [R14.64+0x18] ;  /* 0x000018040e0de981 */ /* 0x000f68000c1e9900 */
[----:B------:R0:W5:Y:S01]  /*0290*/  @!P4 LDG.E.CONSTANT R9, [R14.64+0x20] ;  /* 0x000020040e09c981 */ /* 0x000162000c1e9900 */
[----:B------:R-:W-:-:S03]  /*02a0*/  MOV R5, RZ ;  /* 0x000000ff00057202 */ /* 0x000fc60000000f00 */
[----:B------:R0:W5:Y:S01]  /*02b0*/  @P0 LDG.E.CONSTANT R16, [R14.64+-0x14] ;  /* 0xffffec040e100981 */ /* 0x000162000c1e9900 */
[----:B------:R-:W-:-:S03]  /*02c0*/  CS2R R6, SRZ ;  /* 0x0000000000067805 */ /* 0x000fc6000001ff00 */
[----:B------:R0:W5:Y:S04]  /*02d0*/  @!P2 LDG.E.CONSTANT R11, [R14.64+0x1c] ;  /* 0x00001c040e0ba981 */ /* 0x000168000c1e9900 */
[----:B------:R0:W5:Y:S04]  /*02e0*/  LDG.E.CONSTANT R4, [R14.64] ;  /* 0x000000040e047981 */ /* 0x000168000c1e9900 */
[----:B------:R0:W5:Y:S04]  /*02f0*/  @!P6 LDG.E.CONSTANT R12, [R14.64+0x34] ;  /* 0x000034040e0ce981 */ /* 0x000168000c1e9900 */
[----:B------:R0:W5:Y:S04]  /*0300*/  @!P4 LDG.E.CONSTANT R5, [R14.64+0x24] ;  /* 0x000024040e05c981 */ /* 0x000168000c1e9900 */
[----:B------:R0:W5:Y:S04]  /*0310*/  @!P5 LDG.E.CONSTANT R7, [R14.64+0x8] ;  /* 0x000008040e07d981 */ /* 0x000168000c1e9900 */
[----:B------:R0:W5:Y:S04]  /*0320*/  @!P2 LDG.E.CONSTANT R6, [R14.64+0x38] ;  /* 0x000038040e06a981 */ /* 0x000168000c1e9900 */
[----:B------:R0:W5:Y:S04]  /*0330*/  @!P4 LDG.E.CONSTANT R10, [R14.64+0x3c] ;  /* 0x00003c040e0ac981 */ /* 0x000168000c1e9900 */
[----:B------:R0:W5:Y:S01]  /*0340*/  @!P4 LDG.E.CONSTANT R8, [R14.64+0x40] ;  /* 0x000040040e08c981 */ /* 0x000162000c1e9900 */
[----:B------:R-:W-:Y:S01]  /*0350*/  LEA R2, R22, R21, 0x7 ;  /* 0x0000001516027211 */ /* 0x000fe200078e38ff */
[----:B--2---:R-:W-:-:S04]  /*0360*/  @!P1 FADD R18, RZ, R3 ;  /* 0x00000003ff129221 */ /* 0x004fc80000000000 */
[----:B------:R-:W-:Y:S01]  /*0370*/  IMAD.WIDE R2, R2, R23, c[0x0][0x160] ;  /* 0x0000580002027625 */ /* 0x000fe200078e0217 */
[----:B---3--:R-:W-:Y:S01]  /*0380*/  FADD R23, RZ, -R20 ;  /* 0x80000014ff177221 */ /* 0x008fe20000000000 */
[--C-:B----4-:R-:W-:Y:S01]  /*0390*/  FADD R21, RZ, -R17.reuse ;  /* 0x80000011ff157221 */ /* 0x110fe20000000000 */
[----:B------:R-:W-:Y:S02]  /*03a0*/  FADD R22, RZ, R17 ;  /* 0x00000011ff167221 */ /* 0x000fe40000000000 */
[----:B-----5:R-:W-:Y:S01]  /*03b0*/  FADD R23, R23, R0 ;  /* 0x0000000017177221 */ /* 0x020fe20000000000 */
[----:B------:R-:W-:Y:S01]  /*03c0*/  FADD R17, RZ, R20 ;  /* 0x00000014ff117221 */ /* 0x000fe20000000000 */
[----:B------:R-:W-:Y:S01]  /*03d0*/  FADD R18, -R19, R18 ;  /* 0x0000001213127221 */ /* 0x000fe20000000100 */
[----:B------:R-:W-:Y:S01]  /*03e0*/  FADD R22, R22, R19 ;  /* 0x0000001316167221 */ /* 0x000fe20000000000 */
[----:B------:R-:W-:Y:S01]  /*03f0*/  FADD R20, R23, R13 ;  /* 0x0000000d17147221 */ /* 0x000fe20000000000 */
[----:B0-----:R-:W-:Y:S01]  /*0400*/  FADD R14, R21, R19 ;  /* 0x00000013150e7221 */ /* 0x001fe20000000000 */
[----:B------:R-:W-:-:S02]  /*0410*/  FADD R18, R18, -R13 ;  /* 0x8000000d12127221 */ /* 0x000fc40000000000 */
[--C-:B------:R-:W-:Y:S01]  /*0420*/  FADD R19, R20, -R9.reuse ;  /* 0x8000000914137221 */ /* 0x100fe20000000000 */
[----:B------:R-:W-:Y:S01]  /*0430*/  FADD R24, R17, -R0 ;  /* 0x8000000011187221 */ /* 0x000fe20000000000 */
[----:B------:R-:W-:Y:S01]  /*0440*/  FADD R15, R18, R9 ;  /* 0x00000009120f7221 */ /* 0x000fe20000000000 */
[----:B------:R-:W-:Y:S02]  /*0450*/  FADD R16, R21, R16 ;  /* 0x0000001015107221 */ /* 0x000fe40000000000 */
[----:B------:R0:W-:Y:S01]  /*0460*/  STG.E [R2.64+0x20000], R19 ;  /* 0x0200001302007986 */ /* 0x0001e2000c101904 */
[--C-:B------:R-:W-:Y:S01]  /*0470*/  FADD R22, R22, -R11.reuse ;  /* 0x8000000b16167221 */ /* 0x100fe20000000000 */
[--C-:B------:R-:W-:Y:S01]  /*0480*/  FADD R14, R14, R11.reuse ;  /* 0x0000000b0e0e7221 */ /* 0x100fe20000000000 */
[----:B------:R-:W-:Y:S01]  /*0490*/  FADD R16, R16, R11 ;  /* 0x0000000b10107221 */ /* 0x000fe20000000000 */
[--C-:B------:R-:W-:Y:S01]  /*04a0*/  FADD R21, RZ, -R4.reuse ;  /* 0x80000004ff157221 */ /* 0x100fe20000000000 */
[----:B------:R-:W-:Y:S01]  /*04b0*/  FADD R17, R22, -R9 ;  /* 0x8000000916117221 */ /* 0x000fe20000000000 */
[----:B------:R-:W-:Y:S01]  /*04c0*/  FADD R24, R24, R13 ;  /* 0x0000000d18187221 */ /* 0x000fe20000000000 */
[----:B0-----:R-:W-:Y:S01]  /*04d0*/  FADD R19, RZ, R4 ;  /* 0x00000004ff137221 */ /* 0x001fe20000000000 */
[----:B------:R0:W-:Y:S01]  /*04e0*/  STG.E [R2.64], R15 ;  /* 0x0000000f02007986 */ /* 0x0001e2000c101904 */
[----:B------:R-:W-:Y:S01]  /*04f0*/  FADD R13, R14, -R9 ;  /* 0x800000090e0d7221 */ /* 0x000fe20000000000 */
[----:B------:R-:W-:Y:S01]  /*0500*/  FADD R23, R23, R12 ;  /* 0x0000000c17177221 */ /* 0x000fe20000000000 */
[--C-:B------:R-:W-:Y:S01]  /*0510*/  FADD R4, R19, -R0.reuse ;  /* 0x8000000013047221 */ /* 0x100fe20000000000 */
[C-C-:B------:R-:W-:Y:S01]  /*0520*/  FADD R14, R21.reuse, R0.reuse ;  /* 0x00000000150e7221 */ /* 0x140fe20000000000 */
[C-C-:B------:R-:W-:Y:S01]  /*0530*/  FADD R12, R21.reuse, -R0.reuse ;  /* 0x80000000150c7221 */ /* 0x140fe20000000000 */
[----:B------:R1:W-:Y:S01]  /*0540*/  STG.E [R2.64+0x10000], R17 ;  /* 0x0100001102007986 */ /* 0x0003e2000c101904 */
[----:B------:R-:W-:Y:S01]  /*0550*/  FADD R18, R21, R7 ;  /* 0x0000000715127221 */ /* 0x000fe20000000000 */
[----:B0-----:R-:W-:Y:S01]  /*0560*/  FADD R15, R16, -R5 ;  /* 0x80000005100f7221 */ /* 0x001fe20000000000 */
[C---:B------:R-:W-:Y:S01]  /*0570*/  FADD R16, R19.reuse, R0 ;  /* 0x0000000013107221 */ /* 0x040fe20000000000 */
[----:B------:R-:W-:Y:S01]  /*0580*/  FADD R19, R19, -R7 ;  /* 0x8000000713137221 */ /* 0x000fe20000000000 */
[--C-:B------:R-:W-:Y:S01]  /*0590*/  FADD R0, R4, -R11.reuse ;  /* 0x8000000b04007221 */ /* 0x100fe20000000000 */
[--C-:B------:R-:W-:Y:S01]  /*05a0*/  FADD R14, R14, -R11.reuse ;  /* 0x8000000b0e0e7221 */ /* 0x100fe20000000000 */
[--C-:B------:R-:W-:Y:S01]  /*05b0*/  FADD R16, R16, R11.reuse ;  /* 0x0000000b10107221 */ /* 0x100fe20000000000 */
[--C-:B-1----:R-:W-:Y:S01]  /*05c0*/  FADD R17, R4, -R6.reuse ;  /* 0x8000000604117221 */ /* 0x102fe20000000000 */
[C-C-:B------:R-:W-:Y:S01]  /*05d0*/  FADD R4, R12.reuse, R11.reuse ;  /* 0x0000000b0c047221 */ /* 0x140fe20000000000 */
[--C-:B------:R-:W-:Y:S01]  /*05e0*/  FADD R21, R12, R6.reuse ;  /* 0x000000060c157221 */ /* 0x100fe20000000000 */
[C-C-:B------:R-:W-:Y:S01]  /*05f0*/  FADD R12, R19.reuse, -R11.reuse ;  /* 0x8000000b130c7221 */ /* 0x140fe20000000000 */
[----:B------:R-:W-:Y:S01]  /*0600*/  FADD R18, R18, -R11 ;  /* 0x8000000b12127221 */ /* 0x000fe20000000000 */
[----:B------:R-:W-:Y:S01]  /*0610*/  FADD R19, R19, -R6 ;  /* 0x8000000613137221 */ /* 0x000fe20000000000 */
[----:B------:R0:W-:Y:S01]  /*0620*/  STG.E [R2.64+0x8000], R13 ;  /* 0x0080000d02007986 */ /* 0x0001e2000c101904 */
[--C-:B------:R-:W-:Y:S01]  /*0630*/  FADD R25, R24, -R9.reuse ;  /* 0x8000000918197221 */ /* 0x100fe20000000000 */
[--C-:B------:R-:W-:Y:S01]  /*0640*/  FADD R7, R0, R9.reuse ;  /* 0x0000000900077221 */ /* 0x100fe20000000000 */
[--C-:B------:R-:W-:Y:S01]  /*0650*/  FADD R11, R4, R9.reuse ;  /* 0x00000009040b7221 */ /* 0x100fe20000000000 */
[----:B------:R1:W-:Y:S01]  /*0660*/  STG.E [R2.64+0x18000], R15 ;  /* 0x0180000f02007986 */ /* 0x0003e2000c101904 */
[--C-:B------:R-:W-:Y:S01]  /*0670*/  FADD R23, R23, -R10.reuse ;  /* 0x8000000a17177221 */ /* 0x100fe20000000000 */
[--C-:B------:R-:W-:Y:S01]  /*0680*/  FADD R17, R17, R10.reuse ;  /* 0x0000000a11117221 */ /* 0x100fe20000000000 */
[----:B------:R-:W-:Y:S01]  /*0690*/  FADD R21, R21, R10 ;  /* 0x0000000a15157221 */ /* 0x000fe20000000000 */
[----:B------:R-:W-:Y:S01]  /*06a0*/  FADD R19, R19, R8 ;  /* 0x0000000813137221 */ /* 0x000fe20000000000 */
[--C-:B0-----:R-:W-:Y:S01]  /*06b0*/  FADD R13, R14, R9.reuse ;  /* 0x000000090e0d7221 */ /* 0x101fe20000000000 */
[----:B-1----:R-:W-:Y:S01]  /*06c0*/  FADD R15, R16, R9 ;  /* 0x00000009100f7221 */ /* 0x002fe20000000000 */
        /* <DEDUP_REMOVED lines=14> */
.L_x_94:
        /* <DEDUP_REMOVED lines=13> */
.L_x_137:


//--------------------- .text.tvmgen_default_fused_nn_contrib_conv2d_winograd_without_weight_transform_add_nn_relu_kernel_2 --------------------------
	.section	.text.tvmgen_default_fused_nn_contrib_conv2d_winograd_without_weight_transform_add_nn_relu_kernel_2,"ax",@progbits
	.sectioninfo	@"SHI_REGISTERS=40"
	.align	128
        .global         tvmgen_default_fused_nn_contrib_conv2d_winograd_without_weight_transform_add_nn_relu_kernel_2
        .type           tvmgen_default_fused_nn_contrib_conv2d_winograd_without_weight_transform_add_nn_relu_kernel_2,@function
        .size           tvmgen_default_fused_nn_contrib_conv2d_winograd_without_weight_transform_add_nn_relu_kernel_2,(.L_x_138 - tvmgen_default_fused_nn_contrib_conv2d_winograd_without_weight_transform_add_nn_relu_kernel_2)
        .other          tvmgen_default_fused_nn_contrib_conv2d_winograd_without_weight_transform_add_nn_relu_kernel_2,@"STO_CUDA_ENTRY STV_DEFAULT"
tvmgen_default_fused_nn_contrib_conv2d_winograd_without_weight_transform_add_nn_relu_kernel_2:
.text.tvmgen_default_fused_nn_contrib_conv2d_winograd_without_weight_transform_add_nn_relu_kernel_2:
[----:B------:R-:W-:Y:S02]  /*0000*/  MOV R1, c[0x0][0x28] ;  /* 0x00000a0000017a02 */ /* 0x000fe40000000f00 */
[----:B------:R-:W0:Y:S01]  /*0010*/  S2R R33, SR_CTAID.X ;  /* 0x0000000000217919 */ /* 0x000e220000002500 */
[----:B------:R-:W-:Y:S01]  /*0020*/  MOV R12, 0x4 ;  /* 0x00000004000c7802 */ /* 0x000fe20000000f00 */
[----:B------:R-:W-:Y:S02]  /*0030*/  ULDC.64 UR4, c[0x0][0x118] ;  /* 0x0000460000047ab9 */ /* 0x000fe40000000a00 */
[----:B------:R-:W0:Y:S02]  /*0040*/  S2R R30, SR_TID.X ;  /* 0x00000000001e7919 */ /* 0x000e240000002100 */
[----:B0-----:R-:W-:-:S05]  /*0050*/  LEA R3, R33, R30, 0x7 ;  /* 0x0000001e21037211 */ /* 0x001fca00078e38ff */
[----:B------:R-:W-:-:S05]  /*0060*/  IMAD.WIDE R2, R3, R12, c[0x0][0x168] ;  /* 0x00005a0003027625 */ /* 0x000fca00078e020c */
        /* <DEDUP_REMOVED lines=22> */
[----:B------:R-:W5:Y:S01]  /*01d0*/  LDG.E.CONSTANT R4, [R2.64+0x10d800] ;  /* 0x10d8000402047981 */ /* 0x000f62000c1e9900 */
[----:B------:R-:W-:-:S02]  /*01e0*/  SHF.R.S32.HI R18, RZ, 0x1, R30 ;  /* 0x00000001ff127819 */ /* 0x000fc4000001141e */
[C---:B------:R-:W-:Y:S02]  /*01f0*/  LEA R7, R33.reuse, R30, 0x1 ;  /* 0x0000001e21077211 */ /* 0x040fe400078e08ff */
[----:B------:R-:W-:Y:S02]  /*0200*/  MOV R6, RZ ;  /* 0x000000ff00067202 */ /* 0x000fe40000000f00 */
[----:B------:R-:W-:Y:S02]  /*0210*/  LEA R19, R33, R18, 0x6 ;  /* 0x0000001221137211 */ /* 0x000fe400078e30ff */
[----:B------:R-:W-:Y:S01]  /*0220*/  MOV R18, RZ ;  /* 0x000000ff00127202 */ /* 0x000fe20000000f00 */
[----:B------:R-:W-:Y:S01]  /*0230*/  IMAD.HI R29, R7, -0x6db6db6d, R6 ;  /* 0x92492493071d7827 */ /* 0x000fe200078e0206 */
[----:B------:R-:W-:-:S03]  /*0240*/  SHF.R.S32.HI R6, RZ, 0x2, R30 ;  /* 0x00000002ff067819 */ /* 0x000fc6000001141e */
[----:B------:R-:W-:Y:S01]  /*0250*/  IMAD.HI R19, R19, -0x6db6db6d, R18 ;  /* 0x9249249313137827 */ /* 0x000fe200078e0212 */
[----:B------:R-:W-:Y:S02]  /*0260*/  LEA R6, R33, R6, 0x5 ;  /* 0x0000000621067211 */ /* 0x000fe400078e28ff */
[----:B------:R-:W-:Y:S02]  /*0270*/  SHF.R.U32.HI R18, RZ, 0x1f, R29 ;  /* 0x0000001fff127819 */ /* 0x000fe4000001161d */
[----:B------:R-:W-:Y:S02]  /*0280*/  SHF.R.U32.HI R30, RZ, 0x1f, R19 ;  /* 0x0000001fff1e7819 */ /* 0x000fe40000011613 */
[----:B------:R-:W-:Y:S01]  /*0290*/  LEA.HI.SX32 R29, R29, R18, 0x1d ;  /* 0x000000121d1d7211 */ /* 0x000fe200078feaff */
[----:B------:R-:W-:Y:S01]  /*02a0*/  IMAD.HI R18, R6, 0x5397829d, RZ ;  /* 0x5397829d06127827 */ /* 0x000fe200078e02ff */
[----:B------:R-:W-:-:S03]  /*02b0*/  LEA.HI.SX32 R35, R19, R30, 0x1e ;  /* 0x0000001e13237211 */ /* 0x000fc600078ff2ff */
[----:B------:R-:W-:Y:S01]  /*02c0*/  IMAD R6, R29, -0xe, R7 ;  /* 0xfffffff21d067824 */ /* 0x000fe200078e0207 */
[----:B------:R-:W-:-:S04]  /*02d0*/  SHF.R.U32.HI R7, RZ, 0x1f, R18 ;  /* 0x0000001fff077819 */ /* 0x000fc80000011612 */
[----:B------:R-:W-:Y:S01]  /*02e0*/  LEA.HI.SX32 R7, R18, R7, 0x1c ;  /* 0x0000000712077211 */ /* 0x000fe200078fe2ff */
[----:B--2---:R-:W-:Y:S01]  /*02f0*/  FADD R19, RZ, R28 ;  /* 0x0000001cff137221 */ /* 0x004fe20000000000 */
[--C-:B---3--:R-:W-:Y:S01]  /*0300*/  FADD R33, RZ, R10.reuse ;  /* 0x0000000aff217221 */ /* 0x108fe20000000000 */
[--C-:B------:R-:W-:Y:S02]  /*0310*/  FADD R29, RZ, -R10.reuse ;  /* 0x8000000aff1d7221 */ /* 0x100fe40000000000 */
[----:B------:R-:W-:Y:S01]  /*0320*/  FADD R19, R19, R10 ;  /* 0x0000000a13137221 */ /* 0x000fe20000000000 */
[C---:B----4-:R-:W-:Y:S01]  /*0330*/  FADD R28, R26.reuse, R33 ;  /* 0x000000211a1c7221 */ /* 0x050fe20000000000 */
[----:B------:R-:W-:Y:S02]  /*0340*/  FADD R18, R26, R29 ;  /* 0x0000001d1a127221 */ /* 0x000fe40000000000 */
[----:B------:R-:W-:Y:S01]  /*0350*/  FADD R26, R19, R26 ;  /* 0x0000001a131a7221 */ /* 0x000fe20000000000 */
[----:B------:R-:W-:Y:S01]  /*0360*/  IMAD R10, R35, 0x38, R6 ;  /* 0x00000038230a7824 */ /* 0x000fe200078e0206 */
[C---:B-----5:R-:W-:Y:S01]  /*0370*/  FFMA R28, R25.reuse, 0.25, R28 ;  /* 0x3e800000191c7823 */ /* 0x060fe2000000001c */
[C-C-:B------:R-:W-:Y:S01]  /*0380*/  FFMA R6, R25.reuse, 0.125, R18.reuse ;  /* 0x3e00000019067823 */ /* 0x140fe20000000012 */
[----:B------:R-:W-:Y:S01]  /*0390*/  FADD R26, R26, R25 ;  /* 0x000000191a1a7221 */ /* 0x000fe20000000000 */
[----:B------:R-:W-:Y:S01]  /*03a0*/  FFMA R18, R25, 0.5, R18 ;  /* 0x3f00000019127823 */ /* 0x000fe20000000012 */
[C-C-:B------:R-:W-:Y:S01]  /*03b0*/  FADD R25, R21.reuse, R21.reuse ;  /* 0x0000001515197221 */ /* 0x140fe20000000000 */
[C---:B------:R-:W-:Y:S01]  /*03c0*/  FFMA R29, R21.reuse, -8, R6 ;  /* 0xc1000000151d7823 */ /* 0x040fe20000000006 */
[----:B------:R-:W-:Y:S01]  /*03d0*/  FFMA R19, R21, 4, R28 ;  /* 0x4080000015137823 */ /* 0x000fe2000000001c */
[----:B------:R-:W-:Y:S01]  /*03e0*/  FADD R21, R26, R21 ;  /* 0x000000151a157221 */ /* 0x000fe20000000000 */
[----:B------:R-:W-:Y:S01]  /*03f0*/  FADD R25, R18, -R25 ;  /* 0x8000001912197221 */ /* 0x000fe20000000000 */
[----:B------:R-:W-:Y:S01]  /*0400*/  FADD R29, R29, R24 ;  /* 0x000000181d1d7221 */ /* 0x000fe20000000000 */
[--C-:B------:R-:W-:Y:S01]  /*0410*/  FADD R33, RZ, -R20.reuse ;  /* 0x80000014ff217221 */ /* 0x100fe20000000000 */
[--C-:B------:R-:W-:Y:S01]  /*0420*/  FADD R35, RZ, R20.reuse ;  /* 0x00000014ff237221 */ /* 0x100fe20000000000 */
[----:B------:R-:W-:Y:S01]  /*0430*/  FADD R21, R21, R20 ;  /* 0x0000001415157221 */ /* 0x000fe20000000000 */
[--C-:B------:R-:W-:Y:S01]  /*0440*/  FADD R28, RZ, -R0.reuse ;  /* 0x80000000ff1c7221 */ /* 0x100fe20000000000 */
[--C-:B------:R-:W-:Y:S01]  /*0450*/  FADD R18, RZ, R0.reuse ;  /* 0x00000000ff127221 */ /* 0x100fe20000000000 */
[C---:B------:R-:W-:Y:S01]  /*0460*/  FADD R24, -R0.reuse, R33 ;  /* 0x0000002100187221 */ /* 0x040fe20000000100 */
[C---:B------:R-:W-:Y:S01]  /*0470*/  FADD R30, R0.reuse, R35 ;  /* 0x00000023001e7221 */ /* 0x040fe20000000000 */
[C---:B------:R-:W-:Y:S01]  /*0480*/  FADD R6, R0.reuse, R19 ;  /* 0x0000001300067221 */ /* 0x040fe20000000000 */
[C---:B------:R-:W-:Y:S01]  /*0490*/  FADD R26, -R0.reuse, R25 ;  /* 0x00000019001a7221 */ /* 0x040fe20000000100 */
[----:B------:R-:W-:Y:S01]  /*04a0*/  FADD R20, -R0, R29 ;  /* 0x0000001d00147221 */ /* 0x000fe20000000100 */
[----:B------:R-:W-:Y:S01]  /*04b0*/  FADD R0, R21, R0 ;  /* 0x0000000015007221 */ /* 0x000fe20000000000 */
[C-C-:B------:R-:W-:Y:S01]  /*04c0*/  FADD R25, -R31.reuse, R28.reuse ;  /* 0x0000001c1f197221 */ /* 0x140fe20000000100 */
[C---:B------:R-:W-:Y:S01]  /*04d0*/  FADD R35, R31.reuse, R28 ;  /* 0x0000001c1f237221 */ /* 0x040fe20000000000 */
[C-C-:B------:R-:W-:Y:S01]  /*04e0*/  FADD R21, -R31.reuse, R18.reuse ;  /* 0x000000121f157221 */ /* 0x140fe20000000100 */
[C---:B------:R-:W-:Y:S01]  /*04f0*/  FADD R28, R31.reuse, R18 ;  /* 0x000000121f1c7221 */ /* 0x040fe20000000000 */
[C---:B------:R-:W-:Y:S01]  /*0500*/  FADD R37, -R31.reuse, R24 ;  /* 0x000000181f257221 */ /* 0x040fe20000000100 */
[C---:B------:R-:W-:Y:S01]  /*0510*/  FADD R30, R31.reuse, R30 ;  /* 0x0000001e1f1e7221 */ /* 0x040fe20000000000 */
[C---:B------:R-:W-:Y:S01]  /*0520*/  FADD R19, R31.reuse, R26 ;  /* 0x0000001a1f137221 */ /* 0x040fe20000000000 */
[C---:B------:R-:W-:Y:S01]  /*0530*/  FADD R33, R31.reuse, R6 ;  /* 0x000000061f217221 */ /* 0x040fe20000000000 */
[----:B------:R-:W-:Y:S01]  /*0540*/  FADD R29, R31, R20 ;  /* 0x000000141f1d7221 */ /* 0x000fe20000000000 */
[----:B------:R-:W-:Y:S01]  /*0550*/  FADD R31, R0, R31 ;  /* 0x0000001f001f7221 */ /* 0x000fe20000000000 */
[C---:B------:R-:W-:Y:S01]  /*0560*/  FFMA R18, R36.reuse, -0.25, R25 ;  /* 0xbe80000024127823 */ /* 0x040fe20000000019 */
[C---:B------:R-:W-:Y:S01]  /*0570*/  FFMA R20, R36.reuse, 0.25, R28 ;  /* 0x3e80000024147823 */ /* 0x040fe2000000001c */
[C-C-:B------:R-:W-:Y:S01]  /*0580*/  FFMA R25, R36.reuse, -0.5, R21.reuse ;  /* 0xbf00000024197823 */ /* 0x140fe20000000015 */
[C---:B------:R-:W-:Y:S01]  /*0590*/  FFMA R24, R36.reuse, -0.125, R21 ;  /* 0xbe00000024187823 */ /* 0x040fe20000000015 */
[----:B------:R-:W-:Y:S01]  /*05a0*/  IMAD.WIDE R6, R7, R12, c[0x0][0x170] ;  /* 0x00005c0007067625 */ /* 0x000fe200078e020c */
[C-C-:B------:R-:W-:Y:S01]  /*05b0*/  FFMA R21, R36.reuse, 0.5, R35.reuse ;  /* 0x3f00000024157823 */ /* 0x140fe20000000023 */
[C---:B------:R-:W-:Y:S01]  /*05c0*/  FFMA R26, R36.reuse, 0.125, R35 ;  /* 0x3e000000241a7823 */ /* 0x040fe20000000023 */
[C---:B------:R-:W-:Y:S01]  /*05d0*/  FADD R28, -R36.reuse, R37 ;  /* 0x00000025241c7221 */ /* 0x040fe20000000100 */
[C---:B------:R-:W-:Y:S01]  /*05e0*/  FADD R30, R36.reuse, R30 ;  /* 0x0000001e241e7221 */ /* 0x040fe20000000000 */
[C---:B------:R-:W-:Y:S01]  /*05f0*/  FFMA R19, R36.reuse, 0.5, R19 ;  /* 0x3f00000024137823 */ /* 0x040fe20000000013 */
[C---:B------:R-:W-:Y:S01]  /*0600*/  FFMA R32, R36.reuse, 0.25, R33 ;  /* 0x3e80000024207823 */ /* 0x040fe20000000021 */
[----:B------:R-:W-:Y:S01]  /*0610*/  FFMA R34, R36, 0.125, R29 ;  /* 0x3e00000024227823 */ /* 0x000fe2000000001d */
[----:B------:R-:W-:Y:S01]  /*0620*/  FADD R36, R31, R36 ;  /* 0x000000241f247221 */ /* 0x000fe20000000000 */
[C---:B------:R-:W-:Y:S01]  /*0630*/  FADD R31, R17.reuse, R17 ;  /* 0x00000011111f7221 */ /* 0x040fe20000000000 */
[----:B------:R0:W2:Y:S01]  /*0640*/  LDG.E.CONSTANT R0, [R6.64] ;  /* 0x0000000406007981 */ /* 0x0000a2000c1e9900 */
[C---:B------:R-:W-:Y:S01]  /*0650*/  FADD R35, -R17.reuse, R28 ;  /* 0x0000001c11237221 */ /* 0x040fe20000000100 */
[C---:B------:R-:W-:Y:S01]  /*0660*/  FADD R37, R17.reuse, R30 ;  /* 0x0000001e11257221 */ /* 0x040fe20000000000 */
[----:B------:R-:W-:Y:S01]  /*0670*/  FFMA R26, R17, -8, R26 ;  /* 0xc1000000111a7823 */ /* 0x000fe2000000001a */
[C---:B------:R-:W-:Y:S01]  /*0680*/  FADD R29, R31.reuse, R25 ;  /* 0x000000191f1d7221 */ /* 0x040fe20000000000 */
[----:B------:R-:W-:Y:S01]  /*0690*/  FADD R21, -R31, R21 ;  /* 0x000000151f157221 */ /* 0x000fe20000000100 */
[----:B------:R-:W-:Y:S01]  /*06a0*/  FADD R19, R19, -R31 ;  /* 0x8000001f13137221 */ /* 0x000fe20000000000 */
[C---:B------:R-:W-:Y:S01]  /*06b0*/  FFMA R33, R17.reuse, -4, R18 ;  /* 0xc080000011217823 */ /* 0x040fe20000000012 */
[----:B0-----:R-:W-:Y:S01]  /*06c0*/  FADD R7, R36, R17 ;  /* 0x0000001124077221 */ /* 0x001fe20000000000 */
[C---:B------:R-:W-:Y:S01]  /*06d0*/  FFMA R31, R17.reuse, 4, R20 ;  /* 0x40800000111f7823 */ /* 0x040fe20000000014 */
[C---:B------:R-:W-:Y:S01]  /*06e0*/  FFMA R24, R17.reuse, 8, R24 ;  /* 0x4100000011187823 */ /* 0x040fe20000000018 */
[C---:B------:R-:W-:Y:S01]  /*06f0*/  FFMA R25, R17.reuse, 4, R32 ;  /* 0x4080000011197823 */ /* 0x040fe20000000020 */
[----:B------:R-:W-:Y:S01]  /*0700*/  FFMA R34, R17, -8, R34 ;  /* 0xc100000011227823 */ /* 0x000fe20000000022 */
[C---:B------:R-:W-:Y:S01]  /*0710*/  FADD R35, R16.reuse, R35 ;  /* 0x0000002310237221 */ /* 0x040fe20000000000 */
[----:B------:R-:W-:Y:S01]  /*0720*/  FADD R17, R16, R37 ;  /* 0x0000002510117221 */ /* 0x000fe20000000000 */
[----:B------:R-:W-:Y:S01]  /*0730*/  FADD R7, R7, R16 ;  /* 0x0000001007077221 */ /* 0x000fe20000000000 */
[C---:B------:R-:W-:Y:S01]  /*0740*/  FADD R16, R11.reuse, R26 ;  /* 0x0000001a0b107221 */ /* 0x040fe20000000000 */
[----:B------:R-:W-:Y:S01]  /*0750*/  FADD R37, -R11, R24 ;  /* 0x000000180b257221 */ /* 0x000fe20000000100 */
[----:B------:R-:W-:Y:S01]  /*0760*/  FADD R11, R34, R11 ;  /* 0x0000000b220b7221 */ /* 0x000fe20000000000 */
[C---:B------:R-:W-:Y:S01]  /*0770*/  FADD R30, -R8.reuse, R21 ;  /* 0x00000015081e7221 */ /* 0x040fe20000000100 */
[----:B------:R-:W3:Y:S01]  /*0780*/  LDG.E.CONSTANT R6, [R2.64+0x126000] ;  /* 0x1260000402067981 */ /* 0x000ee2000c1e9900 */
[C---:B------:R-:W-:Y:S01]  /*0790*/  FADD R32, R8.reuse, R31 ;  /* 0x0000001f08207221 */ /* 0x040fe20000000000 */
[C---:B------:R-:W-:Y:S01]  /*07a0*/  FADD R16, -R8.reuse, R16 ;  /* 0x0000001008107221 */ /* 0x040fe20000000100 */
[C---:B------:R-:W-:Y:S01]  /*07b0*/  FADD R18, R8.reuse, R35 ;  /* 0x0000002308127221 */ /* 0x040fe20000000000 */
[C---:B------:R-:W-:Y:S01]  /*07c0*/  FADD R20, R8.reuse, R17 ;  /* 0x0000001108147221 */ /* 0x040fe20000000000 */
[----:B------:R-:W-:Y:S01]  /*07d0*/  FADD R21, R7, R8 ;  /* 0x0000000807157221 */ /* 0x000fe20000000000 */
[C---:B------:R-:W-:Y:S01]  /*07e0*/  FADD R26, R8.reuse, R25 ;  /* 0x00000019081a7221 */ /* 0x040fe20000000000 */
[C---:B------:R-:W-:Y:S01]  /*07f0*/  FADD R24, -R8.reuse, R19 ;  /* 0x0000001308187221 */ /* 0x040fe20000000100 */
[C---:B------:R-:W-:Y:S01]  /*0800*/  FADD R17, -R8.reuse, R11 ;  /* 0x0000000b08117221 */ /* 0x040fe20000000100 */
[C---:B------:R-:W-:Y:S01]  /*0810*/  FADD R30, R5.reuse, R30 ;  /* 0x0000001e051e7221 */ /* 0x040fe20000000000 */
[C---:B------:R-:W-:Y:S01]  /*0820*/  FADD R36, -R8.reuse, R29 ;  /* 0x0000001d08247221 */ /* 0x040fe20000000100 */
[C---:B------:R-:W-:Y:S01]  /*0830*/  FADD R34, R8.reuse, R33 ;  /* 0x0000002108227221 */ /* 0x040fe20000000000 */
[----:B------:R-:W-:Y:S01]  /*0840*/  FADD R28, -R8, R37 ;  /* 0x00000025081c7221 */ /* 0x000fe20000000100 */
[C---:B------:R-:W-:Y:S01]  /*0850*/  FADD R32, R5.reuse, R32 ;  /* 0x0000002005207221 */ /* 0x040fe20000000000 */
[C---:B------:R-:W-:Y:S01]  /*0860*/  FADD R16, R5.reuse, R16 ;  /* 0x0000001005107221 */ /* 0x040fe20000000000 */
[----:B------:R-:W4:Y:S01]  /*0870*/  LDG.E.CONSTANT R11, [R2.64+0x119c00] ;  /* 0x119c0004020b7981 */ /* 0x000f22000c1e9900 */
[C---:B------:R-:W-:Y:S01]  /*0880*/  FADD R18, R5.reuse, R18 ;  /* 0x0000001205127221 */ /* 0x040fe20000000000 */
[----:B------:R-:W-:Y:S01]  /*0890*/  FADD R20, R5, R20 ;  /* 0x0000001405147221 */ /* 0x000fe20000000000 */
[----:B------:R-:W-:Y:S01]  /*08a0*/  FADD R21, R21, R5 ;  /* 0x0000000515157221 */ /* 0x000fe20000000000 */
[----:B------:R0:W5:Y:S01]  /*08b0*/  LDG.E.CONSTANT R8, [R2.64+0x132400] ;  /* 0x1324000402087981 */ /* 0x000162000c1e9900 */
[C---:B------:R-:W-:Y:S01]  /*08c0*/  FADD R26, R5.reuse, R26 ;  /* 0x0000001a051a7221 */ /* 0x040fe20000000000 */
[C---:B------:R-:W-:Y:S01]  /*08d0*/  FADD R24, R5.reuse, R24 ;  /* 0x0000001805187221 */ /* 0x040fe20000000000 */
[----:B------:R-:W-:Y:S01]  /*08e0*/  FADD R17, R5, R17 ;  /* 0x0000001105117221 */ /* 0x000fe20000000000 */
[----:B------:R-:W-:Y:S01]  /*08f0*/  FFMA R25, R15, 0.5, R30 ;  /* 0x3f0000000f197823 */ /* 0x000fe2000000001e */
[----:B------:R-:W-:Y:S01]  /*0900*/  FADD R36, R5, R36 ;  /* 0x0000002405247221 */ /* 0x000fe20000000000 */
[C---:B------:R-:W-:Y:S01]  /*0910*/  FFMA R32, R15.reuse, 0.25, R32 ;  /* 0x3e8000000f207823 */ /* 0x040fe20000000020 */
[----:B------:R-:W-:Y:S01]  /*0920*/  FFMA R30, R15, 0.125, R16 ;  /* 0x3e0000000f1e7823 */ /* 0x000fe20000000010 */
[----:B------:R-:W-:Y:S01]  /*0930*/  FADD R28, R5, R28 ;  /* 0x0000001c051c7221 */ /* 0x000fe20000000000 */
[C---:B------:R-:W-:Y:S01]  /*0940*/  FADD R18, R15.reuse, R18 ;  /* 0x000000120f127221 */ /* 0x040fe20000000000 */
[----:B------:R-:W-:Y:S01]  /*0950*/  FADD R29, R15, R20 ;  /* 0x000000140f1d7221 */ /* 0x000fe20000000000 */
[----:B------:R-:W-:Y:S01]  /*0960*/  FADD R21, R21, R15 ;  /* 0x0000000f15157221 */ /* 0x000fe20000000000 */
[C---:B------:R-:W-:Y:S01]  /*0970*/  FFMA R31, R15.reuse, 0.25, R26 ;  /* 0x3e8000000f1f7823 */ /* 0x040fe2000000001a */
[C---:B------:R-:W-:Y:S01]  /*0980*/  FFMA R16, R15.reuse, 0.5, R24 ;  /* 0x3f0000000f107823 */ /* 0x040fe20000000018 */
[----:B------:R-:W-:Y:S01]  /*0990*/  FFMA R26, R15, 0.125, R17 ;  /* 0x3e0000000f1a7823 */ /* 0x000fe20000000011 */
[----:B------:R-:W-:Y:S01]  /*09a0*/  FADD R34, R5, R34 ;  /* 0x0000002205227221 */ /* 0x000fe20000000000 */
[----:B------:R-:W-:Y:S01]  /*09b0*/  FADD R19, R13, R13 ;  /* 0x0000000d0d137221 */ /* 0x000fe20000000000 */
[----:B------:R-:W-:Y:S01]  /*09c0*/  FFMA R36, R15, 0.5, R36 ;  /* 0x3f0000000f247823 */ /* 0x000fe20000000024 */
[C---:B------:R-:W-:Y:S01]  /*09d0*/  FFMA R24, R13.reuse, 4, R32 ;  /* 0x408000000d187823 */ /* 0x040fe20000000020 */
[----:B------:R-:W-:Y:S01]  /*09e0*/  FFMA R17, R13, -8, R30 ;  /* 0xc10000000d117823 */ /* 0x000fe2000000001e */
[----:B------:R0:W2:Y:S01]  /*09f0*/  LDG.E.CONSTANT R7, [R2.64+0x13e800] ;  /* 0x13e8000402077981 */ /* 0x0000a2000c1e9900 */
[----:B------:R-:W-:Y:S01]  /*0a00*/  FFMA R28, R15, 0.125, R28 ;  /* 0x3e0000000f1c7823 */ /* 0x000fe2000000001c */
[C---:B------:R-:W-:Y:S01]  /*0a10*/  FADD R30, R13.reuse, R18 ;  /* 0x000000120d1e7221 */ /* 0x040fe20000000000 */
[----:B------:R-:W-:Y:S01]  /*0a20*/  FADD R29, R13, R29 ;  /* 0x0000001d0d1d7221 */ /* 0x000fe20000000000 */
[----:B------:R0:W2:Y:S01]  /*0a30*/  LDG.E.CONSTANT R5, [R2.64+0x14ac00] ;  /* 0x14ac000402057981 */ /* 0x0000a2000c1e9900 */
[----:B------:R-:W-:Y:S01]  /*0a40*/  FADD R32, R21, R13 ;  /* 0x0000000d15207221 */ /* 0x000fe20000000000 */
[C---:B------:R-:W-:Y:S01]  /*0a50*/  FADD R36, -R19.reuse, R36 ;  /* 0x0000002413247221 */ /* 0x040fe20000000100 */
[----:B------:R-:W-:Y:S01]  /*0a60*/  FADD R20, -R19, R25 ;  /* 0x0000001913147221 */ /* 0x000fe20000000100 */
[----:B------:R-:W-:Y:S01]  /*0a70*/  FADD R16, R16, -R19 ;  /* 0x8000001310107221 */ /* 0x000fe20000000000 */
[----:B------:R-:W-:Y:S01]  /*0a80*/  FFMA R25, R13, -8, R28 ;  /* 0xc10000000d197823 */ /* 0x000fe2000000001c */
[C---:B------:R-:W-:Y:S01]  /*0a90*/  FFMA R37, R9.reuse, 0.25, R29 ;  /* 0x3e80000009257823 */ /* 0x040fe2000000001d */
[C-C-:B------:R-:W-:Y:S01]  /*0aa0*/  FFMA R35, R9.reuse, 0.5, R30.reuse ;  /* 0x3f00000009237823 */ /* 0x140fe2000000001e */
[----:B------:R-:W-:Y:S01]  /*0ab0*/  FFMA R19, R9, 0.125, R30 ;  /* 0x3e00000009137823 */ /* 0x000fe2000000001e */
[----:B------:R-:W-:-:S02]  /*0ac0*/  FADD R32, R32, R9 ;  /* 0x0000000920207221 */ /* 0x000fc40000000000 */
[----:B------:R0:W2:Y:S01]  /*0ad0*/  LDG.E.CONSTANT R9, [R2.64+0x157000] ;  /* 0x1570000402097981 */ /* 0x0000a2000c1e9900 */
[C---:B------:R-:W-:Y:S01]  /*0ae0*/  FADD R25, R14.reuse, R25 ;  /* 0x000000190e197221 */ /* 0x040fe20000000000 */
[----:B------:R-:W-:Y:S01]  /*0af0*/  FFMA R34, R15, 0.25, R34 ;  /* 0x3e8000000f227823 */ /* 0x000fe20000000022 */
[----:B------:R-:W-:Y:S01]  /*0b00*/  FFMA R15, R13, -8, R26 ;  /* 0xc10000000d0f7823 */ /* 0x000fe2000000001a */
[C---:B------:R-:W-:Y:S01]  /*0b10*/  FFMA R30, R27.reuse, 0.25, R24 ;  /* 0x3e8000001b1e7823 */ /* 0x040fe20000000018 */
[----:B------:R-:W-:Y:S01]  /*0b20*/  FFMA R24, R27, -0.5, R25 ;  /* 0xbf0000001b187823 */ /* 0x000fe20000000019 */
[C---:B------:R-:W-:Y:S01]  /*0b30*/  FFMA R34, R13.reuse, 4, R34 ;  /* 0x408000000d227823 */ /* 0x040fe20000000022 */
[----:B------:R-:W-:Y:S01]  /*0b40*/  FADD R28, R14, R17 ;  /* 0x000000110e1c7221 */ /* 0x000fe20000000000 */
[----:B------:R-:W-:Y:S01]  /*0b50*/  FFMA R18, R13, 4, R31 ;  /* 0x408000000d127823 */ /* 0x000fe2000000001f */
[----:B------:R-:W-:Y:S01]  /*0b60*/  FADD R14, R15, R14 ;  /* 0x0000000e0f0e7221 */ /* 0x000fe20000000000 */
[C---:B------:R-:W-:Y:S01]  /*0b70*/  FADD R33, -R27.reuse, R16 ;  /* 0x000000101b217221 */ /* 0x040fe20000000100 */
[C---:B------:R-:W-:Y:S01]  /*0b80*/  FFMA R29, R27.reuse, -0.25, R20 ;  /* 0xbe8000001b1d7823 */ /* 0x040fe20000000014 */
[----:B------:R-:W-:Y:S01]  /*0b90*/  FFMA R35, R27, 0.5, R35 ;  /* 0x3f0000001b237823 */ /* 0x000fe20000000023 */
[----:B------:R-:W-:Y:S01]  /*0ba0*/  FMUL R13, R23, 0.5 ;  /* 0x3f000000170d7820 */ /* 0x000fe20000400000 */
[----:B------:R-:W-:Y:S01]  /*0bb0*/  FFMA R24, R22, 0.5, R24 ;  /* 0x3f00000016187823 */ /* 0x000fe20000000018 */
[C---:B------:R-:W-:Y:S01]  /*0bc0*/  FFMA R20, R27.reuse, -0.5, R36 ;  /* 0xbf0000001b147823 */ /* 0x040fe20000000024 */
[C---:B------:R-:W-:Y:S01]  /*0bd0*/  FFMA R26, R27.reuse, 0.5, R34 ;  /* 0x3f0000001b1a7823 */ /* 0x040fe20000000022 */
[C---:B------:R-:W-:Y:S01]  /*0be0*/  FFMA R25, R27.reuse, -0.125, R25 ;  /* 0xbe0000001b197823 */ /* 0x040fe20000000019 */
[C---:B------:R-:W-:Y:S01]  /*0bf0*/  FFMA R31, R27.reuse, -0.125, R36 ;  /* 0xbe0000001b1f7823 */ /* 0x040fe20000000024 */
[C---:B------:R-:W-:Y:S01]  /*0c00*/  FFMA R17, R27.reuse, 0.125, R34 ;  /* 0x3e0000001b117823 */ /* 0x040fe20000000022 */
[C---:B------:R-:W-:Y:S01]  /*0c10*/  FFMA R28, R27.reuse, -0.25, R28 ;  /* 0xbe8000001b1c7823 */ /* 0x040fe2000000001c */
[C---:B------:R-:W-:Y:S01]  /*0c20*/  FFMA R37, R27.reuse, 0.25, R37 ;  /* 0x3e8000001b257823 */ /* 0x040fe20000000025 */
[C---:B------:R-:W-:Y:S01]  /*0c30*/  FFMA R19, R27.reuse, 0.125, R19 ;  /* 0x3e0000001b137823 */ /* 0x040fe20000000013 */
[C---:B------:R-:W-:Y:S01]  /*0c40*/  FADD R15, R27.reuse, R18 ;  /* 0x000000121b0f7221 */ /* 0x040fe20000000000 */
[----:B------:R-:W-:Y:S01]  /*0c50*/  FADD R21, -R27, R14 ;  /* 0x0000000e1b157221 */ /* 0x000fe20000000100 */
[----:B------:R-:W-:Y:S01]  /*0c60*/  FADD R27, R32, R27 ;  /* 0x0000001b201b7221 */ /* 0x000fe20000000000 */
[C---:B------:R-:W-:Y:S01]  /*0c70*/  FADD R14, R22.reuse, R33 ;  /* 0x00000021160e7221 */ /* 0x040fe20000000000 */
[C---:B------:R-:W-:Y:S01]  /*0c80*/  FFMA R18, R22.reuse, 0.5, R35 ;  /* 0x3f00000016127823 */ /* 0x040fe20000000023 */
[----:B------:R-:W-:Y:S01]  /*0c90*/  FFMA R33, R13, 0.125, R24 ;  /* 0x3e0000000d217823 */ /* 0x000fe20000000018 */
[C---:B------:R-:W-:Y:S01]  /*0ca0*/  FFMA R20, R22.reuse, 0.5, R20 ;  /* 0x3f00000016147823 */ /* 0x040fe20000000014 */
[C---:B------:R-:W-:Y:S01]  /*0cb0*/  FFMA R26, R22.reuse, 0.5, R26 ;  /* 0x3f000000161a7823 */ /* 0x040fe2000000001a */
[C---:B------:R-:W-:Y:S01]  /*0cc0*/  FFMA R25, R22.reuse, 0.125, R25 ;  /* 0x3e00000016197823 */ /* 0x040fe20000000019 */
[C---:B------:R-:W-:Y:S01]  /*0cd0*/  FMUL R24, R23.reuse, 0.125 ;  /* 0x3e00000017187820 */ /* 0x040fe20000400000 */
[C---:B------:R-:W-:Y:S01]  /*0ce0*/  FFMA R29, R22.reuse, 0.25, R29 ;  /* 0x3e800000161d7823 */ /* 0x040fe2000000001d */
[C---:B------:R-:W-:Y:S01]  /*0cf0*/  FFMA R30, R22.reuse, 0.25, R30 ;  /* 0x3e800000161e7823 */ /* 0x040fe2000000001e */
[C---:B------:R-:W-:Y:S01]  /*0d00*/  FFMA R31, R22.reuse, 0.125, R31 ;  /* 0x3e000000161f7823 */ /* 0x040fe2000000001f */
[C---:B------:R-:W-:Y:S01]  /*0d10*/  FFMA R17, R22.reuse, 0.125, R17 ;  /* 0x3e00000016117823 */ /* 0x040fe20000000011 */
[C---:B------:R-:W-:Y:S01]  /*0d20*/  FFMA R28, R22.reuse, 0.25, R28 ;  /* 0x3e800000161c7823 */ /* 0x040fe2000000001c */
[C---:B------:R-:W-:Y:S01]  /*0d30*/  FFMA R37, R22.reuse, 0.25, R37 ;  /* 0x3e80000016257823 */ /* 0x040fe20000000025 */
[C---:B------:R-:W-:Y:S01]  /*0d40*/  FFMA R19, R22.reuse, 0.125, R19 ;  /* 0x3e00000016137823 */ /* 0x040fe20000000013 */
[C---:B------:R-:W-:Y:S01]  /*0d50*/  FADD R15, R22.reuse, R15 ;  /* 0x0000000f160f7221 */ /* 0x040fe20000000000 */
[----:B------:R-:W-:Y:S01]  /*0d60*/  FADD R21, R22, R21 ;  /* 0x0000001516157221 */ /* 0x000fe20000000000 */
[----:B------:R-:W-:Y:S01]  /*0d70*/  FMUL R16, R23, 0.25 ;  /* 0x3e80000017107820 */ /* 0x000fe20000400000 */
[----:B------:R-:W-:Y:S01]  /*0d80*/  FMUL R32, R4, 0.5 ;  /* 0x3f00000004207820 */ /* 0x000fe20000400000 */
[----:B------:R-:W-:Y:S01]  /*0d90*/  FADD R22, R27, R22 ;  /* 0x000000161b167221 */ /* 0x000fe20000000000 */
[C---:B------:R-:W-:Y:S01]  /*0da0*/  FADD R27, R13.reuse, R18 ;  /* 0x000000120d1b7221 */ /* 0x040fe20000000000 */
[C---:B------:R-:W-:Y:S01]  /*0db0*/  FFMA R20, R13.reuse, 0.5, R20 ;  /* 0x3f0000000d147823 */ /* 0x040fe20000000014 */
[----:B------:R-:W-:Y:S01]  /*0dc0*/  FFMA R35, R13, 0.25, R26 ;  /* 0x3e8000000d237823 */ /* 0x000fe2000000001a */
[----:B------:R-:W-:Y:S01]  /*0dd0*/  FFMA R18, R24, 0.125, R25 ;  /* 0x3e00000018127823 */ /* 0x000fe20000000019 */
[----:B------:R-:W-:Y:S01]  /*0de0*/  FADD R13, R14, R13 ;  /* 0x0000000d0e0d7221 */ /* 0x000fe20000000000 */
[----:B------:R-:W-:Y:S01]  /*0df0*/  FADD R25, R32, R32 ;  /* 0x0000002020197221 */ /* 0x000fe20000000000 */
[C---:B------:R-:W-:Y:S01]  /*0e00*/  FFMA R29, R16.reuse, 0.5, R29 ;  /* 0x3f000000101d7823 */ /* 0x040fe2000000001d */
[C---:B------:R-:W-:Y:S01]  /*0e10*/  FFMA R30, R16.reuse, 0.25, R30 ;  /* 0x3e800000101e7823 */ /* 0x040fe2000000001e */
[C---:B------:R-:W-:Y:S01]  /*0e20*/  FFMA R28, R16.reuse, 0.125, R28 ;  /* 0x3e000000101c7823 */ /* 0x040fe2000000001c */
[----:B------:R-:W-:Y:S01]  /*0e30*/  FADD R14, R16, R37 ;  /* 0x00000025100e7221 */ /* 0x000fe20000000000 */
[----:B------:R-:W-:-:S02]  /*0e40*/  FADD R15, R15, R16 ;  /* 0x000000100f0f7221 */ /* 0x000fc40000000000 */
[----:B------:R0:W2:Y:S01]  /*0e50*/  LDG.E.CONSTANT R16, [R2.64+0x163400] ;  /* 0x1634000402107981 */ /* 0x0000a2000c1e9900 */
[----:B------:R-:W-:Y:S01]  /*0e60*/  FADD R20, R20, -R25 ;  /* 0x8000001914147221 */ /* 0x000fe20000000000 */
[C---:B------:R-:W-:Y:S01]  /*0e70*/  FFMA R31, R24.reuse, 0.5, R31 ;  /* 0x3f000000181f7823 */ /* 0x040fe2000000001f */
[C---:B------:R-:W-:Y:S01]  /*0e80*/  FFMA R17, R24.reuse, 0.25, R17 ;  /* 0x3e80000018117823 */ /* 0x040fe20000000011 */
[----:B------:R-:W-:Y:S01]  /*0e90*/  FADD R19, R24, R19 ;  /* 0x0000001318137221 */ /* 0x000fe20000000000 */
[----:B------:R-:W-:Y:S01]  /*0ea0*/  FADD R21, R21, R24 ;  /* 0x0000001815157221 */ /* 0x000fe20000000000 */
[C---:B------:R-:W-:Y:S01]  /*0eb0*/  FMUL R25, R4.reuse, 0.25 ;  /* 0x3e80000004197820 */ /* 0x040fe20000400000 */
[----:B------:R-:W-:Y:S01]  /*0ec0*/  FMUL R24, R4, 0.125 ;  /* 0x3e00000004187820 */ /* 0x000fe20000400000 */
[----:B------:R-:W-:Y:S01]  /*0ed0*/  FADD R23, R22, R23 ;  /* 0x0000001716177221 */ /* 0x000fe20000000000 */
[C---:B------:R-:W-:Y:S01]  /*0ee0*/  FFMA R22, R32.reuse, 4, R35 ;  /* 0x4080000020167823 */ /* 0x040fe20000000023 */
[----:B------:R-:W-:Y:S01]  /*0ef0*/  FFMA R26, R32, -8, R33 ;  /* 0xc1000000201a7823 */ /* 0x000fe20000000021 */
[----:B------:R-:W-:Y:S01]  /*0f00*/  FADD R27, R27, R32 ;  /* 0x000000201b1b7221 */ /* 0x000fe20000000000 */
[C-C-:B------:R-:W-:Y:S01]  /*0f10*/  FADD R32, R25.reuse, R25.reuse ;  /* 0x0000001919207221 */ /* 0x140fe20000000000 */
[C---:B------:R-:W-:Y:S01]  /*0f20*/  FFMA R33, R25.reuse, 4, R30 ;  /* 0x4080000019217823 */ /* 0x040fe2000000001e */
[----:B------:R-:W-:Y:S01]  /*0f30*/  FFMA R28, R25, -8, R28 ;  /* 0xc1000000191c7823 */ /* 0x000fe2000000001c */
[----:B------:R-:W-:Y:S01]  /*0f40*/  FADD R25, R14, R25 ;  /* 0x000000190e197221 */ /* 0x000fe20000000000 */
[----:B------:R-:W-:Y:S01]  /*0f50*/  FFMA R35, R24, 4, R17 ;  /* 0x4080000018237823 */ /* 0x000fe20000000011 */
[----:B------:R0:W2:Y:S01]  /*0f60*/  LDG.E.CONSTANT R14, [R2.64+0x16f800] ;  /* 0x16f80004020e7981 */ /* 0x0000a2000c1e9900 */
[----:B------:R-:W-:-:S03]  /*0f70*/  FADD R37, R19, R24 ;  /* 0x0000001813257221 */ /* 0x000fc60000000000 */
[----:B------:R0:W2:Y:S01]  /*0f80*/  LDG.E.CONSTANT R17, [R2.64+0x17bc00] ;  /* 0x17bc000402117981 */ /* 0x0000a2000c1e9900 */
[----:B------:R-:W-:-:S03]  /*0f90*/  FADD R30, R4, R4 ;  /* 0x00000004041e7221 */ /* 0x000fc60000000000 */
[----:B------:R0:W2:Y:S01]  /*0fa0*/  LDG.E.CONSTANT R19, [R2.64+0x188000] ;  /* 0x1880000402137981 */ /* 0x0000a2000c1e9900 */
[----:B------:R-:W-:-:S03]  /*0fb0*/  FADD R30, R13, -R30 ;  /* 0x8000001e0d1e7221 */ /* 0x000fc60000000000 */
[----:B------:R0:W2:Y:S01]  /*0fc0*/  LDG.E.CONSTANT R13, [R2.64+0x194400] ;  /* 0x19440004020d7981 */ /* 0x0000a2000c1e9900 */
[C---:B------:R-:W-:Y:S01]  /*0fd0*/  FADD R34, R24.reuse, R24 ;  /* 0x0000001818227221 */ /* 0x040fe20000000000 */
[----:B------:R-:W-:Y:S02]  /*0fe0*/  FFMA R18, R24, -8, R18 ;  /* 0xc100000018127823 */ /* 0x000fe40000000012 */
[----:B------:R0:W2:Y:S01]  /*0ff0*/  LDG.E.CONSTANT R24, [R2.64+0x1a0800] ;  /* 0x1a08000402187981 */ /* 0x0000a2000c1e9900 */
[----:B------:R-:W-:-:S03]  /*1000*/  FADD R29, R29, -R32 ;  /* 0x800000201d1d7221 */ /* 0x000fc60000000000 */
[----:B------:R0:W2:Y:S01]  /*1010*/  LDG.E.CONSTANT R32, [R2.64+0x1acc00] ;  /* 0x1acc000402207981 */ /* 0x0000a2000c1e9900 */
[----:B------:R-:W-:Y:S01]  /*1020*/  FADD R31, R31, -R34 ;  /* 0x800000221f1f7221 */ /* 0x000fe20000000000 */
[C---:B------:R-:W-:Y:S01]  /*1030*/  FFMA R34, R4.reuse, -8, R21 ;  /* 0xc100000004227823 */ /* 0x040fe20000000015 */
[----:B------:R-:W-:Y:S01]  /*1040*/  FFMA R15, R4, 4, R15 ;  /* 0x40800000040f7823 */ /* 0x000fe2000000000f */
[----:B------:R-:W-:Y:S01]  /*1050*/  FADD R21, R23, R4 ;  /* 0x0000000417157221 */ /* 0x000fe20000000000 */
[C---:B---3--:R-:W-:Y:S01]  /*1060*/  FADD R4, R6.reuse, R6 ;  /* 0x0000000606047221 */ /* 0x048fe20000000000 */
[C---:B------:R-:W-:Y:S01]  /*1070*/  FFMA R25, R6.reuse, 4, R25 ;  /* 0x4080000006197823 */ /* 0x040fe20000000019 */
[----:B------:R-:W-:Y:S02]  /*1080*/  FFMA R37, R6, -8, R37 ;  /* 0xc100000006257823 */ /* 0x000fe40000000025 */
[----:B------:R-:W-:Y:S01]  /*1090*/  FADD R27, R27, -R4 ;  /* 0x800000041b1b7221 */ /* 0x000fe20000000000 */
[----:B------:R-:W-:Y:S01]  /*10a0*/  FADD R21, R21, R6 ;  /* 0x0000000615157221 */ /* 0x000fe20000000000 */
[C---:B----4-:R-:W-:Y:S01]  /*10b0*/  FFMA R26, R11.reuse, 0.5, R26 ;  /* 0x3f0000000b1a7823 */ /* 0x050fe2000000001a */
[C---:B0-----:R-:W-:Y:S01]  /*10c0*/  FFMA R3, R11.reuse, 0.25, R28 ;  /* 0x3e8000000b037823 */ /* 0x041fe2000000001c */
[----:B------:R-:W-:Y:S01]  /*10d0*/  FFMA R23, R11, 0.125, R18 ;  /* 0x3e0000000b177823 */ /* 0x000fe20000000012 */
[----:B------:R-:W-:Y:S01]  /*10e0*/  FADD R11, R34, R11 ;  /* 0x0000000b220b7221 */ /* 0x000fe20000000000 */
[C---:B-----5:R-:W-:Y:S01]  /*10f0*/  FADD R4, R8.reuse, R8 ;  /* 0x0000000808047221 */ /* 0x060fe20000000000 */
[C---:B------:R-:W-:Y:S01]  /*1100*/  FFMA R6, R8.reuse, -4, R29 ;  /* 0xc080000008067823 */ /* 0x040fe2000000001d */
[C---:B------:R-:W-:Y:S01]  /*1110*/  FFMA R18, R8.reuse, 4, R33 ;  /* 0x4080000008127823 */ /* 0x040fe20000000021 */
[----:B------:R-:W-:Y:S01]  /*1120*/  FFMA R34, R8, -4, R3 ;  /* 0xc080000008227823 */ /* 0x000fe20000000003 */
[----:B------:R-:W-:Y:S01]  /*1130*/  FADD R2, R4, R26 ;  /* 0x0000001a04027221 */ /* 0x000fe20000000000 */
[C---:B------:R-:W-:Y:S01]  /*1140*/  FFMA R25, R8.reuse, 4, R25 ;  /* 0x4080000008197823 */ /* 0x040fe20000000019 */
[C---:B------:R-:W-:Y:S01]  /*1150*/  FFMA R26, R8.reuse, 8, R31 ;  /* 0x41000000081a7823 */ /* 0x040fe2000000001f */
[C---:B------:R-:W-:Y:S01]  /*1160*/  FFMA R28, R8.reuse, -8, R35 ;  /* 0xc1000000081c7823 */ /* 0x040fe20000000023 */
[C---:B------:R-:W-:Y:S01]  /*1170*/  FFMA R36, R8.reuse, 8, R23 ;  /* 0x4100000008247823 */ /* 0x040fe20000000017 */
[C---:B------:R-:W-:Y:S01]  /*1180*/  FADD R30, -R8.reuse, R30 ;  /* 0x0000001e081e7221 */ /* 0x040fe20000000100 */
[C---:B------:R-:W-:Y:S01]  /*1190*/  FADD R15, R8.reuse, R15 ;  /* 0x0000000f080f7221 */ /* 0x040fe20000000000 */
[C---:B------:R-:W-:Y:S01]  /*11a0*/  FFMA R37, R8.reuse, -8, R37 ;  /* 0xc100000008257823 */ /* 0x040fe20000000025 */
[----:B------:R-:W-:Y:S01]  /*11b0*/  FADD R11, -R8, R11 ;  /* 0x0000000b080b7221 */ /* 0x000fe20000000100 */
[C---:B------:R-:W-:Y:S01]  /*11c0*/  FADD R20, R4.reuse, R20 ;  /* 0x0000001404147221 */ /* 0x040fe20000000000 */
[----:B------:R-:W-:Y:S01]  /*11d0*/  FADD R22, -R4, R22 ;  /* 0x0000001604167221 */ /* 0x000fe20000000100 */
[----:B------:R-:W-:Y:S01]  /*11e0*/  FADD R8, R21, R8 ;  /* 0x0000000815087221 */ /* 0x000fe20000000000 */
[----:B------:R-:W-:Y:S01]  /*11f0*/  FADD R4, R27, -R4 ;  /* 0x800000041b047221 */ /* 0x000fe20000000000 */
[C---:B--2---:R-:W-:Y:S01]  /*1200*/  FADD R27, R7.reuse, R7 ;  /* 0x00000007071b7221 */ /* 0x044fe20000000000 */
[C---:B------:R-:W-:Y:S01]  /*1210*/  FFMA R6, R7.reuse, 4, R6 ;  /* 0x4080000007067823 */ /* 0x040fe20000000006 */
[C---:B------:R-:W-:Y:S01]  /*1220*/  FFMA R18, R7.reuse, 4, R18 ;  /* 0x4080000007127823 */ /* 0x040fe20000000012 */
[C---:B------:R-:W-:Y:S01]  /*1230*/  FFMA R34, R7.reuse, 4, R34 ;  /* 0x4080000007227823 */ /* 0x040fe20000000022 */
[----:B------:R-:W-:Y:S01]  /*1240*/  FFMA R25, R7, 4, R25 ;  /* 0x4080000007197823 */ /* 0x000fe20000000019 */
[----:B------:R-:W-:Y:S01]  /*1250*/  FMUL R21, R5, 4 ;  /* 0x4080000005157820 */ /* 0x000fe20000400000 */
[C---:B------:R-:W-:Y:S01]  /*1260*/  FFMA R26, R7.reuse, -8, R26 ;  /* 0xc1000000071a7823 */ /* 0x040fe2000000001a */
[C---:B------:R-:W-:Y:S01]  /*1270*/  FFMA R28, R7.reuse, -8, R28 ;  /* 0xc1000000071c7823 */ /* 0x040fe2000000001c */
[C---:B------:R-:W-:Y:S01]  /*1280*/  FFMA R36, R7.reuse, -8, R36 ;  /* 0xc100000007247823 */ /* 0x040fe20000000024 */
[C---:B------:R-:W-:Y:S01]  /*1290*/  FADD R30, R7.reuse, R30 ;  /* 0x0000001e071e7221 */ /* 0x040fe20000000000 */
[C---:B------:R-:W-:Y:S01]  /*12a0*/  FADD R15, R7.reuse, R15 ;  /* 0x0000000f070f7221 */ /* 0x040fe20000000000 */
[C---:B------:R-:W-:Y:S01]  /*12b0*/  FFMA R37, R7.reuse, -8, R37 ;  /* 0xc100000007257823 */ /* 0x040fe20000000025 */
[----:B------:R-:W-:Y:S01]  /*12c0*/  FADD R11, R7, R11 ;  /* 0x0000000b070b7221 */ /* 0x000fe20000000000 */
[----:B------:R-:W-:Y:S01]  /*12d0*/  FADD R8, R8, R7 ;  /* 0x0000000708087221 */ /* 0x000fe20000000000 */
[----:B------:R-:W-:Y:S01]  /*12e0*/  FMUL R7, R5, -8 ;  /* 0xc100000005077820 */ /* 0x000fe20000400000 */
[----:B------:R-:W-:Y:S01]  /*12f0*/  FADD R22, -R27, R22 ;  /* 0x000000161b167221 */ /* 0x000fe20000000100 */
[----:B------:R-:W-:Y:S01]  /*1300*/  FMUL R3, R5, -2 ;  /* 0xc000000005037820 */ /* 0x000fe20000400000 */
[C---:B------:R-:W-:Y:S01]  /*1310*/  FFMA R6, R21.reuse, 0.5, R6 ;  /* 0x3f00000015067823 */ /* 0x040fe20000000006 */
[C---:B------:R-:W-:Y:S01]  /*1320*/  FFMA R18, R21.reuse, 0.25, R18 ;  /* 0x3e80000015127823 */ /* 0x040fe20000000012 */
[----:B------:R-:W-:Y:S01]  /*1330*/  FFMA R34, R21, 0.125, R34 ;  /* 0x3e00000015227823 */ /* 0x000fe20000000022 */
[----:B------:R-:W-:Y:S01]  /*1340*/  FADD R25, R25, R21 ;  /* 0x0000001519197221 */ /* 0x000fe20000000000 */
[C---:B------:R-:W-:Y:S01]  /*1350*/  FADD R20, -R27.reuse, R20 ;  /* 0x000000141b147221 */ /* 0x040fe20000000100 */
[----:B------:R-:W-:Y:S01]  /*1360*/  FADD R2, -R27, R2 ;  /* 0x000000021b027221 */ /* 0x000fe20000000100 */
[----:B------:R-:W-:Y:S01]  /*1370*/  FMUL R21, R9, 4 ;  /* 0x4080000009157820 */ /* 0x000fe20000400000 */
[C---:B------:R-:W-:Y:S01]  /*1380*/  FFMA R26, R7.reuse, 0.5, R26 ;  /* 0x3f000000071a7823 */ /* 0x040fe2000000001a */
[C---:B------:R-:W-:Y:S01]  /*1390*/  FFMA R28, R7.reuse, 0.25, R28 ;  /* 0x3e800000071c7823 */ /* 0x040fe2000000001c */
[----:B------:R-:W-:Y:S01]  /*13a0*/  FFMA R36, R7, 0.125, R36 ;  /* 0x3e00000007247823 */ /* 0x000fe20000000024 */
[----:B------:R-:W-:Y:S01]  /*13b0*/  FFMA R22, R3, 0.25, R22 ;  /* 0x3e80000003167823 */ /* 0x000fe20000000016 */
[----:B------:R-:W-:Y:S01]  /*13c0*/  FMUL R7, R9, -2 ;  /* 0xc000000009077820 */ /* 0x000fe20000400000 */
[C---:B------:R-:W-:Y:S01]  /*13d0*/  FFMA R20, R3.reuse, 0.5, R20 ;  /* 0x3f00000003147823 */ /* 0x040fe20000000014 */
[----:B------:R-:W-:Y:S01]  /*13e0*/  FFMA R2, R3, 0.125, R2 ;  /* 0x3e00000003027823 */ /* 0x000fe20000000002 */
[----:B------:R-:W-:Y:S01]  /*13f0*/  FADD R29, R21, R21 ;  /* 0x00000015151d7221 */ /* 0x000fe20000000000 */
[----:B------:R-:W-:Y:S01]  /*1400*/  FADD R4, R4, -R27 ;  /* 0x8000001b04047221 */ /* 0x000fe20000000000 */
[C---:B------:R-:W-:Y:S01]  /*1410*/  FADD R3, R5.reuse, R5 ;  /* 0x0000000505037221 */ /* 0x040fe20000000000 */
[C---:B------:R-:W-:Y:S01]  /*1420*/  FFMA R30, R5.reuse, 0.5, R30 ;  /* 0x3f000000051e7823 */ /* 0x040fe2000000001e */
[C---:B------:R-:W-:Y:S01]  /*1430*/  FFMA R15, R5.reuse, 0.25, R15 ;  /* 0x3e800000050f7823 */ /* 0x040fe2000000000f */
[C---:B------:R-:W-:Y:S01]  /*1440*/  FFMA R37, R5.reuse, -8, R37 ;  /* 0xc100000005257823 */ /* 0x040fe20000000025 */
[----:B------:R-:W-:Y:S01]  /*1450*/  FFMA R11, R5, 0.125, R11 ;  /* 0x3e000000050b7823 */ /* 0x000fe2000000000b */
[----:B------:R-:W-:Y:S01]  /*1460*/  FADD R8, R8, R5 ;  /* 0x0000000508087221 */ /* 0x000fe20000000000 */
[----:B------:R-:W-:Y:S01]  /*1470*/  FFMA R31, R21, 4, R18 ;  /* 0x40800000151f7823 */ /* 0x000fe20000000012 */
[----:B------:R-:W-:Y:S01]  /*1480*/  FMUL R23, R9, -8 ;  /* 0xc100000009177820 */ /* 0x000fe20000400000 */
[----:B------:R-:W-:Y:S01]  /*1490*/  FFMA R5, R7, 4, R22 ;  /* 0x4080000007057823 */ /* 0x000fe20000000016 */
[----:B------:R-:W-:Y:S01]  /*14a0*/  FADD R29, R6, -R29 ;  /* 0x8000001d061d7221 */ /* 0x000fe20000000000 */
[----:B------:R-:W-:Y:S01]  /*14b0*/  FADD R3, R4, -R3 ;  /* 0x8000000304037221 */ /* 0x000fe20000000000 */
[----:B------:R-:W-:Y:S01]  /*14c0*/  FADD R6, R9, R9 ;  /* 0x0000000909067221 */ /* 0x000fe20000000000 */
[----:B------:R-:W-:Y:S01]  /*14d0*/  SHF.L.U32 R33, R10, 0x2, RZ ;  /* 0x000000020a217819 */ /* 0x000fe200000006ff */
[--C-:B------:R-:W-:Y:S01]  /*14e0*/  FADD R18, R31, R0.reuse ;  /* 0x000000001f127221 */ /* 0x100fe20000000000 */
[----:B------:R-:W-:Y:S01]  /*14f0*/  FADD R10, R5, R0 ;  /* 0x00000000050a7221 */ /* 0x000fe20000000000 */
[----:B------:R-:W-:Y:S01]  /*1500*/  FADD R31, R23, R23 ;  /* 0x00000017171f7221 */ /* 0x000fe20000000000 */
[----:B------:R-:W-:Y:S01]  /*1510*/  FADD R3, -R6, R3 ;  /* 0x0000000306037221 */ /* 0x000fe20000000100 */
[----:B------:R-:W-:-:S02]  /*1520*/  IMAD.WIDE R4, R33, R12, c[0x0][0x160] ;  /* 0x0000580021047625 */ /* 0x000fc400078e020c */
[----:B------:R-:W-:Y:S01]  /*1530*/  FADD R26, R26, -R31 ;  /* 0x8000001f1a1a7221 */ /* 0x000fe20000000000 */
[----:B------:R-:W-:Y:S01]  /*1540*/  FMNMX R31, RZ, R10, !PT ;  /* 0x0000000aff1f7209 */ /* 0x000fe20007800000 */
[----:B------:R-:W-:Y:S01]  /*1550*/  FADD R3, R3, R0 ;  /* 0x0000000003037221 */ /* 0x000fe20000000000 */
[C---:B------:R-:W-:Y:S01]  /*1560*/  FADD R27, R7.reuse, R7 ;  /* 0x00000007071b7221 */ /* 0x040fe20000000000 */
[----:B------:R-:W-:Y:S02]  /*1570*/  FFMA R2, R7, -8, R2 ;  /* 0xc100000007027823 */ /* 0x000fe40000000002 */
[----:B------:R0:W-:Y:S01]  /*1580*/  STG.E [R4.64+0xe8], R31 ;  /* 0x0000e81f04007986 */ /* 0x0001e2000c101904 */
[C---:B------:R-:W-:Y:S01]  /*1590*/  FFMA R28, R23.reuse, 4, R28 ;  /* 0x40800000171c7823 */ /* 0x040fe2000000001c */
[----:B------:R-:W-:Y:S01]  /*15a0*/  FADD R27, R20, -R27 ;  /* 0x8000001b141b7221 */ /* 0x000fe20000000000 */
[----:B------:R-:W-:Y:S01]  /*15b0*/  FFMA R23, R23, -8, R36 ;  /* 0xc100000017177823 */ /* 0x000fe20000000024 */
[----:B------:R-:W-:-:S02]  /*15c0*/  FFMA R37, R9, -8, R37 ;  /* 0xc100000009257823 */ /* 0x000fc40000000025 */
[----:B------:R-:W-:Y:S01]  /*15d0*/  FADD R27, R27, R0 ;  /* 0x000000001b1b7221 */ /* 0x000fe20000000000 */
[----:B0-----:R-:W-:Y:S01]  /*15e0*/  FMNMX R31, RZ, R3, !PT ;  /* 0x00000003ff1f7209 */ /* 0x001fe20007800000 */
[----:B------:R-:W-:-:S04]  /*15f0*/  FADD R3, R16, R16 ;  /* 0x0000001010037221 */ /* 0x000fc80000000000 */
[----:B------:R-:W-:Y:S01]  /*1600*/  FADD R7, R2, -R3 ;  /* 0x8000000302077221 */ /* 0x000fe20000000000 */
[----:B------:R-:W-:Y:S01]  /*1610*/  FFMA R2, R16, -8, R23 ;  /* 0xc100000010027823 */ /* 0x000fe20000000017 */
[----:B------:R-:W-:Y:S01]  /*1620*/  FADD R3, R8, R9 ;  /* 0x0000000908037221 */ /* 0x000fe20000000000 */
[----:B------:R-:W-:Y:S01]  /*1630*/  FMNMX R33, RZ, R27, !PT ;  /* 0x0000001bff217209 */ /* 0x000fe20007800000 */
[----:B------:R-:W-:Y:S01]  /*1640*/  FADD R7, R7, R0 ;  /* 0x0000000007077221 */ /* 0x000fe20000000000 */
[----:B------:R-:W-:Y:S01]  /*1650*/  FADD R27, R30, -R6 ;  /* 0x800000061e1b7221 */ /* 0x000fe20000000000 */
[--C-:B------:R-:W-:Y:S01]  /*1660*/  FADD R3, R3, R0.reuse ;  /* 0x0000000003037221 */ /* 0x100fe20000000000 */
[----:B------:R-:W-:Y:S01]  /*1670*/  FADD R29, R29, R0 ;  /* 0x000000001d1d7221 */ /* 0x000fe20000000000 */
[----:B------:R-:W-:Y:S01]  /*1680*/  FADD R14, R37, R14 ;  /* 0x0000000e250e7221 */ /* 0x000fe20000000000 */
[C---:B------:R-:W-:Y:S01]  /*1690*/  FADD R2, -R17.reuse, R2 ;  /* 0x0000000211027221 */ /* 0x040fe20000000100 */
[C---:B------:R-:W-:Y:S01]  /*16a0*/  FADD R26, -R17.reuse, R26 ;  /* 0x0000001a111a7221 */ /* 0x040fe20000000100 */
[----:B------:R-:W-:Y:S01]  /*16b0*/  FADD R28, R17, R28 ;  /* 0x0000001c111c7221 */ /* 0x000fe20000000000 */
[----:B------:R-:W-:Y:S01]  /*16c0*/  FADD R14, R14, R17 ;  /* 0x000000110e0e7221 */ /* 0x000fe20000000000 */
[----:B------:R-:W-:Y:S01]  /*16d0*/  FADD R2, R19, R2 ;  /* 0x0000000213027221 */ /* 0x000fe20000000000 */
[----:B------:R-:W-:Y:S01]  /*16e0*/  FMNMX R7, RZ, R7, !PT ;  /* 0x00000007ff077209 */ /* 0x000fe20007800000 */
[----:B------:R-:W-:Y:S01]  /*16f0*/  FADD R27, R27, R0 ;  /* 0x000000001b1b7221 */ /* 0x000fe20000000000 */
[----:B------:R-:W-:Y:S01]  /*1700*/  FMNMX R3, RZ, R3, !PT ;  /* 0x00000003ff037209 */ /* 0x000fe20007800000 */
[----:B------:R-:W-:Y:S01]  /*1710*/  FFMA R11, R9, -8, R11 ;  /* 0xc1000000090b7823 */ /* 0x000fe2000000000b */
[C---:B------:R-:W-:Y:S01]  /*1720*/  FADD R26, R19.reuse, R26 ;  /* 0x0000001a131a7221 */ /* 0x040fe20000000000 */
[----:B------:R-:W-:Y:S01]  /*1730*/  FADD R28, R19, R28 ;  /* 0x0000001c131c7221 */ /* 0x000fe20000000000 */
[----:B------:R-:W-:Y:S01]  /*1740*/  FADD R14, R14, R19 ;  /* 0x000000130e0e7221 */ /* 0x000fe20000000000 */
[C---:B------:R-:W-:Y:S01]  /*1750*/  FFMA R9, R13.reuse, 0.125, R2 ;  /* 0x3e0000000d097823 */ /* 0x040fe20000000002 */
[----:B------:R-:W-:Y:S01]  /*1760*/  FMNMX R35, RZ, R29, !PT ;  /* 0x0000001dff237209 */ /* 0x000fe20007800000 */
[----:B------:R0:W-:Y:S01]  /*1770*/  STG.E [R4.64+0xec], R7 ;  /* 0x0000ec0704007986 */ /* 0x0001e2000c101904 */
[----:B------:R-:W-:Y:S01]  /*1780*/  FMNMX R29, RZ, R27, !PT ;  /* 0x0000001bff1d7209 */ /* 0x000fe20007800000 */
[----:B------:R-:W-:Y:S01]  /*1790*/  FFMA R26, R13, 0.5, R26 ;  /* 0x3f0000000d1a7823 */ /* 0x000fe2000000001a */
[----:B------:R-:W-:Y:S01]  /*17a0*/  FFMA R27, R21, -8, R34 ;  /* 0xc1000000151b7823 */ /* 0x000fe20000000022 */
[----:B------:R1:W-:Y:S01]  /*17b0*/  STG.E [R4.64], R3 ;  /* 0x0000000304007986 */ /* 0x0003e2000c101904 */
[----:B------:R-:W-:Y:S01]  /*17c0*/  FFMA R9, R24, -8, R9 ;  /* 0xc100000018097823 */ /* 0x000fe20000000009 */
[----:B------:R-:W-:Y:S01]  /*17d0*/  FADD R15, R15, R21 ;  /* 0x000000150f0f7221 */ /* 0x000fe20000000000 */
[----:B------:R-:W-:Y:S01]  /*17e0*/  FADD R25, R21, R25 ;  /* 0x0000001915197221 */ /* 0x000fe20000000000 */
[----:B0-----:R-:W-:Y:S01]  /*17f0*/  FFMA R7, R13, 0.25, R28 ;  /* 0x3e8000000d077823 */ /* 0x001fe2000000001c */
[----:B------:R-:W-:Y:S01]  /*1800*/  FADD R13, R14, R13 ;  /* 0x0000000d0e0d7221 */ /* 0x000fe20000000000 */
[----:B-1----:R-:W-:Y:S01]  /*1810*/  FADD R3, R24, R24 ;  /* 0x0000001818037221 */ /* 0x002fe20000000000 */
[----:B------:R-:W-:Y:S01]  /*1820*/  FFMA R27, R16, 4, R27 ;  /* 0x40800000101b7823 */ /* 0x000fe2000000001b */
[----:B------:R-:W-:Y:S01]  /*1830*/  FADD R11, R11, R16 ;  /* 0x000000100b0b7221 */ /* 0x000fe20000000000 */
[----:B------:R-:W-:Y:S01]  /*1840*/  FFMA R7, R24, 4, R7 ;  /* 0x4080000018077823 */ /* 0x000fe20000000007 */
[----:B------:R-:W-:Y:S01]  /*1850*/  FADD R3, R26, -R3 ;  /* 0x800000031a037221 */ /* 0x000fe20000000000 */
[----:B------:R-:W-:Y:S01]  /*1860*/  FADD R13, R13, R24 ;  /* 0x000000180d0d7221 */ /* 0x000fe20000000000 */
[----:B------:R-:W-:Y:S01]  /*1870*/  FADD R9, R9, R32 ;  /* 0x0000002009097221 */ /* 0x000fe20000000000 */
        /* <DEDUP_REMOVED lines=31> */
.L_x_95:
        /* <DEDUP_REMOVED lines=9> */
.L_x_138:


//--------------------- .text.tvmgen_default_fused_nn_conv2d_add_add_nn_relu_kernel --------------------------
	.section	.text.tvmgen_default_fused_nn_conv2d_add_add_nn_relu_kernel,"ax",@progbits
	.sectionflags	@"SHF_BARRIERS=1"
	.sectioninfo	@"SHI_REGISTERS=62"
	.align	128
        .global         tvmgen_default_fused_nn_conv2d_add_add_nn_relu_kernel
        .type           tvmgen_default_fused_nn_conv2d_add_add_nn_relu_kernel,@function
        .size           tvmgen_default_fused_nn_conv2d_add_add_nn_relu_kernel,(.L_x_139 - tvmgen_default_fused_nn_conv2d_add_add_nn_relu_kernel)
        .other          tvmgen_default_fused_nn_conv2d_add_add_nn_relu_kernel,@"STO_CUDA_ENTRY STV_DEFAULT"
tvmgen_default_fused_nn_conv2d_add_add_nn_relu_kernel:
.text.tvmgen_default_fused_nn_conv2d_add_add_nn_relu_kernel:
        /* <DEDUP_REMOVED lines=32> */
.L_x_97:
        /* <DEDUP_REMOVED lines=65> */
.L_x_96:
        /* <DEDUP_REMOVED lines=11> */
[-C--:B-1----:R-:W-:Y:S01]  /*06c0*/  FFMA R30, R8, R48.reuse, R39 ;  /* 0x00000030081e7223 */ /* 0x082fe20000000027 */
        /* <DEDUP_REMOVED lines=11> */
[----:B------:R-:W-:Y:S01]  /*0780*/  LDS R49, [R26+0x150] ;  /* 0x000150001a317984 */ /* 0x000fe20000000800 */
[----:B------:R-:W-:-:S03]  /*0790*/  FFMA R4, R4, R54, R51 ;  /* 0x0000003604047223 */ /* 0x000fc60000000033 */
[----:B------:R-:W-:Y:S04]  /*07a0*/  LDS R51, [R26+0x380] ;  /* 0x000380001a337984 */ /* 0x000fe80000000800 */
[----:B------:R-:W-:Y:S01]  /*07b0*/  LDS R53, [R26+0x460] ;  /* 0x000460001a357984 */ /* 0x000fe20000000800 */
[----:B0-----:R-:W-:Y:S01]  /*07c0*/  FFMA R48, R16, R48, R25 ;  /* 0x0000003010307223 */ /* 0x001fe20000000019 */
[----:B------:R-:W-:Y:S02]  /*07d0*/  FFMA R32, R32, R16, R29 ;  /* 0x0000001020207223 */ /* 0x000fe4000000001d */
[----:B------:R-:W0:Y:S01]  /*07e0*/  LDS R25, [R26] ;  /* 0x000000001a197984 */ /* 0x000e220000000800 */
[C---:B------:R-:W-:Y:S01]  /*07f0*/  FFMA R40, R16.reuse, R40, R27 ;  /* 0x0000002810287223 */ /* 0x040fe2000000001b */
[----:B------:R-:W-:-:S02]  /*0800*/  FFMA R16, R16, R54, R31 ;  /* 0x0000003610107223 */ /* 0x000fc4000000001f */
        /* <DEDUP_REMOVED lines=145> */
[----:B------:R-:W-:Y:S01]  /*1120*/  IMAD R2, R21, 0xc40, R3 ;  /* 0x00000c4015027824 */ /* 0x000fe200078e0203 */
[----:B------:R-:W-:-:S03]  /*1130*/  MOV R13, 0x4 ;  /* 0x00000004000d7802 */ /* 0x000fc60000000f00 */
[C---:B0-----:R-:W-:Y:S01]  /*1140*/  IMAD R3, R5.reuse, 0x31000, R2 ;  /* 0x0003100005037824 */ /* 0x041fe200078e0202 */
[----:B------:R-:W-:-:S03]  /*1150*/  LEA R4, R5, R21, 0x6 ;  /* 0x0000001505047211 */ /* 0x000fc600078e30ff */
[----:B------:R-:W-:Y:S02]  /*1160*/  IMAD R3, R0, 0xe0, R3 ;  /* 0x000000e000037824 */ /* 0x000fe400078e0203 */
[----:B------:R-:W-:-:S04]  /*1170*/  IMAD.WIDE R4, R4, R13, c[0x0][0x178] ;  /* 0x00005e0004047625 */ /* 0x000fc800078e020d */
[----:B------:R-:W-:Y:S01]  /*1180*/  IMAD R20, R20, 0x1c, R3 ;  /* 0x0000001c14147824 */ /* 0x000fe200078e0203 */
[----:B------:R0:W2:Y:S03]  /*1190*/  LDG.E.CONSTANT R22, [R4.64] ;  /* 0x0000000404167981 */ /* 0x0000a6000c1e9900 */
[CC--:B------:R-:W-:Y:S01]  /*11a0*/  IMAD.WIDE R2, R20.reuse, R13.reuse, c[0x0][0x180] ;  /* 0x0000600014027625 */ /* 0x0c0fe200078e020d */
        /* <DEDUP_REMOVED lines=21> */
[----:B------:R-:W-:Y:S01]  /*1300*/  FADD R39, R39, R22 ;  /* 0x0000001627277221 */ /* 0x000fe20000000000 */
[--C-:B---3--:R-:W-:Y:S01]  /*1310*/  FADD R47, R47, R14.reuse ;  /* 0x0000000e2f2f7221 */ /* 0x108fe20000000000 */
[--C-:B------:R-:W-:Y:S01]  /*1320*/  FADD R45, R45, R14.reuse ;  /* 0x0000000e2d2d7221 */ /* 0x100fe20000000000 */
[--C-:B------:R-:W-:Y:S01]  /*1330*/  FADD R36, R43, R14.reuse ;  /* 0x0000000e2b247221 */ /* 0x100fe20000000000 */
[----:B------:R-:W-:Y:S01]  /*1340*/  FADD R49, R49, R14 ;  /* 0x0000000e31317221 */ /* 0x000fe20000000000 */
[----:B----4-:R-:W-:Y:S01]  /*1350*/  FADD R24, R53, R24 ;  /* 0x0000001835187221 */ /* 0x010fe20000000000 */
[--C-:B-----5:R-:W-:Y:S01]  /*1360*/  FADD R35, R35, R16.reuse ;  /* 0x0000001023237221 */ /* 0x120fe20000000000 */
[--C-:B------:R-:W-:Y:S01]  /*1370*/  FADD R33, R33, R16.reuse ;  /* 0x0000001021217221 */ /* 0x100fe20000000000 */
[--C-:B------:R-:W-:Y:S01]  /*1380*/  FADD R23, R17, R16.reuse ;  /* 0x0000001011177221 */ /* 0x100fe20000000000 */
[----:B------:R-:W-:Y:S01]  /*1390*/  FADD R14, R51, R16 ;  /* 0x00000010330e7221 */ /* 0x000fe20000000000 */
[--C-:B------:R-:W-:Y:S01]  /*13a0*/  FADD R16, R27, R18.reuse ;  /* 0x000000121b107221 */ /* 0x100fe20000000000 */
[----:B------:R-:W-:Y:S01]  /*13b0*/  FMNMX R13, RZ, R24, !PT ;  /* 0x00000018ff0d7209 */ /* 0x000fe20007800000 */
[--C-:B------:R-:W-:Y:S01]  /*13c0*/  FADD R29, R29, R18.reuse ;  /* 0x000000121d1d7221 */ /* 0x100fe20000000000 */
        /* <DEDUP_REMOVED lines=9> */
[----:B------:R0:W-:Y:S01]  /*1460*/  STG.E [R2.64], R13 ;  /* 0x0000000d02007986 */ /* 0x0001e2000c101904 */
[----:B------:R-:W-:Y:S01]  /*1470*/  FMNMX R15, RZ, R26, !PT ;  /* 0x0000001aff0f7209 */ /* 0x000fe20007800000 */
        /* <DEDUP_REMOVED lines=23> */
[----:B0-----:R-:W-:-:S03]  /*15f0*/  FMNMX R15, RZ, R36, !PT ;  /* 0x00000024ff0f7209 */ /* 0x001fc60007800000 */
[----:B------:R0:W-:Y:S01]  /*1600*/  STG.E [R2.64+0x1c0], R13 ;  /* 0x0001c00d02007986 */ /* 0x0001e2000c101904 */
[----:B-1----:R-:W-:Y:S02]  /*1610*/  FMNMX R17, RZ, R8, !PT ;  /* 0x00000008ff117209 */ /* 0x002fe40007800000 */
[----:B--2---:R-:W-:Y:S02]  /*1620*/  FMNMX R9, RZ, R0, !PT ;  /* 0x00000000ff097209 */ /* 0x004fe40007800000 */
[----:B---3--:R-:W-:Y:S02]  /*1630*/  FMNMX R11, RZ, R14, !PT ;  /* 0x0000000eff0b7209 */ /* 0x008fe40007800000 */
        /* <DEDUP_REMOVED lines=12> */
.L_x_98:
        /* <DEDUP_REMOVED lines=16> */
.L_x_139:


//--------------------- .text.tvmgen_default_fused_nn_conv2d_add_add_nn_relu_2_kernel --------------------------
	.section	.text.tvmgen_default_fused_nn_conv2d_add_add_nn_relu_2_kernel,"ax",@progbits
	.sectionflags	@"SHF_BARRIERS=1"
	.sectioninfo	@"SHI_REGISTERS=56"
	.align	128
        .global         tvmgen_default_fused_nn_conv2d_add_add_nn_relu_2_kernel
        .type           tvmgen_default_fused_nn_conv2d_add_add_nn_relu_2_kernel,@function
        .size           tvmgen_default_fused_nn_conv2d_add_add_nn_relu_2_kernel,(.L_x_140 - tvmgen_default_fused_nn_conv2d_add_add_nn_relu_2_kernel)
        .other          tvmgen_default_fused_nn_conv2d_add_add_nn_relu_2_kernel,@"STO_CUDA_ENTRY STV_DEFAULT"
tvmgen_default_fused_nn_conv2d_add_add_nn_relu_2_kernel:
.text.tvmgen_default_fused_nn_conv2d_add_add_nn_relu_2_kernel:
[----:B------:R-:W-:Y:S02]  /*0000*/  MOV R1, c[0x0][0x28] ;  /* 0x00000a0000017a02 */ /* 0x000fe40000000f00 */
[----:B------:R-:W0:Y:S01]  /*0010*/  S2R R0, SR_TID.Z ;  /* 0x0000000000007919 */ /* 0x000e220000002300 */
[----:B------:R-:W-:Y:S01]  /*0020*/  MOV R12, 0x4 ;  /* 0x00000004000c7802 */ /* 0x000fe20000000f00 */
[----:B------:R-:W-:Y:S01]  /*0030*/  CS2R R26, SRZ ;  /* 0x00000000001a7805 */ /* 0x000fe2000001ff00 */
[----:B------:R-:W-:Y:S01]  /*0040*/  MOV R45, RZ ;  /* 0x000000ff002d7202 */ /* 0x000fe20000000f00 */
[----:B------:R-:W1:Y:S01]  /*0050*/  S2R R3, SR_CTAID.Z ;  /* 0x0000000000037919 */ /* 0x000e620000002700 */
[----:B------:R-:W-:Y:S01]  /*0060*/  CS2R R30, SRZ ;  /* 0x00000000001e7805 */ /* 0x000fe2000001ff00 */
[----:B------:R-:W-:Y:S01]  /*0070*/  CS2R R36, SRZ ;  /* 0x0000000000247805 */ /* 0x000fe2000001ff00 */
[----:B------:R-:W-:Y:S01]  /*0080*/  MOV R39, RZ ;  /* 0x000000ff00277202 */ /* 0x000fe20000000f00 */
[----:B------:R-:W2:Y:S01]  /*0090*/  S2R R9, SR_TID.X ;  /* 0x0000000000097919 */ /* 0x000ea20000002100 */
[----:B------:R-:W-:Y:S01]  /*00a0*/  MOV R53, RZ ;  /* 0x000000ff00357202 */ /* 0x000fe20000000f00 */
[----:B------:R-:W-:-:S02]  /*00b0*/  ULDC.64 UR4, c[0x0][0x118] ;  /* 0x0000460000047ab9 */ /* 0x000fc40000000a00 */
[----:B------:R-:W3:Y:S04]  /*00c0*/  S2R R2, SR_TID.Y ;  /* 0x0000000000027919 */ /* 0x000ee80000002200 */
[----:B------:R-:W4:Y:S01]  /*00d0*/  S2R R4, SR_CTAID.Y ;  /* 0x0000000000047919 */ /* 0x000f220000002600 */
[C---:B0-----:R-:W-:Y:S02]  /*00e0*/  LOP3.LUT R6, R0.reuse, 0x1, RZ, 0xc0, !PT ;  /* 0x0000000100067812 */ /* 0x041fe400078ec0ff */
[----:B------:R-:W-:Y:S02]  /*00f0*/  SHF.R.S32.HI R5, RZ, 0x1, R0 ;  /* 0x00000001ff057819 */ /* 0x000fe40000011400 */
[----:B-1----:R-:W-:Y:S02]  /*0100*/  LEA R11, R3, R0, 0x4 ;  /* 0x00000000030b7211 */ /* 0x002fe400078e20ff */
[----:B------:R-:W-:Y:S01]  /*0110*/  SHF.L.U32 R43, R0, 0x5, RZ ;  /* 0x00000005002b7819 */ /* 0x000fe200000006ff */
[C---:B--2---:R-:W-:Y:S01]  /*0120*/  IMAD R7, R9.reuse, 0x60, RZ ;  /* 0x0000006009077824 */ /* 0x044fe200078e02ff */
[----:B------:R-:W-:Y:S01]  /*0130*/  LEA R51, R9, R9, 0x1 ;  /* 0x0000000909337211 */ /* 0x000fe200078e08ff */
[--C-:B------:R-:W-:Y:S01]  /*0140*/  IMAD R8, R6, 0xe, R9.reuse ;  /* 0x0000000e06087824 */ /* 0x100fe200078e0209 */
[----:B---3--:R-:W-:Y:S01]  /*0150*/  LEA R10, R11, R2, 0x1 ;  /* 0x000000020b0a7211 */ /* 0x008fe200078e08ff */
[----:B------:R-:W-:Y:S01]  /*0160*/  IMAD R9, R2, 0x7, R9 ;  /* 0x0000000702097824 */ /* 0x000fe200078e0209 */
[----:B------:R-:W-:Y:S01]  /*0170*/  LOP3.LUT R7, R7, 0xffffff00, RZ, 0xc0, !PT ;  /* 0xffffff0007077812 */ /* 0x000fe200078ec0ff */
[----:B------:R-:W-:Y:S01]  /*0180*/  IMAD R11, R5, 0xc4, R8 ;  /* 0x000000c4050b7824 */ /* 0x000fe200078e0208 */
[C---:B------:R-:W-:Y:S01]  /*0190*/  LOP3.LUT R6, R51.reuse, 0x7, RZ, 0xc0, !PT ;  /* 0x0000000733067812 */ /* 0x040fe200078ec0ff */
[----:B------:R-:W-:Y:S01]  /*01a0*/  IMAD R44, R0, 0xe, R9 ;  /* 0x0000000e002c7824 */ /* 0x000fe200078e0209 */
[----:B------:R-:W-:Y:S01]  /*01b0*/  SHF.L.U32 R10, R10, 0x9, RZ ;  /* 0x000000090a0a7819 */ /* 0x000fe200000006ff */
[----:B----4-:R-:W-:Y:S01]  /*01c0*/  IMAD R11, R4, 0x1c, R11 ;  /* 0x0000001c040b7824 */ /* 0x010fe200078e020b */
[----:B------:R-:W-:-:S02]  /*01d0*/  IADD3 R47, R51, 0x2, RZ ;  /* 0x00000002332f7810 */ /* 0x000fc40007ffe0ff */
[C---:B------:R-:W-:Y:S01]  /*01e0*/  IADD3 R49, R51.reuse, 0x1, RZ ;  /* 0x0000000133317810 */ /* 0x040fe20007ffe0ff */
[C---:B------:R-:W-:Y:S01]  /*01f0*/  IMAD R11, R2.reuse, 0x7, R11 ;  /* 0x00000007020b7824 */ /* 0x040fe200078e020b */
[----:B------:R-:W-:Y:S02]  /*0200*/  LEA.HI.SX32 R13, R51, R2, 0x1c ;  /* 0x00000002330d7211 */ /* 0x000fe400078fe2ff */
[----:B------:R-:W-:Y:S02]  /*0210*/  LEA R42, R2, R43, 0x4 ;  /* 0x0000002b022a7211 */ /* 0x000fe400078e20ff */
[----:B------:R-:W-:Y:S02]  /*0220*/  IADD3 R40, R6, R10, R7 ;  /* 0x0000000a06287210 */ /* 0x000fe40007ffe007 */
[----:B------:R-:W-:Y:S02]  /*0230*/  SHF.L.U32 R7, R47, 0x5, RZ ;  /* 0x000000052f077819 */ /* 0x000fe400000006ff */
[----:B------:R-:W-:Y:S01]  /*0240*/  SHF.L.U32 R5, R49, 0x5, RZ ;  /* 0x0000000531057819 */ /* 0x000fe200000006ff */
[----:B------:R-:W-:Y:S01]  /*0250*/  IMAD.WIDE R40, R40, R12, c[0x0][0x170] ;  /* 0x00005c0028287625 */ /* 0x000fe200078e020c */
[----:B------:R-:W-:-:S02]  /*0260*/  ISETP.GT.AND P0, PT, R13, 0x1, PT ;  /* 0x000000010d00780c */ /* 0x000fc40003f04270 */
[----:B------:R-:W-:Y:S02]  /*0270*/  IADD3 R42, R51, R42, RZ ;  /* 0x0000002a332a7210 */ /* 0x000fe40007ffe0ff */
[----:B------:R-:W-:Y:S02]  /*0280*/  LOP3.LUT R8, R47, 0x7, RZ, 0xc0, !PT ;  /* 0x000000072f087812 */ /* 0x000fe400078ec0ff */
[----:B------:R-:W-:Y:S02]  /*0290*/  LOP3.LUT R6, R49, 0x7, RZ, 0xc0, !PT ;  /* 0x0000000731067812 */ /* 0x000fe400078ec0ff */
[----:B------:R-:W-:Y:S02]  /*02a0*/  LOP3.LUT R7, R7, 0xffffff00, RZ, 0xc0, !PT ;  /* 0xffffff0007077812 */ /* 0x000fe400078ec0ff */
[----:B------:R-:W-:Y:S02]  /*02b0*/  LOP3.LUT R5, R5, 0xffffff00, RZ, 0xc0, !PT ;  /* 0xffffff0005057812 */ /* 0x000fe400078ec0ff */
[----:B------:R-:W-:-:S02]  /*02c0*/  ISETP.GT.OR P0, PT, R42, 0x1ff, P0 ;  /* 0x000001ff2a00780c */ /* 0x000fc40000704670 */
[-C--:B------:R-:W-:Y:S02]  /*02d0*/  IADD3 R7, R8, R10.reuse, R7 ;  /* 0x0000000a08077210 */ /* 0x080fe40007ffe007 */
[----:B------:R-:W-:Y:S02]  /*02e0*/  IADD3 R6, R6, R10, R5 ;  /* 0x0000000a06067210 */ /* 0x000fe40007ffe005 */
[----:B------:R-:W-:Y:S01]  /*02f0*/  LEA.HI.SX32 R13, R13, R0, 0x1f ;  /* 0x000000000d0d7211 */ /* 0x000fe200078ffaff */
[-C--:B------:R-:W-:Y:S01]  /*0300*/  IMAD.WIDE R34, R7, R12.reuse, c[0x0][0x170] ;  /* 0x00005c0007227625 */ /* 0x080fe200078e020c */
[----:B------:R-:W-:Y:S02]  /*0310*/  ISETP.GT.OR P0, PT, R51, 0xf, P0 ;  /* 0x0000000f3300780c */ /* 0x000fe40000704670 */
[----:B------:R-:W-:Y:S01]  /*0320*/  MOV R5, R41 ;  /* 0x0000002900057202 */ /* 0x000fe20000000f00 */
[----:B------:R-:W-:Y:S01]  /*0330*/  IMAD.WIDE R32, R6, R12, c[0x0][0x170] ;  /* 0x00005c0006207625 */ /* 0x000fe200078e020c */
[----:B------:R-:W-:-:S02]  /*0340*/  ISETP.GT.OR P0, PT, R13, 0xf, P0 ;  /* 0x0000000f0d00780c */ /* 0x000fc40000704670 */
[----:B------:R-:W-:Y:S01]  /*0350*/  SHF.L.U32 R41, R9, 0x1, RZ ;  /* 0x0000000109297819 */ /* 0x000fe200000006ff */
[----:B------:R-:W-:-:S04]  /*0360*/  IMAD.WIDE R6, R11, R12, c[0x0][0x168] ;  /* 0x00005a000b067625 */ /* 0x000fc800078e020c */
.L_x_99:
[-C--:B------:R-:W-:Y:S01]  /*0370*/  LEA.HI.SX32 R9, R49, R2.reuse, 0x1c ;  /* 0x0000000231097211 */ /* 0x080fe200078fe2ff */
[----:B------:R0:W2:Y:S01]  /*0380*/  LDG.E.CONSTANT R38, [R6.64] ;  /* 0x0000000406267981 */ /* 0x0000a2000c1e9900 */
[----:B------:R-:W-:-:S03]  /*0390*/  LEA.HI.SX32 R11, R47, R2, 0x1c ;  /* 0x000000022f0b7211 */ /* 0x000fc600078fe2ff */
[----:B------:R-:W-:Y:S01]  /*03a0*/  BAR.SYNC.DEFER_BLOCKING 0x0 ;  /* 0x0000000000007b1d */ /* 0x000fe20000010000 */
[----:B------:R-:W-:Y:S02]  /*03b0*/  ISETP.GT.AND P1, PT, R9, 0x1, PT ;  /* 0x000000010900780c */ /* 0x000fe40003f24270 */
[----:B------:R-:W-:Y:S02]  /*03c0*/  ISETP.GT.AND P2, PT, R11, 0x1, PT ;  /* 0x000000010b00780c */ /* 0x000fe40003f44270 */
[C---:B------:R-:W-:Y:S02]  /*03d0*/  ISETP.GT.OR P1, PT, R42.reuse, 0x1fe, P1 ;  /* 0x000001fe2a00780c */ /* 0x040fe40000f24670 */
[----:B------:R-:W-:Y:S02]  /*03e0*/  ISETP.GT.OR P2, PT, R42, 0x1fd, P2 ;  /* 0x000001fd2a00780c */ /* 0x000fe40001744670 */
[----:B------:R-:W-:Y:S02]  /*03f0*/  LEA.HI.SX32 R9, R9, R0, 0x1f ;  /* 0x0000000009097211 */ /* 0x000fe400078ffaff */
[----:B------:R-:W-:-:S02]  /*0400*/  ISETP.GT.OR P1, PT, R51, 0xe, P1 ;  /* 0x0000000e3300780c */ /* 0x000fc40000f24670 */
[----:B------:R-:W-:Y:S02]  /*0410*/  LEA.HI.SX32 R11, R11, R0, 0x1f ;  /* 0x000000000b0b7211 */ /* 0x000fe400078ffaff */
[----:B------:R-:W-:Y:S02]  /*0420*/  ISETP.GT.OR P2, PT, R51, 0xd, P2 ;  /* 0x0000000d3300780c */ /* 0x000fe40001744670 */
[----:B------:R-:W-:Y:S02]  /*0430*/  ISETP.GT.OR P1, PT, R9, 0xf, P1 ;  /* 0x0000000f0900780c */ /* 0x000fe40000f24670 */
[----:B------:R-:W-:Y:S02]  /*0440*/  ISETP.GT.OR P2, PT, R11, 0xf, P2 ;  /* 0x0000000f0b00780c */ /* 0x000fe40001744670 */
[----:B------:R-:W-:Y:S02]  /*0450*/  @!P0 MOV R8, R40 ;  /* 0x0000002800088202 */ /* 0x000fe40000000f00 */
[----:B------:R-:W-:-:S05]  /*0460*/  @!P0 MOV R9, R5 ;  /* 0x0000000500098202 */ /* 0x000fca0000000f00 */
[----:B------:R-:W3:Y:S04]  /*0470*/  @!P0 LDG.E.CONSTANT R46, [R8.64] ;  /* 0x00000004082e8981 */ /* 0x000ee8000c1e9900 */
[----:B------:R1:W4:Y:S04]  /*0480*/  @!P1 LDG.E.CONSTANT R48, [R32.64] ;  /* 0x0000000420309981 */ /* 0x000328000c1e9900 */
[----:B------:R-:W5:Y:S01]  /*0490*/  @!P2 LDG.E.CONSTANT R50, [R34.64] ;  /* 0x000000042232a981 */ /* 0x000f62000c1e9900 */
[----:B------:R-:W-:Y:S02]  /*04a0*/  IADD3 R45, R45, 0x1, RZ ;  /* 0x000000012d2d7810 */ /* 0x000fe40007ffe0ff */
[----:B------:R-:W-:-:S02]  /*04b0*/  IADD3 R40, P4, R40, 0x20, RZ ;  /* 0x0000002028287810 */ /* 0x000fc40007f9e0ff */
[----:B0-----:R-:W-:Y:S02]  /*04c0*/  IADD3 R6, P5, R6, 0x1880, RZ ;  /* 0x0000188006067810 */ /* 0x001fe40007fbe0ff */
[----:B-1----:R-:W-:Y:S02]  /*04d0*/  IADD3 R32, P3, R32, 0x20, RZ ;  /* 0x0000002020207810 */ /* 0x002fe40007f7e0ff */
[----:B------:R-:W-:Y:S02]  /*04e0*/  IADD3.X R5, RZ, R5, RZ, P4, !PT ;  /* 0x00000005ff057210 */ /* 0x000fe400027fe4ff */
[----:B------:R-:W-:Y:S02]  /*04f0*/  IADD3.X R7, RZ, R7, RZ, P5, !PT ;  /* 0x00000007ff077210 */ /* 0x000fe40002ffe4ff */
[----:B------:R-:W-:Y:S01]  /*0500*/  IADD3.X R33, RZ, R33, RZ, P3, !PT ;  /* 0x00000021ff217210 */ /* 0x000fe20001ffe4ff */
[----:B--2---:R-:W-:Y:S04]  /*0510*/  STS [R44.X4], R38 ;  /* 0x000000262c007388 */ /* 0x004fe80000004800 */
[----:B---3--:R-:W-:Y:S04]  /*0520*/  @!P0 STS [R42.X4+0x380], R46 ;  /* 0x0003802e2a008388 */ /* 0x008fe80000004800 */
[----:B----4-:R-:W-:Y:S04]  /*0530*/  @!P1 STS [R42.X4+0x384], R48 ;  /* 0x000384302a009388 */ /* 0x010fe80000004800 */
[----:B-----5:R-:W-:Y:S04]  /*0540*/  @!P2 STS [R42.X4+0x388], R50 ;  /* 0x000388322a00a388 */ /* 0x020fe80000004800 */
[----:B------:R-:W-:Y:S06]  /*0550*/  BAR.SYNC.DEFER_BLOCKING 0x0 ;  /* 0x0000000000007b1d */ /* 0x000fec0000010000 */
[----:B------:R-:W-:Y:S04]  /*0560*/  LDS.64 R24, [R41.X4] ;  /* 0x0000000029187984 */ /* 0x000fe80000004a00 */
[----:B------:R-:W0:Y:S04]  /*0570*/  LDS.128 R8, [R43+0x380] ;  /* 0x000380002b087984 */ /* 0x000e280000000c00 */
[----:B------:R-:W1:Y:S04]  /*0580*/  LDS.128 R12, [R43+0x580] ;  /* 0x000580002b0c7984 */ /* 0x000e680000000c00 */
[----:B------:R-:W2:Y:S04]  /*0590*/  LDS.64 R28, [R41.X4+0x70] ;  /* 0x00007000291c7984 */ /* 0x000ea80000004a00 */
[----:B------:R-:W3:Y:S04]  /*05a0*/  LDS.128 R16, [R43+0x780] ;  /* 0x000780002b107984 */ /* 0x000ee80000000c00 */
[----:B------:R-:W4:Y:S01]  /*05b0*/  LDS.128 R20, [R43+0x980] ;  /* 0x000980002b147984 */ /* 0x000f220000000c00 */
[----:B0-----:R-:W-:Y:S01]  /*05c0*/  FFMA R37, R24, R8, R37 ;  /* 0x0000000818257223 */ /* 0x001fe20000000025 */
[----:B------:R-:W-:Y:S01]  /*05d0*/  FFMA R46, R8, R25, R53 ;  /* 0x00000019082e7223 */ /* 0x000fe20000000035 */
[----:B-1----:R-:W-:-:S02]  /*05e0*/  FFMA R8, R24, R12, R39 ;  /* 0x0000000c18087223 */ /* 0x002fc40000000027 */
[----:B------:R-:W0:Y:S01]  /*05f0*/  LDS.64 R38, [R41.X4+0xe0] ;  /* 0x0000e00029267984 */ /* 0x000e220000004a00 */
[----:B------:R-:W-:Y:S01]  /*0600*/  FFMA R12, R12, R25, R36 ;  /* 0x000000190c0c7223 */ /* 0x000fe20000000024 */
[----:B--2---:R-:W-:Y:S02]  /*0610*/  FFMA R53, R28, R9, R37 ;  /* 0x000000091c357223 */ /* 0x004fe40000000025 */
[----:B------:R-:W1:Y:S01]  /*0620*/  LDS.64 R36, [R41.X4+0x150] ;  /* 0x0001500029247984 */ /* 0x000e620000004a00 */
[----:B------:R-:W-:Y:S01]  /*0630*/  FFMA R9, R9, R29, R46 ;  /* 0x0000001d09097223 */ /* 0x000fe2000000002e */
[----:B---3--:R-:W-:Y:S01]  /*0640*/  FFMA R30, R24, R16, R30 ;  /* 0x00000010181e7223 */ /* 0x008fe2000000001e */
[----:B------:R-:W-:Y:S01]  /*0650*/  FFMA R46, R16, R25, R31 ;  /* 0x00000019102e7223 */ /* 0x000fe2000000001f */
[C---:B------:R-:W-:Y:S01]  /*0660*/  FFMA R8, R28.reuse, R13, R8 ;  /* 0x0000000d1c087223 */ /* 0x040fe20000000008 */
[----:B------:R-:W-:Y:S01]  /*0670*/  FFMA R13, R13, R29, R12 ;  /* 0x0000001d0d0d7223 */ /* 0x000fe2000000000c */
[----:B------:R-:W-:Y:S01]  /*0680*/  FFMA R12, R28, R17, R30 ;  /* 0x000000111c0c7223 */ /* 0x000fe2000000001e */
[----:B------:R-:W-:Y:S01]  /*0690*/  FFMA R46, R17, R29, R46 ;  /* 0x0000001d112e7223 */ /* 0x000fe2000000002e */
[----:B----4-:R-:W-:Y:S01]  /*06a0*/  FFMA R31, R24, R20, R26 ;  /* 0x00000014181f7223 */ /* 0x010fe2000000001a */
[----:B------:R-:W-:Y:S01]  /*06b0*/  FFMA R30, R20, R25, R27 ;  /* 0x00000019141e7223 */ /* 0x000fe2000000001b */
[----:B------:R-:W-:Y:S04]  /*06c0*/  LDS.64 R16, [R41.X4+0x1c0] ;  /* 0x0001c00029107984 */ /* 0x000fe80000004a00 */
[----:B------:R-:W2:Y:S01]  /*06d0*/  LDS.128 R24, [R43+0x390] ;  /* 0x000390002b187984 */ /* 0x000ea20000000c00 */
[----:B------:R-:W-:Y:S01]  /*06e0*/  FFMA R20, R28, R21, R31 ;  /* 0x000000151c147223 */ /* 0x000fe2000000001f */
[----:B------:R-:W-:-:S02]  /*06f0*/  FFMA R21, R21, R29, R30 ;  /* 0x0000001d15157223 */ /* 0x000fc4000000001e */
[----:B------:R-:W3:Y:S01]  /*0700*/  LDS.128 R28, [R43+0x590] ;  /* 0x000590002b1c7984 */ /* 0x000ee20000000c00 */
[C---:B0-----:R-:W-:Y:S01]  /*0710*/  FFMA R53, R38.reuse, R10, R53 ;  /* 0x0000000a26357223 */ /* 0x041fe20000000035 */
[----:B------:R-:W-:Y:S01]  /*0720*/  FFMA R8, R38, R14, R8 ;  /* 0x0000000e26087223 */ /* 0x000fe20000000008 */
[-C--:B------:R-:W-:Y:S01]  /*0730*/  FFMA R10, R10, R39.reuse, R9 ;  /* 0x000000270a0a7223 */ /* 0x080fe20000000009 */
[C---:B------:R-:W-:Y:S01]  /*0740*/  FFMA R12, R38.reuse, R18, R12 ;  /* 0x00000012260c7223 */ /* 0x040fe2000000000c */
[----:B------:R-:W-:Y:S01]  /*0750*/  FFMA R20, R38, R22, R20 ;  /* 0x0000001626147223 */ /* 0x000fe20000000014 */
[-C--:B------:R-:W-:Y:S01]  /*0760*/  FFMA R14, R14, R39.reuse, R13 ;  /* 0x000000270e0e7223 */ /* 0x080fe2000000000d */
[-C--:B------:R-:W-:Y:S01]  /*0770*/  FFMA R46, R18, R39.reuse, R46 ;  /* 0x00000027122e7223 */ /* 0x080fe2000000002e */
[----:B------:R-:W-:Y:S01]  /*0780*/  FFMA R38, R22, R39, R21 ;  /* 0x0000002716267223 */ /* 0x000fe20000000015 */
[C---:B-1----:R-:W-:Y:S01]  /*0790*/  FFMA R18, R36.reuse, R11, R53 ;  /* 0x0000000b24127223 */ /* 0x042fe20000000035 */
[C---:B------:R-:W-:Y:S01]  /*07a0*/  FFMA R22, R36.reuse, R15, R8 ;  /* 0x0000000f24167223 */ /* 0x040fe20000000008 */
[C---:B------:R-:W-:Y:S01]  /*07b0*/  FFMA R39, R36.reuse, R19, R12 ;  /* 0x0000001324277223 */ /* 0x040fe2000000000c */
[----:B------:R-:W-:Y:S01]  /*07c0*/  FFMA R53, R36, R23, R20 ;  /* 0x0000001724357223 */ /* 0x000fe20000000014 */
[-C--:B------:R-:W-:Y:S01]  /*07d0*/  FFMA R48, R11, R37.reuse, R10 ;  /* 0x000000250b307223 */ /* 0x080fe2000000000a */
[-C--:B------:R-:W-:Y:S01]  /*07e0*/  FFMA R36, R15, R37.reuse, R14 ;  /* 0x000000250f247223 */ /* 0x080fe2000000000e */
[----:B------:R-:W0:Y:S04]  /*07f0*/  LDS.128 R8, [R43+0x790] ;  /* 0x000790002b087984 */ /* 0x000e280000000c00 */
[----:B------:R-:W1:Y:S01]  /*0800*/  LDS.128 R12, [R43+0x990] ;  /* 0x000990002b0c7984 */ /* 0x000e620000000c00 */
[-C--:B------:R-:W-:Y:S01]  /*0810*/  FFMA R46, R19, R37.reuse, R46 ;  /* 0x00000025132e7223 */ /* 0x080fe2000000002e */
[----:B------:R-:W-:-:S02]  /*0820*/  FFMA R37, R23, R37, R38 ;  /* 0x0000002517257223 */ /* 0x000fc40000000026 */
[----:B------:R-:W4:Y:S01]  /*0830*/  LDS.64 R20, [R41.X4+0x230] ;  /* 0x0002300029147984 */ /* 0x000f220000004a00 */
[----:B--2---:R-:W-:-:S03]  /*0840*/  FFMA R38, R16, R24, R18 ;  /* 0x0000001810267223 */ /* 0x004fc60000000012 */
[----:B------:R-:W2:Y:S01]  /*0850*/  LDS.64 R18, [R41.X4+0x2a0] ;  /* 0x0002a00029127984 */ /* 0x000ea20000004a00 */
[-C--:B------:R-:W-:Y:S01]  /*0860*/  FFMA R48, R24, R17.reuse, R48 ;  /* 0x0000001118307223 */ /* 0x080fe20000000030 */
[----:B---3--:R-:W-:Y:S02]  /*0870*/  FFMA R24, R16, R28, R22 ;  /* 0x0000001c10187223 */ /* 0x008fe40000000016 */
[----:B------:R-:W3:Y:S01]  /*0880*/  LDS.64 R22, [R41.X4+0x310] ;  /* 0x0003100029167984 */ /* 0x000ee20000004a00 */
[----:B------:R-:W-:Y:S01]  /*0890*/  ISETP.NE.AND P1, PT, R45, 0x20, PT ;  /* 0x000000202d00780c */ /* 0x000fe20003f25270 */
[----:B------:R-:W-:Y:S01]  /*08a0*/  FFMA R36, R28, R17, R36 ;  /* 0x000000111c247223 */ /* 0x000fe20000000024 */
[----:B------:R-:W-:-:S04]  /*08b0*/  IADD3 R34, P2, R34, 0x20, RZ ;  /* 0x0000002022227810 */ /* 0x000fc80007f5e0ff */
[----:B------:R-:W-:Y:S01]  /*08c0*/  IADD3.X R35, RZ, R35, RZ, P2, !PT ;  /* 0x00000023ff237210 */ /* 0x000fe200017fe4ff */
[----:B0-----:R-:W-:Y:S01]  /*08d0*/  FFMA R39, R16, R8, R39 ;  /* 0x0000000810277223 */ /* 0x001fe20000000027 */
[-C--:B------:R-:W-:Y:S01]  /*08e0*/  FFMA R46, R8, R17.reuse, R46 ;  /* 0x00000011082e7223 */ /* 0x080fe2000000002e */
[----:B-1----:R-:W-:Y:S01]  /*08f0*/  FFMA R16, R16, R12, R53 ;  /* 0x0000000c10107223 */ /* 0x002fe20000000035 */
[----:B------:R-:W-:Y:S01]  /*0900*/  FFMA R12, R12, R17, R37 ;  /* 0x000000110c0c7223 */ /* 0x000fe20000000025 */
[C---:B----4-:R-:W-:Y:S01]  /*0910*/  FFMA R38, R20.reuse, R25, R38 ;  /* 0x0000001914267223 */ /* 0x050fe20000000026 */
[C---:B------:R-:W-:Y:S01]  /*0920*/  FFMA R24, R20.reuse, R29, R24 ;  /* 0x0000001d14187223 */ /* 0x040fe20000000018 */
[C---:B------:R-:W-:Y:S01]  /*0930*/  FFMA R39, R20.reuse, R9, R39 ;  /* 0x0000000914277223 */ /* 0x040fe20000000027 */
[-C--:B------:R-:W-:Y:S01]  /*0940*/  FFMA R17, R9, R21.reuse, R46 ;  /* 0x0000001509117223 */ /* 0x080fe2000000002e */
[-C--:B------:R-:W-:Y:S01]  /*0950*/  FFMA R25, R25, R21.reuse, R48 ;  /* 0x0000001519197223 */ /* 0x080fe20000000030 */
[----:B------:R-:W-:Y:S01]  /*0960*/  FFMA R29, R29, R21, R36 ;  /* 0x000000151d1d7223 */ /* 0x000fe20000000024 */
[----:B------:R-:W-:Y:S01]  /*0970*/  FFMA R9, R20, R13, R16 ;  /* 0x0000000d14097223 */ /* 0x000fe20000000010 */
[----:B------:R-:W-:Y:S01]  /*0980*/  FFMA R13, R13, R21, R12 ;  /* 0x000000150d0d7223 */ /* 0x000fe2000000000c */
[C---:B--2---:R-:W-:Y:S01]  /*0990*/  FFMA R37, R18.reuse, R26, R38 ;  /* 0x0000001a12257223 */ /* 0x044fe20000000026 */
[C---:B------:R-:W-:Y:S01]  /*09a0*/  FFMA R24, R18.reuse, R30, R24 ;  /* 0x0000001e12187223 */ /* 0x040fe20000000018 */
[C---:B------:R-:W-:Y:S01]  /*09b0*/  FFMA R8, R18.reuse, R10, R39 ;  /* 0x0000000a12087223 */ /* 0x040fe20000000027 */
[----:B------:R-:W-:Y:S01]  /*09c0*/  FFMA R18, R18, R14, R9 ;  /* 0x0000000e12127223 */ /* 0x000fe20000000009 */
[-C--:B------:R-:W-:Y:S01]  /*09d0*/  FFMA R12, R26, R19.reuse, R25 ;  /* 0x000000131a0c7223 */ /* 0x080fe20000000019 */
[-C--:B------:R-:W-:Y:S01]  /*09e0*/  FFMA R36, R30, R19.reuse, R29 ;  /* 0x000000131e247223 */ /* 0x080fe2000000001d */
[-C--:B------:R-:W-:Y:S01]  /*09f0*/  FFMA R10, R10, R19.reuse, R17 ;  /* 0x000000130a0a7223 */ /* 0x080fe20000000011 */
[----:B------:R-:W-:Y:S01]  /*0a00*/  FFMA R14, R14, R19, R13 ;  /* 0x000000130e0e7223 */ /* 0x000fe2000000000d */
[C---:B---3--:R-:W-:Y:S01]  /*0a10*/  FFMA R37, R22.reuse, R27, R37 ;  /* 0x0000001b16257223 */ /* 0x048fe20000000025 */
[C---:B------:R-:W-:Y:S01]  /*0a20*/  FFMA R39, R22.reuse, R31, R24 ;  /* 0x0000001f16277223 */ /* 0x040fe20000000018 */
[-C--:B------:R-:W-:Y:S01]  /*0a30*/  FFMA R53, R27, R23.reuse, R12 ;  /* 0x000000171b357223 */ /* 0x080fe2000000000c */
[----:B------:R-:W-:Y:S01]  /*0a40*/  FFMA R36, R31, R23, R36 ;  /* 0x000000171f247223 */ /* 0x000fe20000000024 */
[C---:B------:R-:W-:Y:S01]  /*0a50*/  FFMA R30, R22.reuse, R11, R8 ;  /* 0x0000000b161e7223 */ /* 0x040fe20000000008 */
[----:B------:R-:W-:Y:S01]  /*0a60*/  FFMA R26, R22, R15, R18 ;  /* 0x0000000f161a7223 */ /* 0x000fe20000000012 */
[-C--:B------:R-:W-:Y:S01]  /*0a70*/  FFMA R31, R11, R23.reuse, R10 ;  /* 0x000000170b1f7223 */ /* 0x080fe2000000000a */
[----:B------:R-:W-:Y:S01]  /*0a80*/  FFMA R27, R15, R23, R14 ;  /* 0x000000170f1b7223 */ /* 0x000fe2000000000e */
[----:B------:R-:W-:Y:S05]  /*0a90*/  @P1 BRA `(.L_x_99) ;  /* 0xfffff8d000001947 */ /* 0x000fea000383ffff */
[----:B------:R-:W-:Y:S02]  /*0aa0*/  LEA R3, R3, R0, 0x6 ;  /* 0x0000000003037211 */ /* 0x000fe400078e30ff */
[----:B------:R-:W-:-:S03]  /*0ab0*/  MOV R16, 0x4 ;  /* 0x0000000400107802 */ /* 0x000fc60000000f00 */
[C---:B------:R-:W-:Y:S02]  /*0ac0*/  IMAD R4, R3.reuse, 0x7, R4 ;  /* 0x0000000703047824 */ /* 0x040fe400078e0204 */
[----:B------:R-:W-:-:S04]  /*0ad0*/  IMAD.WIDE R2, R3, R16, c[0x0][0x178] ;  /* 0x00005e0003027625 */ /* 0x000fc800078e0210 */
[----:B------:R-:W-:Y:S01]  /*0ae0*/  IMAD R41, R4, 0x1c, R41 ;  /* 0x0000001c04297824 */ /* 0x000fe200078e0229 */
[----:B------:R0:W2:Y:S03]  /*0af0*/  LDG.E.CONSTANT R0, [R2.64+0x40] ;  /* 0x0000400402007981 */ /* 0x0000a6000c1e9900 */
[CC--:B------:R-:W-:Y:S01]  /*0b00*/  IMAD.WIDE R4, R41.reuse, R16.reuse, c[0x0][0x180] ;  /* 0x0000600029047625 */ /* 0x0c0fe200078e0210 */
[----:B------:R0:W3:Y:S04]  /*0b10*/  LDG.E.CONSTANT R8, [R2.64] ;  /* 0x0000000402087981 */ /* 0x0000e8000c1e9900 */
[----:B------:R0:W4:Y:S04]  /*0b20*/  LDG.E.CONSTANT R6, [R2.64+0x80] ;  /* 0x0000800402067981 */ /* 0x000128000c1e9900 */
[----:B------:R-:W5:Y:S04]  /*0b30*/  LDG.E.CONSTANT R10, [R4.64] ;  /* 0x00000004040a7981 */ /* 0x000f68000c1e9900 */
[----:B------:R-:W5:Y:S04]  /*0b40*/  LDG.E.CONSTANT R12, [R4.64+0x3100] ;  /* 0x00310004040c7981 */ /* 0x000f68000c1e9900 */
[----:B------:R0:W5:Y:S04]  /*0b50*/  LDG.E.CONSTANT R7, [R2.64+0xc0] ;  /* 0x0000c00402077981 */ /* 0x000168000c1e9900 */
[----:B------:R1:W5:Y:S04]  /*0b60*/  LDG.E.CONSTANT R9, [R4.64+0x6200] ;  /* 0x0062000404097981 */ /* 0x000368000c1e9900 */
[----:B------:R1:W5:Y:S04]  /*0b70*/  LDG.E.CONSTANT R13, [R4.64+0x9300] ;  /* 0x00930004040d7981 */ /* 0x000368000c1e9900 */
[----:B------:R1:W5:Y:S04]  /*0b80*/  LDG.E.CONSTANT R15, [R4.64+0x4] ;  /* 0x00000404040f7981 */ /* 0x000368000c1e9900 */
[----:B------:R1:W5:Y:S04]  /*0b90*/  LDG.E.CONSTANT R17, [R4.64+0x3104] ;  /* 0x0031040404117981 */ /* 0x000368000c1e9900 */
[----:B------:R1:W5:Y:S04]  /*0ba0*/  LDG.E.CONSTANT R19, [R4.64+0x6204] ;  /* 0x0062040404137981 */ /* 0x000368000c1e9900 */
[----:B------:R1:W5:Y:S01]  /*0bb0*/  LDG.E.CONSTANT R14, [R4.64+0x9304] ;  /* 0x00930404040e7981 */ /* 0x000362000c1e9900 */
[----:B0-----:R-:W-:Y:S01]  /*0bc0*/  IMAD.WIDE R2, R41, R16, c[0x0][0x160] ;  /* 0x0000580029027625 */ /* 0x001fe200078e0210 */
[----:B--2---:R-:W-:Y:S01]  /*0bd0*/  FADD R39, R39, R0 ;  /* 0x0000000027277221 */ /* 0x004fe20000000000 */
[----:B---3--:R-:W-:Y:S01]  /*0be0*/  FADD R37, R37, R8 ;  /* 0x0000000825257221 */ /* 0x008fe20000000000 */
[----:B------:R-:W-:Y:S01]  /*0bf0*/  FADD R0, R36, R0 ;  /* 0x0000000024007221 */ /* 0x000fe20000000000 */
[----:B------:R-:W-:Y:S01]  /*0c00*/  FADD R8, R53, R8 ;  /* 0x0000000835087221 */ /* 0x000fe20000000000 */
[--C-:B----4-:R-:W-:Y:S01]  /*0c10*/  FADD R30, R30, R6.reuse ;  /* 0x000000061e1e7221 */ /* 0x110fe20000000000 */
[----:B------:R-:W-:Y:S01]  /*0c20*/  FADD R6, R31, R6 ;  /* 0x000000061f067221 */ /* 0x000fe20000000000 */
[----:B-----5:R-:W-:Y:S01]  /*0c30*/  FADD R10, R37, R10 ;  /* 0x0000000a250a7221 */ /* 0x020fe20000000000 */
[----:B------:R-:W-:Y:S01]  /*0c40*/  FADD R12, R39, R12 ;  /* 0x0000000c270c7221 */ /* 0x000fe20000000000 */
[--C-:B------:R-:W-:Y:S01]  /*0c50*/  FADD R26, R26, R7.reuse ;  /* 0x000000071a1a7221 */ /* 0x100fe20000000000 */
[----:B------:R-:W-:-:S02]  /*0c60*/  FADD R7, R27, R7 ;  /* 0x000000071b077221 */ /* 0x000fc40000000000 */
[----:B-1----:R-:W-:Y:S01]  /*0c70*/  FMNMX R5, RZ, R10, !PT ;  /* 0x0000000aff057209 */ /* 0x002fe20007800000 */
[----:B------:R-:W-:Y:S01]  /*0c80*/  FADD R30, R30, R9 ;  /* 0x000000091e1e7221 */ /* 0x000fe20000000000 */
[----:B------:R-:W-:Y:S01]  /*0c90*/  FMNMX R9, RZ, R12, !PT ;  /* 0x0000000cff097209 */ /* 0x000fe20007800000 */
        /* <DEDUP_REMOVED lines=8> */
[----:B------:R1:W-:Y:S01]  /*0d20*/  STG.E [R2.64+0x3100], R9 ;  /* 0x0031000902007986 */ /* 0x0003e2000c101904 */
[----:B------:R-:W-:-:S02]  /*0d30*/  FMNMX R7, RZ, R8, !PT ;  /* 0x00000008ff077209 */ /* 0x000fc40007800000 */
[----:B------:R-:W-:Y:S02]  /*0d40*/  FMNMX R15, RZ, R0, !PT ;  /* 0x00000000ff0f7209 */ /* 0x000fe40007800000 */
[----:B0-----:R-:W-:Y:S02]  /*0d50*/  FMNMX R5, RZ, R6, !PT ;  /* 0x00000006ff057209 */ /* 0x001fe40007800000 */
[----:B-1----:R-:W-:Y:S01]  /*0d60*/  FMNMX R9, RZ, R14, !PT ;  /* 0x0000000eff097209 */ /* 0x002fe20007800000 */
[----:B------:R-:W-:Y:S04]  /*0d70*/  STG.E [R2.64+0x6200], R11 ;  /* 0x0062000b02007986 */ /* 0x000fe8000c101904 */
[----:B------:R-:W-:Y:S04]  /*0d80*/  STG.E [R2.64+0x9300], R13 ;  /* 0x0093000d02007986 */ /* 0x000fe8000c101904 */
[----:B------:R-:W-:Y:S04]  /*0d90*/  STG.E [R2.64+0x4], R7 ;  /* 0x0000040702007986 */ /* 0x000fe8000c101904 */
[----:B------:R-:W-:Y:S04]  /*0da0*/  STG.E [R2.64+0x3104], R15 ;  /* 0x0031040f02007986 */ /* 0x000fe8000c101904 */
[----:B------:R-:W-:Y:S04]  /*0db0*/  STG.E [R2.64+0x6204], R5 ;  /* 0x0062040502007986 */ /* 0x000fe8000c101904 */
[----:B------:R-:W-:Y:S01]  /*0dc0*/  STG.E [R2.64+0x9304], R9 ;  /* 0x0093040902007986 */ /* 0x000fe2000c101904 */
[----:B------:R-:W-:Y:S05]  /*0dd0*/  EXIT ;  /* 0x000000000000794d */ /* 0x000fea0003800000 */
.L_x_100:
        /* <DEDUP_REMOVED lines=10> */
.L_x_140:


//--------------------- .text.tvmgen_default_fused_nn_batch_flatten_kernel --------------------------
	.section	.text.tvmgen_default_fused_nn_batch_flatten_kernel,"ax",@progbits
	.sectioninfo	@"SHI_REGISTERS=8"
	.align	128
        .global         tvmgen_default_fused_nn_batch_flatten_kernel
        .type           tvmgen_default_fused_nn_batch_flatten_kernel,@function
        .size           tvmgen_default_fused_nn_batch_flatten_kernel,(.L_x_141 - tvmgen_default_fused_nn_batch_flatten_kernel)
        .other          tvmgen_default_fused_nn_batch_flatten_kernel,@"STO_CUDA_ENTRY STV_DEFAULT"
tvmgen_default_fused_nn_batch_flatten_kernel:
.text.tvmgen_default_fused_nn_batch_flatten_kernel:
        /* <DEDUP_REMOVED lines=8> */
[----:B------:R-:W-:-:S05]  /*0080*/  IMAD.WIDE R4, R4, R5, c[0x0][0x168] ;  /* 0x00005a0004047625 */ /* 0x000fca00078e0205 */
[----:B--2---:R-:W-:Y:S01]  /*0090*/  STG.E [R4.64], R3 ;  /* 0x0000000304007986 */ /* 0x004fe2000c101904 */
[----:B------:R-:W-:Y:S05]  /*00a0*/  EXIT ;  /* 0x000000000000794d */ /* 0x000fea0003800000 */
.L_x_101:
        /* <DEDUP_REMOVED lines=13> */
.L_x_141:


//--------------------- .text.tvmgen_default_fused_nn_global_avg_pool2d_kernel --------------------------
	.section	.text.tvmgen_default_fused_nn_global_avg_pool2d_kernel,"ax",@progbits
	.sectioninfo	@"SHI_REGISTERS=16"
	.align	128
        .global         tvmgen_default_fused_nn_global_avg_pool2d_kernel
        .type           tvmgen_default_fused_nn_global_avg_pool2d_kernel,@function
        .size           tvmgen_default_fused_nn_global_avg_pool2d_kernel,(.L_x_142 - tvmgen_default_fused_nn_global_avg_pool2d_kernel)
        .other          tvmgen_default_fused_nn_global_avg_pool2d_kernel,@"STO_CUDA_ENTRY STV_DEFAULT"
tvmgen_default_fused_nn_global_avg_pool2d_kernel:
.text.tvmgen_default_fused_nn_global_avg_pool2d_kernel:
[----:B------:R-:W-:Y:S02]  /*0000*/  MOV R1, c[0x0][0x28] ;  /* 0x00000a0000017a02 */ /* 0x000fe40000000f00 */
[----:B------:R-:W0:Y:S01]  /*0010*/  S2R R11, SR_TID.X ;  /* 0x00000000000b7919 */ /* 0x000e220000002100 */
[----:B------:R-:W-:Y:S01]  /*0020*/  MOV R13, 0x4 ;  /* 0x00000004000d7802 */ /* 0x000fe20000000f00 */
[----:B------:R-:W-:Y:S02]  /*0030*/  ULDC.64 UR4, c[0x0][0x118] ;  /* 0x0000460000047ab9 */ /* 0x000fe40000000a00 */
[----:B------:R-:W1:Y:S04]  /*0040*/  S2R R12, SR_TID.Y ;  /* 0x00000000000c7919 */ /* 0x000e680000002200 */
[----:B------:R-:W2:Y:S01]  /*0050*/  S2R R9, SR_CTAID.X ;  /* 0x0000000000097919 */ /* 0x000ea20000002500 */
[C---:B0-----:R-:W-:Y:S02]  /*0060*/  ISETP.GT.AND P0, PT, R11.reuse, 0x30, PT ;  /* 0x000000300b00780c */ /* 0x041fe40003f04270 */
[----:B------:R-:W-:Y:S01]  /*0070*/  ISETP.GT.AND P1, PT, R11, 0x10, PT ;  /* 0x000000100b00780c */ /* 0x000fe20003f24270 */
[----:B-1----:R-:W-:-:S04]  /*0080*/  IMAD R0, R12, 0x31, R11 ;  /* 0x000000310c007824 */ /* 0x002fc800078e020b */
[----:B--2---:R-:W-:-:S04]  /*0090*/  IMAD R0, R9, 0x620, R0 ;  /* 0x0000062009007824 */ /* 0x004fc800078e0200 */
[----:B------:R-:W-:-:S05]  /*00a0*/  IMAD.WIDE R2, R0, R13, c[0x0][0x168] ;  /* 0x00005a0000027625 */ /* 0x000fca00078e020d */
[----:B------:R-:W2:Y:S04]  /*00b0*/  @!P0 LDG.E.CONSTANT R4, [R2.64] ;  /* 0x0000000402048981 */ /* 0x000ea8000c1e9900 */
[----:B------:R-:W3:Y:S01]  /*00c0*/  @!P1 LDG.E.CONSTANT R5, [R2.64+0x80] ;  /* 0x0000800402059981 */ /* 0x000ee2000c1e9900 */
[----:B------:R-:W-:Y:S02]  /*00d0*/  MOV R0, RZ ;  /* 0x000000ff00007202 */ /* 0x000fe40000000f00 */
[----:B------:R-:W-:Y:S01]  /*00e0*/  VOTE.ANY R7, PT, PT ;  /* 0x0000000000077806 */ /* 0x000fe200038e0100 */
[----:B--2---:R-:W-:Y:S01]  /*00f0*/  @!P0 FADD R0, RZ, R4 ;  /* 0x00000004ff008221 */ /* 0x004fe20000000000 */
[----:B------:R-:W-:-:S03]  /*0100*/  ISETP.NE.AND P0, PT, R11, RZ, PT ;  /* 0x000000ff0b00720c */ /* 0x000fc60003f05270 */
[----:B---3--:R-:W-:-:S05]  /*0110*/  @!P1 FADD R0, R0, R5 ;  /* 0x0000000500009221 */ /* 0x008fca0000000000 */
[----:B------:R-:W0:Y:S02]  /*0120*/  SHFL.DOWN PT, R5, R0, 0x10, 0x1f ;  /* 0x0a001f0000057f89 */ /* 0x000e2400000e0000 */
[----:B0-----:R-:W-:-:S05]  /*0130*/  FADD R4, R5, R0 ;  /* 0x0000000005047221 */ /* 0x001fca0000000000 */
[----:B------:R-:W0:Y:S02]  /*0140*/  SHFL.DOWN PT, R5, R4, 0x8, 0x1f ;  /* 0x09001f0004057f89 */ /* 0x000e2400000e0000 */
[----:B0-----:R-:W-:-:S05]  /*0150*/  FADD R6, R4, R5 ;  /* 0x0000000504067221 */ /* 0x001fca0000000000 */
[----:B------:R-:W0:Y:S02]  /*0160*/  SHFL.DOWN PT, R5, R6, 0x4, 0x1f ;  /* 0x08801f0006057f89 */ /* 0x000e2400000e0000 */
[----:B0-----:R-:W-:Y:S01]  /*0170*/  FADD R8, R6, R5 ;  /* 0x0000000506087221 */ /* 0x001fe20000000000 */
[----:B------:R-:W-:-:S04]  /*0180*/  SHF.L.U32 R5, R12, 0x5, RZ ;  /* 0x000000050c057819 */ /* 0x000fc800000006ff */
[----:B------:R-:W0:Y:S02]  /*0190*/  SHFL.DOWN PT, R3, R8, 0x2, 0x1f ;  /* 0x08401f0008037f89 */ /* 0x000e2400000e0000 */
[----:B0-----:R-:W-:-:S05]  /*01a0*/  FADD R2, R8, R3 ;  /* 0x0000000308027221 */ /* 0x001fca0000000000 */
[----:B------:R-:W0:Y:S02]  /*01b0*/  SHFL.DOWN PT, R3, R2, 0x1, 0x1f ;  /* 0x08201f0002037f89 */ /* 0x000e2400000e0000 */
[----:B0-----:R-:W-:-:S05]  /*01c0*/  FADD R10, R2, R3 ;  /* 0x00000003020a7221 */ /* 0x001fca0000000000 */
[----:B------:R0:W1:Y:S01]  /*01d0*/  SHFL.IDX PT, R5, R10, R5, 0x1f ;  /* 0x00001f050a057589 */ /* 0x00006200000e0000 */
[----:B------:R-:W-:Y:S05]  /*01e0*/  @P0 EXIT ;  /* 0x000000000000094d */ /* 0x000fea0003800000 */
[----:B------:R-:W-:-:S05]  /*01f0*/  LEA R2, R9, R12, 0x5 ;  /* 0x0000000c09027211 */ /* 0x000fca00078e28ff */
[----:B------:R-:W-:-:S05]  /*0200*/  IMAD.WIDE R2, R2, R13, c[0x0][0x160] ;  /* 0x0000580002027625 */ /* 0x000fca00078e020d */
[----:B-1----:R-:W-:Y:S01]  /*0210*/  STG.E [R2.64], R5 ;  /* 0x0000000502007986 */ /* 0x002fe2000c101904 */
[----:B------:R-:W-:Y:S05]  /*0220*/  EXIT ;  /* 0x000000000000794d */ /* 0x000fea0003800000 */
.L_x_102:
        /* <DEDUP_REMOVED lines=13> */
.L_x_142:


//--------------------- .text.tvmgen_default_fused_nn_conv2d_add_nn_relu_11_kernel --------------------------
	.section	.text.tvmgen_default_fused_nn_conv2d_add_nn_relu_11_kernel,"ax",@progbits
	.sectionflags	@"SHF_BARRIERS=1"
	.sectioninfo	@"SHI_REGISTERS=40"
	.align	128
        .global         tvmgen_default_fused_nn_conv2d_add_nn_relu_11_kernel
        .type           tvmgen_default_fused_nn_conv2d_add_nn_relu_11_kernel,@function
        .size           tvmgen_default_fused_nn_conv2d_add_nn_relu_11_kernel,(.L_x_143 - tvmgen_default_fused_nn_conv2d_add_nn_relu_11_kernel)
        .other          tvmgen_default_fused_nn_conv2d_add_nn_relu_11_kernel,@"STO_CUDA_ENTRY STV_DEFAULT"
tvmgen_default_fused_nn_conv2d_add_nn_relu_11_kernel:
.text.tvmgen_default_fused_nn_conv2d_add_nn_relu_11_kernel:
[----:B------:R-:W-:Y:S02]  /*0000*/  MOV R1, c[0x0][0x28] ;  /* 0x00000a0000017a02 */ /* 0x000fe40000000f00 */
[----:B------:R-:W0:Y:S01]  /*0010*/  S2R R4, SR_TID.X ;  /* 0x0000000000047919 */ /* 0x000e220000002100 */
[----:B------:R-:W-:Y:S01]  /*0020*/  MOV R20, RZ ;  /* 0x000000ff00147202 */ /* 0x000fe20000000f00 */
[----:B------:R-:W-:Y:S01]  /*0030*/  ULDC.64 UR4, c[0x0][0x118] ;  /* 0x0000460000047ab9 */ /* 0x000fe20000000a00 */
[----:B------:R-:W-:Y:S01]  /*0040*/  MOV R10, 0x4 ;  /* 0x00000004000a7802 */ /* 0x000fe20000000f00 */
[----:B------:R-:W1:Y:S01]  /*0050*/  S2R R5, SR_TID.Z ;  /* 0x0000000000057919 */ /* 0x000e620000002300 */
[----:B------:R-:W-:Y:S01]  /*0060*/  MOV R17, RZ ;  /* 0x000000ff00117202 */ /* 0x000fe20000000f00 */
[----:B------:R-:W-:Y:S02]  /*0070*/  ULDC.64 UR6, c[0x0][0x170] ;  /* 0x00005c0000067ab9 */ /* 0x000fe40000000a00 */
[----:B------:R-:W2:Y:S04]  /*0080*/  S2R R3, SR_CTAID.Y ;  /* 0x0000000000037919 */ /* 0x000ea80000002600 */
[----:B------:R-:W3:Y:S01]  /*0090*/  S2R R2, SR_CTAID.Z ;  /* 0x0000000000027919 */ /* 0x000ee20000002700 */
[----:B0-----:R-:W-:-:S02]  /*00a0*/  ISETP.GE.AND P0, PT, R4, 0x5, PT ;  /* 0x000000050400780c */ /* 0x001fc40003f06270 */
[----:B-1----:R-:W-:Y:S02]  /*00b0*/  LEA R21, R5, R4, 0x2 ;  /* 0x0000000405157211 */ /* 0x002fe400078e10ff */
[----:B------:R-:W-:-:S03]  /*00c0*/  LEA.HI.SX32 R9, R4, R5, 0x1e ;  /* 0x0000000504097211 */ /* 0x000fc600078ff2ff */
[----:B------:R-:W-:Y:S01]  /*00d0*/  IMAD.HI R0, R21, -0x6db6db6d, R20 ;  /* 0x9249249315007827 */ /* 0x000fe200078e0214 */
[----:B------:R-:W-:Y:S02]  /*00e0*/  LEA R20, R4, R4, 0x1 ;  /* 0x0000000404147211 */ /* 0x000fe400078e08ff */
[----:B------:R-:W-:Y:S02]  /*00f0*/  ISETP.GE.AND P1, PT, R9, 0x1c, PT ;  /* 0x0000001c0900780c */ /* 0x000fe40003f26270 */
[----:B------:R-:W-:Y:S02]  /*0100*/  SHF.R.U32.HI R7, RZ, 0x1f, R0 ;  /* 0x0000001fff077819 */ /* 0x000fe40000011600 */
[----:B------:R-:W-:Y:S02]  /*0110*/  IADD3 R6, R20, 0x2, RZ ;  /* 0x0000000214067810 */ /* 0x000fe40007ffe0ff */
[----:B------:R-:W-:Y:S02]  /*0120*/  LEA.HI.SX32 R0, R0, R7, 0x1e ;  /* 0x0000000700007211 */ /* 0x000fe400078ff2ff */
[----:B------:R-:W-:-:S02]  /*0130*/  LEA.HI.SX32 R11, R20, R5, 0x1c ;  /* 0x00000005140b7211 */ /* 0x000fc400078fe2ff */
[-C--:B---3--:R-:W-:Y:S01]  /*0140*/  LEA R9, R2, R5.reuse, 0x5 ;  /* 0x0000000502097211 */ /* 0x088fe200078e28ff */
[----:B------:R-:W-:Y:S01]  /*0150*/  IMAD R7, R0, -0x7, R21 ;  /* 0xfffffff900077824 */ /* 0x000fe200078e0215 */
[----:B------:R-:W-:Y:S02]  /*0160*/  ISETP.GE.AND P2, PT, R11, 0x20, PT ;  /* 0x000000200b00780c */ /* 0x000fe40003f46270 */
[----:B------:R-:W-:Y:S01]  /*0170*/  ISETP.LT.AND P1, PT, R4, 0x4, !P1 ;  /* 0x000000040400780c */ /* 0x000fe20004f21270 */
[----:B------:R-:W-:Y:S01]  /*0180*/  IMAD R8, R0, 0x31, R7 ;  /* 0x0000003100087824 */ /* 0x000fe200078e0207 */
[----:B------:R-:W-:Y:S02]  /*0190*/  IADD3 R0, R20, 0x1, RZ ;  /* 0x0000000114007810 */ /* 0x000fe40007ffe0ff */
[----:B------:R-:W-:Y:S01]  /*01a0*/  ISETP.LT.AND P2, PT, R4, 0x6, !P2 ;  /* 0x000000060400780c */ /* 0x000fe20005741270 */
[----:B--2---:R-:W-:Y:S01]  /*01b0*/  IMAD R7, R3, 0x7, R8 ;  /* 0x0000000703077824 */ /* 0x004fe200078e0208 */
[----:B------:R-:W-:-:S02]  /*01c0*/  LEA.HI.SX32 R8, R6, R5, 0x1c ;  /* 0x0000000506087211 */ /* 0x000fc400078fe2ff */
[----:B------:R-:W-:Y:S01]  /*01d0*/  LEA.HI.SX32 R0, R0, R5, 0x1c ;  /* 0x0000000500007211 */ /* 0x000fe200078fe2ff */
[----:B------:R-:W-:-:S03]  /*01e0*/  IMAD.WIDE R6, R7, R10, c[0x0][0x168] ;  /* 0x00005a0007067625 */ /* 0x000fc600078e020a */
[----:B------:R-:W-:Y:S02]  /*01f0*/  ISETP.LT.AND P3, PT, R0, 0x20, !P0 ;  /* 0x000000200000780c */ /* 0x000fe40004761270 */
[----:B------:R-:W-:Y:S02]  /*0200*/  MOV R22, R6 ;  /* 0x0000000600167202 */ /* 0x000fe40000000f00 */
[----:B------:R-:W-:Y:S02]  /*0210*/  MOV R23, R7 ;  /* 0x0000000700177202 */ /* 0x000fe40000000f00 */
[----:B------:R-:W-:Y:S02]  /*0220*/  LEA R6, R9, R20, 0xb ;  /* 0x0000001409067211 */ /* 0x000fe400078e58ff */
[----:B------:R-:W-:Y:S02]  /*0230*/  ISETP.LT.AND P0, PT, R8, 0x20, !P0 ;  /* 0x000000200800780c */ /* 0x000fe40004701270 */
[----:B------:R-:W-:-:S02]  /*0240*/  MOV R0, RZ ;  /* 0x000000ff00007202 */ /* 0x000fc40000000f00 */
[C---:B------:R-:W-:Y:S02]  /*0250*/  LEA R7, R5.reuse, 0x1c0, 0x6 ;  /* 0x000001c005077811 */ /* 0x040fe400078e30ff */
[----:B------:R-:W-:Y:S02]  /*0260*/  LEA R20, R5, R20, 0x4 ;  /* 0x0000001405147211 */ /* 0x000fe400078e20ff */
.L_x_103:
[----:B------:R-:W-:Y:S01]  /*0270*/  MOV R12, UR6 ;  /* 0x00000006000c7c02 */ /* 0x000fe20008000f00 */
[----:B------:R0:W2:Y:S01]  /*0280*/  @P1 LDG.E.CONSTANT R14, [R22.64] ;  /* 0x00000004160e1981 */ /* 0x0000a2000c1e9900 */
[----:B------:R-:W-:-:S03]  /*0290*/  MOV R13, UR7 ;  /* 0x00000007000d7c02 */ /* 0x000fc60008000f00 */
[----:B------:R0:W3:Y:S02]  /*02a0*/  @P1 LDG.E.CONSTANT R36, [R22.64+0xc40] ;  /* 0x000c400416241981 */ /* 0x0000e4000c1e9900 */
[----:B------:R-:W-:Y:S02]  /*02b0*/  IMAD.WIDE R12, R6, 0x4, R12 ;  /* 0x00000004060c7825 */ /* 0x000fe400078e020c */
[----:B------:R-:W-:Y:S06]  /*02c0*/  BAR.SYNC.DEFER_BLOCKING 0x0 ;  /* 0x0000000000007b1d */ /* 0x000fec0000010000 */
[----:B------:R-:W4:Y:S04]  /*02d0*/  @P2 LDG.E.CONSTANT R19, [R12.64] ;  /* 0x000000040c132981 */ /* 0x000f28000c1e9900 */
[----:B------:R-:W5:Y:S04]  /*02e0*/  @P3 LDG.E.CONSTANT R27, [R12.64+0x4] ;  /* 0x000004040c1b3981 */ /* 0x000f68000c1e9900 */
[----:B------:R-:W3:Y:S04]  /*02f0*/  @P0 LDG.E.CONSTANT R33, [R12.64+0x8] ;  /* 0x000008040c210981 */ /* 0x000ee8000c1e9900 */
[----:B------:R1:W3:Y:S04]  /*0300*/  @P2 LDG.E.CONSTANT R35, [R12.64+0x40] ;  /* 0x000040040c232981 */ /* 0x0002e8000c1e9900 */
[----:B------:R1:W3:Y:S04]  /*0310*/  @P3 LDG.E.CONSTANT R37, [R12.64+0x44] ;  /* 0x000044040c253981 */ /* 0x0002e8000c1e9900 */
[----:B------:R1:W3:Y:S01]  /*0320*/  @P0 LDG.E.CONSTANT R34, [R12.64+0x48] ;  /* 0x000048040c220981 */ /* 0x0002e2000c1e9900 */
[----:B------:R-:W-:-:S04]  /*0330*/  IADD3 R0, R0, 0x2, RZ ;  /* 0x0000000200007810 */ /* 0x000fc80007ffe0ff */
[----:B------:R-:W-:Y:S01]  /*0340*/  ISETP.NE.AND P4, PT, R0, 0x80, PT ;  /* 0x000000800000780c */ /* 0x000fe20003f85270 */
[----:B------:R-:W-:Y:S01]  /*0350*/  UIADD3 UR6, UP0, UR6, 0x80, URZ ;  /* 0x0000008006067890 */ /* 0x000fe2000ff1e03f */
[----:B0-----:R-:W-:-:S03]  /*0360*/  IADD3 R22, P5, R22, 0x1880, RZ ;  /* 0x0000188016167810 */ /* 0x001fc60007fbe0ff */
[----:B------:R-:W-:Y:S01]  /*0370*/  UIADD3.X UR7, URZ, UR7, URZ, UP0, !UPT ;  /* 0x000000073f077290 */ /* 0x000fe200087fe43f */
[----:B--2---:R-:W-:Y:S04]  /*0380*/  @P1 STS [R21.X4], R14 ;  /* 0x0000000e15001388 */ /* 0x004fe80000004800 */
[----:B----4-:R-:W-:Y:S04]  /*0390*/  @P2 STS [R20.X4+0x1c0], R19 ;  /* 0x0001c01314002388 */ /* 0x010fe80000004800 */
[----:B-----5:R-:W-:Y:S04]  /*03a0*/  @P3 STS [R20.X4+0x1c4], R27 ;  /* 0x0001c41b14003388 */ /* 0x020fe80000004800 */
[----:B---3--:R-:W-:Y:S04]  /*03b0*/  @P0 STS [R20.X4+0x1c8], R33 ;  /* 0x0001c82114000388 */ /* 0x008fe80000004800 */
[----:B------:R-:W-:Y:S06]  /*03c0*/  BAR.SYNC.DEFER_BLOCKING 0x0 ;  /* 0x0000000000007b1d */ /* 0x000fec0000010000 */
[----:B------:R-:W-:Y:S04]  /*03d0*/  LDS R16, [R4.X4] ;  /* 0x0000000004107984 */ /* 0x000fe80000004800 */
[----:B------:R-:W0:Y:S04]  /*03e0*/  LDS.128 R8, [R7] ;  /* 0x0000000007087984 */ /* 0x000e280000000c00 */
[----:B------:R-:W2:Y:S04]  /*03f0*/  LDS R18, [R4.X4+0x1c] ;  /* 0x00001c0004127984 */ /* 0x000ea80000004800 */
[----:B------:R-:W3:Y:S04]  /*0400*/  LDS R25, [R4.X4+0x38] ;  /* 0x0000380004197984 */ /* 0x000ee80000004800 */
[----:B------:R-:W4:Y:S04]  /*0410*/  LDS R30, [R4.X4+0x54] ;  /* 0x00005400041e7984 */ /* 0x000f280000004800 */
[----:B------:R-:W-:Y:S04]  /*0420*/  LDS R31, [R4.X4+0x70] ;  /* 0x00007000041f7984 */ /* 0x000fe80000004800 */
[----:B-1----:R-:W1:Y:S04]  /*0430*/  LDS.128 R12, [R7+0x10] ;  /* 0x00001000070c7984 */ /* 0x002e680000000c00 */
[----:B------:R-:W5:Y:S04]  /*0440*/  LDS R28, [R4.X4+0x8c] ;  /* 0x00008c00041c7984 */ /* 0x000f680000004800 */
[----:B------:R-:W5:Y:S04]  /*0450*/  LDS R29, [R4.X4+0xa8] ;  /* 0x0000a800041d7984 */ /* 0x000f680000004800 */
[----:B------:R-:W5:Y:S04]  /*0460*/  LDS R26, [R4.X4+0xc4] ;  /* 0x0000c400041a7984 */ /* 0x000f680000004800 */
[----:B------:R-:W-:Y:S01]  /*0470*/  LDS R27, [R4.X4+0xe0] ;  /* 0x0000e000041b7984 */ /* 0x000fe20000004800 */
[----:B0-----:R-:W-:-:S03]  /*0480*/  FFMA R8, R8, R16, R17 ;  /* 0x0000001008087223 */ /* 0x001fc60000000011 */
[----:B------:R-:W-:Y:S01]  /*0490*/  LDS R24, [R4.X4+0xfc] ;  /* 0x0000fc0004187984 */ /* 0x000fe20000004800 */
[----:B--2---:R-:W-:-:S03]  /*04a0*/  FFMA R8, R18, R9, R8 ;  /* 0x0000000912087223 */ /* 0x004fc60000000008 */
[----:B------:R-:W-:Y:S01]  /*04b0*/  LDS R32, [R4.X4+0x134] ;  /* 0x0001340004207984 */ /* 0x000fe20000004800 */
[----:B---3--:R-:W-:-:S03]  /*04c0*/  FFMA R25, R25, R10, R8 ;  /* 0x0000000a19197223 */ /* 0x008fc60000000008 */
[----:B------:R-:W0:Y:S01]  /*04d0*/  LDS.128 R16, [R7+0x20] ;  /* 0x0000200007107984 */ /* 0x000e220000000c00 */
[----:B----4-:R-:W-:-:S03]  /*04e0*/  FFMA R11, R30, R11, R25 ;  /* 0x0000000b1e0b7223 */ /* 0x010fc60000000019 */
[----:B------:R-:W-:Y:S04]  /*04f0*/  LDS R33, [R4.X4+0x150] ;  /* 0x0001500004217984 */ /* 0x000fe80000004800 */
[----:B------:R-:W2:Y:S01]  /*0500*/  LDS R25, [R4.X4+0x118] ;  /* 0x0001180004197984 */ /* 0x000ea20000004800 */
[----:B-1----:R-:W-:-:S03]  /*0510*/  FFMA R11, R12, R31, R11 ;  /* 0x0000001f0c0b7223 */ /* 0x002fc6000000000b */
[----:B------:R-:W-:Y:S01]  /*0520*/  LDS R30, [R4.X4+0x1a4] ;  /* 0x0001a400041e7984 */ /* 0x000fe20000004800 */
[----:B-----5:R-:W-:-:S03]  /*0530*/  FFMA R28, R28, R13, R11 ;  /* 0x0000000d1c1c7223 */ /* 0x020fc6000000000b */
[----:B------:R-:W1:Y:S01]  /*0540*/  LDS.128 R8, [R7+0x30] ;  /* 0x0000300007087984 */ /* 0x000e620000000c00 */
[----:B------:R-:W-:-:S03]  /*0550*/  FFMA R29, R29, R14, R28 ;  /* 0x0000000e1d1d7223 */ /* 0x000fc6000000001c */
[----:B------:R-:W3:Y:S01]  /*0560*/  LDS R28, [R4.X4+0x16c] ;  /* 0x00016c00041c7984 */ /* 0x000ee20000004800 */
[----:B------:R-:W-:-:S03]  /*0570*/  FFMA R15, R26, R15, R29 ;  /* 0x0000000f1a0f7223 */ /* 0x000fc6000000001d */
[----:B------:R-:W4:Y:S04]  /*0580*/  LDS R29, [R4.X4+0x188] ;  /* 0x00018800041d7984 */ /* 0x000f280000004800 */
[----:B------:R-:W-:Y:S06]  /*0590*/  BAR.SYNC.DEFER_BLOCKING 0x0 ;  /* 0x0000000000007b1d */ /* 0x000fec0000010000 */
[----:B------:R-:W-:Y:S04]  /*05a0*/  @P1 STS [R21.X4], R36 ;  /* 0x0000002415001388 */ /* 0x000fe80000004800 */
[----:B------:R-:W-:Y:S04]  /*05b0*/  @P2 STS [R20.X4+0x1c0], R35 ;  /* 0x0001c02314002388 */ /* 0x000fe80000004800 */
[----:B------:R-:W-:Y:S04]  /*05c0*/  @P3 STS [R20.X4+0x1c4], R37 ;  /* 0x0001c42514003388 */ /* 0x000fe80000004800 */
[----:B------:R-:W-:Y:S04]  /*05d0*/  @P0 STS [R20.X4+0x1c8], R34 ;  /* 0x0001c82214000388 */ /* 0x000fe80000004800 */
[----:B------:R-:W-:Y:S01]  /*05e0*/  BAR.SYNC.DEFER_BLOCKING 0x0 ;  /* 0x0000000000007b1d */ /* 0x000fe20000010000 */
[----:B0-----:R-:W-:-:S04]  /*05f0*/  FFMA R27, R16, R27, R15 ;  /* 0x0000001b101b7223 */ /* 0x001fc8000000000f */
[----:B------:R-:W-:-:S04]  /*0600*/  FFMA R24, R24, R17, R27 ;  /* 0x0000001118187223 */ /* 0x000fc8000000001b */
[----:B--2---:R-:W-:Y:S01]  /*0610*/  FFMA R25, R25, R18, R24 ;  /* 0x0000001219197223 */ /* 0x004fe20000000018 */
[----:B------:R-:W-:Y:S04]  /*0620*/  LDS R31, [R4.X4] ;  /* 0x00000000041f7984 */ /* 0x000fe80000004800 */
[----:B------:R-:W0:Y:S04]  /*0630*/  LDS.128 R12, [R7] ;  /* 0x00000000070c7984 */ /* 0x000e280000000c00 */
[----:B------:R-:W2:Y:S01]  /*0640*/  LDS R26, [R4.X4+0x1c] ;  /* 0x00001c00041a7984 */ /* 0x000ea20000004800 */
[----:B------:R-:W-:-:S03]  /*0650*/  FFMA R19, R32, R19, R25 ;  /* 0x0000001320137223 */ /* 0x000fc60000000019 */
[----:B------:R-:W5:Y:S01]  /*0660*/  LDS R27, [R4.X4+0x38] ;  /* 0x00003800041b7984 */ /* 0x000f620000004800 */
[----:B-1----:R-:W-:-:S03]  /*0670*/  FFMA R33, R8, R33, R19 ;  /* 0x0000002108217223 */ /* 0x002fc60000000013 */
[----:B------:R-:W1:Y:S04]  /*0680*/  LDS R32, [R4.X4+0x54] ;  /* 0x0000540004207984 */ /* 0x000e680000004800 */
[----:B------:R-:W-:Y:S04]  /*0690*/  LDS R25, [R4.X4+0x70] ;  /* 0x0000700004197984 */ /* 0x000fe80000004800 */
[----:B------:R-:W1:Y:S01]  /*06a0*/  LDS.128 R16, [R7+0x10] ;  /* 0x0000100007107984 */ /* 0x000e620000000c00 */
[----:B---3--:R-:W-:-:S03]  /*06b0*/  FFMA R28, R28, R9, R33 ;  /* 0x000000091c1c7223 */ /* 0x008fc60000000021 */
[----:B------:R-:W3:Y:S01]  /*06c0*/  LDS R24, [R4.X4+0x8c] ;  /* 0x00008c0004187984 */ /* 0x000ee20000004800 */
[----:B----4-:R-:W-:-:S03]  /*06d0*/  FFMA R9, R29, R10, R28 ;  /* 0x0000000a1d097223 */ /* 0x010fc6000000001c */
[----:B------:R-:W4:Y:S01]  /*06e0*/  LDS R29, [R4.X4+0xa8] ;  /* 0x0000a800041d7984 */ /* 0x000f220000004800 */
[----:B------:R-:W-:-:S03]  /*06f0*/  FFMA R9, R30, R11, R9 ;  /* 0x0000000b1e097223 */ /* 0x000fc60000000009 */
[----:B------:R-:W4:Y:S04]  /*0700*/  LDS R28, [R4.X4+0xc4] ;  /* 0x0000c400041c7984 */ /* 0x000f280000004800 */
[----:B------:R-:W-:Y:S01]  /*0710*/  LDS R30, [R4.X4+0xfc] ;  /* 0x0000fc00041e7984 */ /* 0x000fe20000004800 */
[----:B0-----:R-:W-:-:S03]  /*0720*/  FFMA R33, R12, R31, R9 ;  /* 0x0000001f0c217223 */ /* 0x001fc60000000009 */
[----:B------:R-:W-:Y:S04]  /*0730*/  LDS R31, [R4.X4+0xe0] ;  /* 0x0000e000041f7984 */ /* 0x000fe80000004800 */
[----:B------:R-:W0:Y:S01]  /*0740*/  LDS.128 R8, [R7+0x20] ;  /* 0x0000200007087984 */ /* 0x000e220000000c00 */
[----:B--2---:R-:W-:-:S03]  /*0750*/  FFMA R26, R26, R13, R33 ;  /* 0x0000000d1a1a7223 */ /* 0x004fc60000000021 */
[----:B------:R-:W2:Y:S01]  /*0760*/  LDS R33, [R4.X4+0x118] ;  /* 0x0001180004217984 */ /* 0x000ea20000004800 */
[----:B-----5:R-:W-:-:S03]  /*0770*/  FFMA R27, R27, R14, R26 ;  /* 0x0000000e1b1b7223 */ /* 0x020fc6000000001a */
[----:B------:R-:W5:Y:S01]  /*0780*/  LDS R26, [R4.X4+0x134] ;  /* 0x00013400041a7984 */ /* 0x000f620000004800 */
[----:B-1----:R-:W-:-:S03]  /*0790*/  FFMA R35, R32, R15, R27 ;  /* 0x0000000f20237223 */ /* 0x002fc6000000001b */
[----:B------:R-:W-:Y:S04]  /*07a0*/  LDS R27, [R4.X4+0x150] ;  /* 0x00015000041b7984 */ /* 0x000fe80000004800 */
[----:B------:R-:W1:Y:S01]  /*07b0*/  LDS.128 R12, [R7+0x30] ;  /* 0x00003000070c7984 */ /* 0x000e620000000c00 */
[----:B------:R-:W-:-:S03]  /*07c0*/  FFMA R25, R16, R25, R35 ;  /* 0x0000001910197223 */ /* 0x000fc60000000023 */
[----:B------:R-:W1:Y:S01]  /*07d0*/  LDS R16, [R4.X4+0x16c] ;  /* 0x00016c0004107984 */ /* 0x000e620000004800 */
[----:B---3--:R-:W-:-:S03]  /*07e0*/  FFMA R32, R24, R17, R25 ;  /* 0x0000001118207223 */ /* 0x008fc60000000019 */
[----:B------:R-:W3:Y:S04]  /*07f0*/  LDS R17, [R4.X4+0x188] ;  /* 0x0001880004117984 */ /* 0x000ee80000004800 */
[----:B------:R-:W3:Y:S01]  /*0800*/  LDS R24, [R4.X4+0x1a4] ;  /* 0x0001a40004187984 */ /* 0x000ee20000004800 */
[----:B----4-:R-:W-:-:S04]  /*0810*/  FFMA R29, R29, R18, R32 ;  /* 0x000000121d1d7223 */ /* 0x010fc80000000020 */
[----:B------:R-:W-:-:S04]  /*0820*/  FFMA R19, R28, R19, R29 ;  /* 0x000000131c137223 */ /* 0x000fc8000000001d */
[----:B0-----:R-:W-:-:S04]  /*0830*/  FFMA R19, R8, R31, R19 ;  /* 0x0000001f08137223 */ /* 0x001fc80000000013 */
[----:B------:R-:W-:-:S04]  /*0840*/  FFMA R30, R30, R9, R19 ;  /* 0x000000091e1e7223 */ /* 0x000fc80000000013 */
[----:B--2---:R-:W-:-:S04]  /*0850*/  FFMA R33, R33, R10, R30 ;  /* 0x0000000a21217223 */ /* 0x004fc8000000001e */
[----:B-----5:R-:W-:-:S04]  /*0860*/  FFMA R11, R26, R11, R33 ;  /* 0x0000000b1a0b7223 */ /* 0x020fc80000000021 */
[----:B-1----:R-:W-:-:S04]  /*0870*/  FFMA R11, R12, R27, R11 ;  /* 0x0000001b0c0b7223 */ /* 0x002fc8000000000b */
[----:B------:R-:W-:-:S04]  /*0880*/  FFMA R16, R16, R13, R11 ;  /* 0x0000000d10107223 */ /* 0x000fc8000000000b */
[----:B---3--:R-:W-:Y:S01]  /*0890*/  FFMA R17, R17, R14, R16 ;  /* 0x0000000e11117223 */ /* 0x008fe20000000010 */
[----:B------:R-:W-:-:S03]  /*08a0*/  IADD3.X R23, RZ, R23, RZ, P5, !PT ;  /* 0x00000017ff177210 */ /* 0x000fc60002ffe4ff */
[----:B------:R-:W-:Y:S01]  /*08b0*/  FFMA R17, R24, R15, R17 ;  /* 0x0000000f18117223 */ /* 0x000fe20000000011 */
[----:B------:R-:W-:Y:S05]  /*08c0*/  @P4 BRA `(.L_x_103) ;  /* 0xfffff9a000004947 */ /* 0x000fea000383ffff */
[----:B------:R-:W-:Y:S02]  /*08d0*/  LEA R6, R2, R5, 0x5 ;  /* 0x0000000502067211 */ /* 0x000fe400078e28ff */
[----:B------:R-:W-:-:S05]  /*08e0*/  MOV R9, 0x4 ;  /* 0x0000000400097802 */ /* 0x000fca0000000f00 */
[----:B------:R-:W-:-:S06]  /*08f0*/  IMAD.WIDE R6, R6, R9, c[0x0][0x178] ;  /* 0x00005e0006067625 */ /* 0x000fcc00078e0209 */
[----:B------:R-:W2:Y:S01]  /*0900*/  LDG.E.CONSTANT R6, [R6.64] ;  /* 0x0000000406067981 */ /* 0x000ea2000c1e9900 */
[----:B------:R-:W-:-:S04]  /*0910*/  IMAD R5, R5, 0x31, R4 ;  /* 0x0000003105057824 */ /* 0x000fc800078e0204 */
[----:B------:R-:W-:-:S04]  /*0920*/  IMAD R2, R2, 0x620, R5 ;  /* 0x0000062002027824 */ /* 0x000fc800078e0205 */
[----:B------:R-:W-:-:S04]  /*0930*/  IMAD R2, R3, 0x7, R2 ;  /* 0x0000000703027824 */ /* 0x000fc800078e0202 */
[----:B------:R-:W-:Y:S01]  /*0940*/  IMAD.WIDE R2, R2, R9, c[0x0][0x160] ;  /* 0x0000580002027625 */ /* 0x000fe200078e0209 */
[----:B--2---:R-:W-:-:S05]  /*0950*/  FADD R17, R17, R6 ;  /* 0x0000000611117221 */ /* 0x004fca0000000000 */
[----:B------:R-:W-:-:S05]  /*0960*/  FMNMX R17, RZ, R17, !PT ;  /* 0x00000011ff117209 */ /* 0x000fca0007800000 */
[----:B------:R-:W-:Y:S01]  /*0970*/  STG.E [R2.64], R17 ;  /* 0x0000001102007986 */ /* 0x000fe2000c101904 */
[----:B------:R-:W-:Y:S05]  /*0980*/  EXIT ;  /* 0x000000000000794d */ /* 0x000fea0003800000 */
.L_x_104:
        /* <DEDUP_REMOVED lines=15> */
.L_x_143:


//--------------------- .text.tvmgen_default_fused_nn_dense_add_kernel --------------------------
	.section	.text.tvmgen_default_fused_nn_dense_add_kernel,"ax",@progbits
	.sectionflags	@"SHF_BARRIERS=1"
	.sectioninfo	@"SHI_REGISTERS=62"
	.align	128
        .global         tvmgen_default_fused_nn_dense_add_kernel
        .type           tvmgen_default_fused_nn_dense_add_kernel,@function
        .size           tvmgen_default_fused_nn_dense_add_kernel,(.L_x_144 - tvmgen_default_fused_nn_dense_add_kernel)
        .other          tvmgen_default_fused_nn_dense_add_kernel,@"STO_CUDA_ENTRY STV_DEFAULT"
tvmgen_default_fused_nn_dense_add_kernel:
.text.tvmgen_default_fused_nn_dense_add_kernel:
[----:B------:R-:W-:Y:S02]  /*0000*/  MOV R1, c[0x0][0x28] ;  /* 0x00000a0000017a02 */ /* 0x000fe40000000f00 */
[----:B------:R-:W0:Y:S01]  /*0010*/  S2R R9, SR_TID.X ;  /* 0x0000000000097919 */ /* 0x000e220000002100 */
[----:B------:R-:W-:Y:S01]  /*0020*/  MOV R7, 0x4 ;  /* 0x0000000400077802 */ /* 0x000fe20000000f00 */
[----:B------:R-:W-:Y:S02]  /*0030*/  ULDC.64 UR4, c[0x0][0x118] ;  /* 0x0000460000047ab9 */ /* 0x000fe40000000a00 */
[----:B------:R-:W1:Y:S02]  /*0040*/  S2R R6, SR_CTAID.X ;  /* 0x0000000000067919 */ /* 0x000e640000002500 */
[----:B0-----:R-:W-:Y:S01]  /*0050*/  IMAD.WIDE R4, R9, R7, c[0x0][0x168] ;  /* 0x00005a0009047625 */ /* 0x001fe200078e0207 */
[----:B-1----:R-:W-:-:S04]  /*0060*/  LEA R2, R6, R9, 0xb ;  /* 0x0000000906027211 */ /* 0x002fc800078e58ff */
[----:B------:R-:W2:Y:S01]  /*0070*/  LDG.E.CONSTANT R43, [R4.64] ;  /* 0x00000004042b7981 */ /* 0x000ea2000c1e9900 */
[----:B------:R-:W-:-:S03]  /*0080*/  IMAD.WIDE R2, R2, R7, c[0x0][0x170] ;  /* 0x00005c0002027625 */ /* 0x000fc600078e0207 */
[----:B------:R-:W3:Y:S04]  /*0090*/  LDG.E.CONSTANT R42, [R4.64+0x100] ;  /* 0x00010004042a7981 */ /* 0x000ee8000c1e9900 */
[----:B------:R-:W2:Y:S04]  /*00a0*/  LDG.E.CONSTANT R0, [R2.64] ;  /* 0x0000000402007981 */ /* 0x000ea8000c1e9900 */
[----:B------:R-:W3:Y:S04]  /*00b0*/  LDG.E.CONSTANT R45, [R2.64+0x100] ;  /* 0x00010004022d7981 */ /* 0x000ee8000c1e9900 */
[----:B------:R-:W4:Y:S04]  /*00c0*/  LDG.E.CONSTANT R54, [R4.64+0x200] ;  /* 0x0002000404367981 */ /* 0x000f28000c1e9900 */
        /* <DEDUP_REMOVED lines=44> */
[----:B------:R0:W5:Y:S01]  /*0390*/  LDG.E.CONSTANT R59, [R2.64+0x1f00] ;  /* 0x001f0004023b7981 */ /* 0x000162000c1e9900 */
[----:B--2---:R-:W-:-:S03]  /*03a0*/  FFMA R0, R0, R43, RZ ;  /* 0x0000002b00007223 */ /* 0x004fc600000000ff */
[----:B------:R-:W2:Y:S01]  /*03b0*/  LDG.E.CONSTANT R43, [R4.64+0x1900] ;  /* 0x00190004042b7981 */ /* 0x000ea2000c1e9900 */
[----:B---3--:R-:W-:-:S03]  /*03c0*/  FFMA R0, R45, R42, R0 ;  /* 0x0000002a2d007223 */ /* 0x008fc60000000000 */
[----:B------:R-:W3:Y:S04]  /*03d0*/  LDG.E.CONSTANT R45, [R4.64+0x1800] ;  /* 0x00180004042d7981 */ /* 0x000ee8000c1e9900 */
[----:B------:R0:W3:Y:S01]  /*03e0*/  LDG.E.CONSTANT R42, [R2.64+0x1800] ;  /* 0x00180004022a7981 */ /* 0x0000e2000c1e9900 */
[----:B----4-:R-:W-:-:S03]  /*03f0*/  FFMA R54, R57, R54, R0 ;  /* 0x0000003639367223 */ /* 0x010fc60000000000 */
[----:B------:R0:W2:Y:S01]  /*0400*/  LDG.E.CONSTANT R0, [R2.64+0x1900] ;  /* 0x0019000402007981 */ /* 0x0000a2000c1e9900 */
[----:B-----5:R-:W-:-:S03]  /*0410*/  FFMA R57, R49, R46, R54 ;  /* 0x0000002e31397223 */ /* 0x020fc60000000036 */
[----:B------:R-:W4:Y:S04]  /*0420*/  LDG.E.CONSTANT R49, [R4.64+0x1a00] ;  /* 0x001a000404317981 */ /* 0x000f28000c1e9900 */
[----:B------:R0:W4:Y:S01]  /*0430*/  LDG.E.CONSTANT R46, [R2.64+0x1a00] ;  /* 0x001a0004022e7981 */ /* 0x000122000c1e9900 */
[----:B------:R-:W-:-:S03]  /*0440*/  FFMA R54, R48, R51, R57 ;  /* 0x0000003330367223 */ /* 0x000fc60000000039 */
[----:B------:R-:W5:Y:S04]  /*0450*/  LDG.E.CONSTANT R51, [R4.64+0x1b00] ;  /* 0x001b000404337981 */ /* 0x000f68000c1e9900 */
[----:B------:R0:W5:Y:S01]  /*0460*/  LDG.E.CONSTANT R48, [R2.64+0x1b00] ;  /* 0x001b000402307981 */ /* 0x000162000c1e9900 */
[----:B------:R-:W-:-:S03]  /*0470*/  FFMA R54, R55, R52, R54 ;  /* 0x0000003437367223 */ /* 0x000fc60000000036 */
[----:B------:R-:W5:Y:S04]  /*0480*/  LDG.E.CONSTANT R55, [R4.64+0x1c00] ;  /* 0x001c000404377981 */ /* 0x000f68000c1e9900 */
[----:B------:R0:W5:Y:S01]  /*0490*/  LDG.E.CONSTANT R52, [R2.64+0x1c00] ;  /* 0x001c000402347981 */ /* 0x000162000c1e9900 */
[----:B------:R-:W-:-:S03]  /*04a0*/  FFMA R58, R53, R50, R54 ;  /* 0x00000032353a7223 */ /* 0x000fc60000000036 */
[----:B------:R-:W5:Y:S04]  /*04b0*/  LDG.E.CONSTANT R54, [R4.64+0x1d00] ;  /* 0x001d000404367981 */ /* 0x000f68000c1e9900 */
[----:B------:R0:W5:Y:S04]  /*04c0*/  LDG.E.CONSTANT R53, [R2.64+0x1d00] ;  /* 0x001d000402357981 */ /* 0x000168000c1e9900 */
[----:B------:R-:W5:Y:S04]  /*04d0*/  LDG.E.CONSTANT R50, [R4.64+0x1e00] ;  /* 0x001e000404327981 */ /* 0x000f68000c1e9900 */
[----:B------:R0:W5:Y:S01]  /*04e0*/  LDG.E.CONSTANT R57, [R2.64+0x1e00] ;  /* 0x001e000402397981 */ /* 0x000162000c1e9900 */
[----:B------:R-:W-:-:S04]  /*04f0*/  FFMA R10, R41, R10, R58 ;  /* 0x0000000a290a7223 */ /* 0x000fc8000000003a */
        /* <DEDUP_REMOVED lines=15> */
[----:B------:R-:W-:Y:S01]  /*05f0*/  FFMA R11, R44, R47, R11 ;  /* 0x0000002f2c0b7223 */ /* 0x000fe2000000000b */
[----:B0-----:R-:W-:-:S03]  /*0600*/  VOTE.ANY R3, PT, PT ;  /* 0x0000000000037806 */ /* 0x001fc600038e0100 */
[----:B---3--:R-:W-:-:S04]  /*0610*/  FFMA R11, R42, R45, R11 ;  /* 0x0000002d2a0b7223 */ /* 0x008fc8000000000b */
[----:B--2---:R-:W-:-:S04]  /*0620*/  FFMA R11, R0, R43, R11 ;  /* 0x0000002b000b7223 */ /* 0x004fc8000000000b */
[----:B----4-:R-:W-:-:S04]  /*0630*/  FFMA R11, R46, R49, R11 ;  /* 0x000000312e0b7223 */ /* 0x010fc8000000000b */
[----:B-----5:R-:W-:-:S04]  /*0640*/  FFMA R11, R48, R51, R11 ;  /* 0x00000033300b7223 */ /* 0x020fc8000000000b */
[----:B------:R-:W-:-:S04]  /*0650*/  FFMA R52, R52, R55, R11 ;  /* 0x0000003734347223 */ /* 0x000fc8000000000b */
[----:B------:R-:W-:-:S04]  /*0660*/  FFMA R52, R53, R54, R52 ;  /* 0x0000003635347223 */ /* 0x000fc80000000034 */
[----:B------:R-:W-:-:S04]  /*0670*/  FFMA R50, R57, R50, R52 ;  /* 0x0000003239327223 */ /* 0x000fc80000000034 */
[----:B------:R-:W-:-:S05]  /*0680*/  FFMA R50, R59, R56, R50 ;  /* 0x000000383b327223 */ /* 0x000fca0000000032 */
[----:B------:R-:W0:Y:S02]  /*0690*/  SHFL.DOWN PT, R5, R50, 0x10, 0x1f ;  /* 0x0a001f0032057f89 */ /* 0x000e2400000e0000 */
[----:B0-----:R-:W-:-:S05]  /*06a0*/  FADD R0, R50, R5 ;  /* 0x0000000532007221 */ /* 0x001fca0000000000 */
[----:B------:R-:W0:Y:S02]  /*06b0*/  SHFL.DOWN PT, R5, R0, 0x8, 0x1f ;  /* 0x09001f0000057f89 */ /* 0x000e2400000e0000 */
[----:B0-----:R-:W-:-:S05]  /*06c0*/  FADD R2, R0, R5 ;  /* 0x0000000500027221 */ /* 0x001fca0000000000 */
[----:B------:R-:W0:Y:S02]  /*06d0*/  SHFL.DOWN PT, R5, R2, 0x4, 0x1f ;  /* 0x08801f0002057f89 */ /* 0x000e2400000e0000 */
[----:B0-----:R-:W-:-:S05]  /*06e0*/  FADD R4, R2, R5 ;  /* 0x0000000502047221 */ /* 0x001fca0000000000 */
[----:B------:R-:W0:Y:S01]  /*06f0*/  SHFL.DOWN PT, R5, R4, 0x2, 0x1f ;  /* 0x08401f0004057f89 */ /* 0x000e2200000e0000 */
[----:B------:R-:W-:Y:S01]  /*0700*/  LOP3.LUT P0, RZ, R9, 0x1f, RZ, 0xc0, !PT ;  /* 0x0000001f09ff7812 */ /* 0x000fe2000780c0ff */
[----:B0-----:R-:W-:-:S05]  /*0710*/  FADD R10, R4, R5 ;  /* 0x00000005040a7221 */ /* 0x001fca0000000000 */
[----:B------:R-:W0:Y:S07]  /*0720*/  SHFL.DOWN PT, R5, R10, 0x1, 0x1f ;  /* 0x08201f000a057f89 */ /* 0x000e2e00000e0000 */
[----:B------:R-:W-:Y:S02]  /*0730*/  @!P0 SHF.R.S32.HI R11, RZ, 0x5, R9 ;  /* 0x00000005ff0b8819 */ /* 0x000fe40000011409 */
[----:B------:R-:W-:Y:S01]  /*0740*/  ISETP.GT.AND P1, PT, R9, 0x1, PT ;  /* 0x000000010900780c */ /* 0x000fe20003f24270 */
[----:B0-----:R-:W-:-:S05]  /*0750*/  @!P0 FADD R12, R10, R5 ;  /* 0x000000050a0c8221 */ /* 0x001fca0000000000 */
[----:B------:R-:W-:Y:S04]  /*0760*/  @!P0 STS [R11.X4+0x4], R12 ;  /* 0x0000040c0b008388 */ /* 0x000fe80000004800 */
[----:B------:R-:W-:Y:S06]  /*0770*/  BAR.SYNC.DEFER_BLOCKING 0x0 ;  /* 0x0000000000007b1d */ /* 0x000fec0000010000 */
[----:B------:R-:W0:Y:S01]  /*0780*/  @!P1 LDS R8, [R9.X4+0x4] ;  /* 0x0000040009089984 */ /* 0x000e220000004800 */
[----:B------:R-:W-:-:S02]  /*0790*/  VOTE.ANY R5, PT, PT ;  /* 0x0000000000057806 */ /* 0x000fc400038e0100 */
[----:B------:R-:W-:-:S04]  /*07a0*/  ISETP.NE.AND P0, PT, R9, RZ, PT ;  /* 0x000000ff0900720c */ /* 0x000fc80003f05270 */
[----:B0-----:R-:W0:Y:S02]  /*07b0*/  SHFL.DOWN PT, R5, R8, 0x1, 0x1f ;  /* 0x08201f0008057f89 */ /* 0x001e2400000e0000 */
[----:B0-----:R-:W-:-:S07]  /*07c0*/  FADD R0, R8, R5 ;  /* 0x0000000508007221 */ /* 0x001fce0000000000 */
[----:B------:R-:W-:Y:S04]  /*07d0*/  @!P0 STS [RZ], R0 ;  /* 0x00000000ff008388 */ /* 0x000fe80000000800 */
[----:B------:R-:W-:Y:S06]  /*07e0*/  BAR.SYNC.DEFER_BLOCKING 0x0 ;  /* 0x0000000000007b1d */ /* 0x000fec0000010000 */
[----:B------:R-:W0:Y:S04]  /*07f0*/  @!P0 LDS R2, [RZ] ;  /* 0x00000000ff028984 */ /* 0x000e280000000800 */
[----:B0-----:R0:W-:Y:S04]  /*0800*/  @!P0 STS [0xc], R2 ;  /* 0x00000c02ff008388 */ /* 0x0011e80000000800 */
[----:B------:R-:W-:Y:S06]  /*0810*/  BAR.SYNC.DEFER_BLOCKING 0x0 ;  /* 0x0000000000007b1d */ /* 0x000fec0000010000 */
[----:B------:R-:W-:Y:S05]  /*0820*/  @P0 EXIT ;  /* 0x000000000000094d */ /* 0x000fea0003800000 */
[CC--:B0-----:R-:W-:Y:S01]  /*0830*/  IMAD.WIDE R2, R6.reuse, R7.reuse, c[0x0][0x178] ;  /* 0x00005e0006027625 */ /* 0x0c1fe200078e0207 */
[----:B------:R-:W0:Y:S05]  /*0840*/  LDS R0, [0xc] ;  /* 0x00000c00ff007984 */ /* 0x000e2a0000000800 */
[----:B------:R-:W0:Y:S01]  /*0850*/  LDG.E.CONSTANT R3, [R2.64] ;  /* 0x0000000402037981 */ /* 0x000e22000c1e9900 */
[----:B------:R-:W-:Y:S01]  /*0860*/  IMAD.WIDE R6, R6, R7, c[0x0][0x160] ;  /* 0x0000580006067625 */ /* 0x000fe200078e0207 */
[----:B0-----:R-:W-:-:S05]  /*0870*/  FADD R5, R0, R3 ;  /* 0x0000000300057221 */ /* 0x001fca0000000000 */
[----:B------:R-:W-:Y:S01]  /*0880*/  STG.E [R6.64], R5 ;  /* 0x0000000506007986 */ /* 0x000fe2000c101904 */
[----:B------:R-:W-:Y:S05]  /*0890*/  EXIT ;  /* 0x000000000000794d */ /* 0x000fea0003800000 */
.L_x_105:
        /* <DEDUP_REMOVED lines=14> */
.L_x_144:


//--------------------- .text.tvmgen_default_fused_nn_conv2d_add_nn_relu_9_kernel --------------------------
	.section	.text.tvmgen_default_fused_nn_conv2d_add_nn_relu_9_kernel,"ax",@progbits
	.sectionflags	@"SHF_BARRIERS=1"
	.sectioninfo	@"SHI_REGISTERS=40"
	.align	128
        .global         tvmgen_default_fused_nn_conv2d_add_nn_relu_9_kernel
        .type           tvmgen_default_fused_nn_conv2d_add_nn_relu_9_kernel,@function
        .size           tvmgen_default_fused_nn_conv2d_add_nn_relu_9_kernel,(.L_x_145 - tvmgen_default_fused_nn_conv2d_add_nn_relu_9_kernel)
        .other          tvmgen_default_fused_nn_conv2d_add_nn_relu_9_kernel,@"STO_CUDA_ENTRY STV_DEFAULT"
tvmgen_default_fused_nn_conv2d_add_nn_relu_9_kernel:
.text.tvmgen_default_fused_nn_conv2d_add_nn_relu_9_kernel:
[----:B------:R-:W-:Y:S02]  /*0000*/  MOV R1, c[0x0][0x28] ;  /* 0x00000a0000017a02 */ /* 0x000fe40000000f00 */
[----:B------:R-:W0:Y:S01]  /*0010*/  S2R R30, SR_TID.Z ;  /* 0x00000000001e7919 */ /* 0x000e220000002300 */
[----:B------:R-:W-:Y:S01]  /*0020*/  MOV R13, 0x4 ;  /* 0x00000004000d7802 */ /* 0x000fe20000000f00 */
[----:B------:R-:W-:Y:S01]  /*0030*/  CS2R R18, SRZ ;  /* 0x0000000000127805 */ /* 0x000fe2000001ff00 */
[----:B------:R-:W-:Y:S01]  /*0040*/  MOV R34, RZ ;  /* 0x000000ff00227202 */ /* 0x000fe20000000f00 */
[----:B------:R-:W0:Y:S01]  /*0050*/  S2R R28, SR_CTAID.Z ;  /* 0x00000000001c7919 */ /* 0x000e220000002700 */
[----:B------:R-:W-:-:S03]  /*0060*/  ULDC.64 UR4, c[0x0][0x118] ;  /* 0x0000460000047ab9 */ /* 0x000fc60000000a00 */
[----:B------:R-:W1:Y:S04]  /*0070*/  S2R R31, SR_TID.X ;  /* 0x00000000001f7919 */ /* 0x000e680000002100 */
[----:B------:R-:W2:Y:S04]  /*0080*/  S2R R29, SR_TID.Y ;  /* 0x00000000001d7919 */ /* 0x000ea80000002200 */
[----:B------:R-:W3:Y:S01]  /*0090*/  S2R R32, SR_CTAID.Y ;  /* 0x0000000000207919 */ /* 0x000ee20000002600 */
[----:B0-----:R-:W-:Y:S02]  /*00a0*/  LEA R4, R28, R30, 0x3 ;  /* 0x0000001e1c047211 */ /* 0x001fe400078e18ff */
[C---:B-1----:R-:W-:Y:S01]  /*00b0*/  LEA R0, R31.reuse, R31, 0x1 ;  /* 0x0000001f1f007211 */ /* 0x042fe200078e08ff */
[----:B------:R-:W-:Y:S01]  /*00c0*/  IMAD R2, R31, 0xc0, RZ ;  /* 0x000000c01f027824 */ /* 0x000fe200078e02ff */
[----:B--2---:R-:W-:-:S02]  /*00d0*/  LEA R9, R4, R29, 0x1 ;  /* 0x0000001d04097211 */ /* 0x004fc400078e08ff */
[C---:B------:R-:W-:Y:S02]  /*00e0*/  IADD3 R4, R0.reuse, 0x1, RZ ;  /* 0x0000000100047810 */ /* 0x040fe40007ffe0ff */
[----:B------:R-:W-:Y:S02]  /*00f0*/  IADD3 R6, R0, 0x2, RZ ;  /* 0x0000000200067810 */ /* 0x000fe40007ffe0ff */
[----:B------:R-:W-:Y:S02]  /*0100*/  LOP3.LUT R2, R2, 0xfffffc00, RZ, 0xc0, !PT ;  /* 0xfffffc0002027812 */ /* 0x000fe400078ec0ff */
[----:B------:R-:W-:Y:S02]  /*0110*/  LOP3.LUT R3, R0, 0xf, RZ, 0xc0, !PT ;  /* 0x0000000f00037812 */ /* 0x000fe400078ec0ff */
[----:B------:R-:W-:Y:S02]  /*0120*/  SHF.L.U32 R5, R4, 0x6, RZ ;  /* 0x0000000604057819 */ /* 0x000fe400000006ff */
[----:B------:R-:W-:-:S02]  /*0130*/  SHF.L.U32 R9, R9, 0xb, RZ ;  /* 0x0000000b09097819 */ /* 0x000fc400000006ff */
[----:B------:R-:W-:Y:S02]  /*0140*/  SHF.L.U32 R7, R6, 0x6, RZ ;  /* 0x0000000606077819 */ /* 0x000fe400000006ff */
[----:B------:R-:W-:Y:S02]  /*0150*/  LOP3.LUT R8, R4, 0xf, RZ, 0xc0, !PT ;  /* 0x0000000f04087812 */ /* 0x000fe400078ec0ff */
[----:B------:R-:W-:Y:S02]  /*0160*/  LOP3.LUT R5, R5, 0xfffffc00, RZ, 0xc0, !PT ;  /* 0xfffffc0005057812 */ /* 0x000fe400078ec0ff */
[----:B------:R-:W-:Y:S02]  /*0170*/  IADD3 R12, R3, R9, R2 ;  /* 0x00000009030c7210 */ /* 0x000fe40007ffe002 */
[----:B------:R-:W-:Y:S02]  /*0180*/  LOP3.LUT R10, R6, 0xf, RZ, 0xc0, !PT ;  /* 0x0000000f060a7812 */ /* 0x000fe400078ec0ff */
[----:B------:R-:W-:-:S02]  /*0190*/  LOP3.LUT R7, R7, 0xfffffc00, RZ, 0xc0, !PT ;  /* 0xfffffc0007077812 */ /* 0x000fc400078ec0ff */
[C---:B------:R-:W-:Y:S02]  /*01a0*/  SHF.L.U32 R2, R30.reuse, 0x6, RZ ;  /* 0x000000061e027819 */ /* 0x040fe400000006ff */
[----:B------:R-:W-:Y:S02]  /*01b0*/  LEA R3, R30, R29, 0x1 ;  /* 0x0000001d1e037211 */ /* 0x000fe400078e08ff */
[-C--:B------:R-:W-:Y:S02]  /*01c0*/  IADD3 R8, R8, R9.reuse, R5 ;  /* 0x0000000908087210 */ /* 0x080fe40007ffe005 */
[----:B------:R-:W-:Y:S01]  /*01d0*/  IADD3 R10, R10, R9, R7 ;  /* 0x000000090a0a7210 */ /* 0x000fe20007ffe007 */
[----:B------:R-:W-:Y:S01]  /*01e0*/  IMAD R33, R3, 0xe, R31 ;  /* 0x0000000e03217824 */ /* 0x000fe200078e021f */
[----:B------:R-:W-:Y:S01]  /*01f0*/  LEA R5, R29, R2, 0x5 ;  /* 0x000000021d057211 */ /* 0x000fe200078e28ff */
[----:B---3--:R-:W-:Y:S01]  /*0200*/  IMAD R2, R3, 0x7, R32 ;  /* 0x0000000703027824 */ /* 0x008fe200078e0220 */
[----:B------:R-:W-:-:S02]  /*0210*/  LEA.HI.SX32 R7, R0, R29, 0x1b ;  /* 0x0000001d00077211 */ /* 0x000fc400078fdaff */
[-C--:B------:R-:W-:Y:S01]  /*0220*/  LEA.HI.SX32 R9, R4, R29.reuse, 0x1b ;  /* 0x0000001d04097211 */ /* 0x080fe200078fdaff */
[----:B------:R-:W-:Y:S01]  /*0230*/  IMAD R4, R2, 0xe, R31 ;  /* 0x0000000e02047824 */ /* 0x000fe200078e021f */
[----:B------:R-:W-:Y:S02]  /*0240*/  LEA.HI.SX32 R11, R6, R29, 0x1b ;  /* 0x0000001d060b7211 */ /* 0x000fe400078fdaff */
[----:B------:R-:W-:Y:S02]  /*0250*/  IADD3 R5, R0, R5, RZ ;  /* 0x0000000500057210 */ /* 0x000fe40007ffe0ff */
[----:B------:R-:W-:Y:S02]  /*0260*/  ISETP.GT.AND P0, PT, R7, 0x1, PT ;  /* 0x000000010700780c */ /* 0x000fe40003f04270 */
[----:B------:R-:W-:Y:S02]  /*0270*/  ISETP.GE.AND P2, PT, R9, 0x2, PT ;  /* 0x000000020900780c */ /* 0x000fe40003f46270 */
[----:B------:R-:W-:-:S02]  /*0280*/  ISETP.GE.AND P3, PT, R11, 0x2, PT ;  /* 0x000000020b00780c */ /* 0x000fc40003f66270 */
[C---:B------:R-:W-:Y:S02]  /*0290*/  ISETP.GT.OR P1, PT, R5.reuse, 0x1ff, P0 ;  /* 0x000001ff0500780c */ /* 0x040fe40000724670 */
[----:B------:R-:W-:Y:S02]  /*02a0*/  ISETP.LT.AND P0, PT, R5, 0x1ff, !P2 ;  /* 0x000001ff0500780c */ /* 0x000fe40005701270 */
[----:B------:R-:W-:Y:S02]  /*02b0*/  SHF.L.U32 R4, R4, 0x1, RZ ;  /* 0x0000000104047819 */ /* 0x000fe400000006ff */
[----:B------:R-:W-:Y:S01]  /*02c0*/  LEA.HI.SX32 R2, R7, R30, 0x1f ;  /* 0x0000001e07027211 */ /* 0x000fe200078ffaff */
[-C--:B------:R-:W-:Y:S01]  /*02d0*/  IMAD.WIDE R6, R12, R13.reuse, c[0x0][0x170] ;  /* 0x00005c000c067625 */ /* 0x080fe200078e020d */
[----:B------:R-:W-:Y:S02]  /*02e0*/  ISETP.LT.AND P2, PT, R5, 0x1fe, !P3 ;  /* 0x000001fe0500780c */ /* 0x000fe40005f41270 */
[----:B------:R-:W-:Y:S01]  /*02f0*/  ISETP.GT.OR P3, PT, R0, 0x1f, P1 ;  /* 0x0000001f0000780c */ /* 0x000fe20000f64670 */
[----:B------:R-:W-:Y:S01]  /*0300*/  IMAD.WIDE R4, R4, R13, c[0x0][0x168] ;  /* 0x00005a0004047625 */ /* 0x000fe200078e020d */
[----:B------:R-:W-:-:S02]  /*0310*/  ISETP.LT.AND P1, PT, R0, 0x1f, P0 ;  /* 0x0000001f0000780c */ /* 0x000fc40000721270 */
[----:B------:R-:W-:Y:S02]  /*0320*/  LEA.HI.SX32 R9, R9, R30, 0x1f ;  /* 0x0000001e09097211 */ /* 0x000fe400078ffaff */
[----:B------:R-:W-:Y:S02]  /*0330*/  MOV R27, R6 ;  /* 0x00000006001b7202 */ /* 0x000fe40000000f00 */
[----:B------:R-:W-:Y:S01]  /*0340*/  MOV R26, R7 ;  /* 0x00000007001a7202 */ /* 0x000fe20000000f00 */
[-C--:B------:R-:W-:Y:S01]  /*0350*/  IMAD.WIDE R6, R10, R13.reuse, c[0x0][0x170] ;  /* 0x00005c000a067625 */ /* 0x080fe200078e020d */
[----:B------:R-:W-:Y:S02]  /*0360*/  ISETP.GT.OR P1, PT, R9, 0x7, !P1 ;  /* 0x000000070900780c */ /* 0x000fe40004f24670 */
[----:B------:R-:W-:Y:S01]  /*0370*/  ISETP.GT.OR P0, PT, R2, 0x7, P3 ;  /* 0x000000070200780c */ /* 0x000fe20001f04670 */
[----:B------:R-:W-:Y:S01]  /*0380*/  IMAD.WIDE R8, R8, R13, c[0x0][0x170] ;  /* 0x00005c0008087625 */ /* 0x000fe200078e020d */
[----:B------:R-:W-:-:S02]  /*0390*/  ISETP.LT.AND P2, PT, R0, 0x1e, P2 ;  /* 0x0000001e0000780c */ /* 0x000fc40001741270 */
[----:B------:R-:W-:Y:S02]  /*03a0*/  LEA.HI.SX32 R11, R11, R30, 0x1f ;  /* 0x0000001e0b0b7211 */ /* 0x000fe400078ffaff */
[----:B------:R-:W-:Y:S02]  /*03b0*/  IADD3 R36, P3, R4, 0x4, RZ ;  /* 0x0000000404247810 */ /* 0x000fe40007f7e0ff */
[----:B------:R-:W-:Y:S02]  /*03c0*/  MOV R2, R6 ;  /* 0x0000000600027202 */ /* 0x000fe40000000f00 */
[----:B------:R-:W-:Y:S02]  /*03d0*/  MOV R0, R7 ;  /* 0x0000000700007202 */ /* 0x000fe40000000f00 */
[----:B------:R-:W-:Y:S01]  /*03e0*/  ISETP.GT.OR P2, PT, R11, 0x7, !P2 ;  /* 0x000000070b00780c */ /* 0x000fe20005744670 */
[----:B------:R-:W-:Y:S01]  /*03f0*/  CS2R R6, SRZ ;  /* 0x0000000000067805 */ /* 0x000fe2000001ff00 */
[----:B------:R-:W-:-:S02]  /*0400*/  IADD3.X R37, RZ, R5, RZ, P3, !PT ;  /* 0x00000005ff257210 */ /* 0x000fc40001ffe4ff */
[----:B------:R-:W-:Y:S02]  /*0410*/  MOV R25, R8 ;  /* 0x0000000800197202 */ /* 0x000fe40000000f00 */
[----:B------:R-:W-:Y:S02]  /*0420*/  MOV R24, R9 ;  /* 0x0000000900187202 */ /* 0x000fe40000000f00 */
[----:B------:R-:W-:Y:S02]  /*0430*/  SHF.L.U32 R33, R33, 0x1, RZ ;  /* 0x0000000121217819 */ /* 0x000fe400000006ff */
.L_x_106:
[----:B------:R-:W-:Y:S01]  /*0440*/  @!P0 MOV R8, R27 ;  /* 0x0000001b00088202 */ /* 0x000fe20000000f00 */
[----:B------:R-:W2:Y:S01]  /*0450*/  LDG.E.CONSTANT R4, [R36.64+-0x4] ;  /* 0xfffffc0424047981 */ /* 0x000ea2000c1e9900 */
[----:B------:R-:W-:Y:S02]  /*0460*/  @!P0 MOV R9, R26 ;  /* 0x0000001a00098202 */ /* 0x000fe40000000f00 */
[----:B------:R-:W-:Y:S01]  /*0470*/  @!P2 MOV R3, R0 ;  /* 0x000000000003a202 */ /* 0x000fe20000000f00 */
[----:B------:R-:W2:Y:S04]  /*0480*/  LDG.E.CONSTANT R5, [R36.64] ;  /* 0x0000000424057981 */ /* 0x000ea8000c1e9900 */
[----:B------:R0:W3:Y:S04]  /*0490*/  @!P0 LDG.E.CONSTANT R20, [R8.64] ;  /* 0x0000000408148981 */ /* 0x0000e8000c1e9900 */
[----:B------:R1:W4:Y:S04]  /*04a0*/  @!P2 LDG.E.CONSTANT R11, [R2.64] ;  /* 0x00000004020ba981 */ /* 0x000328000c1e9900 */
[----:B------:R-:W-:Y:S01]  /*04b0*/  BAR.SYNC.DEFER_BLOCKING 0x0 ;  /* 0x0000000000007b1d */ /* 0x000fe20000010000 */
[----:B0-----:R-:W-:-:S02]  /*04c0*/  @!P1 MOV R8, R25 ;  /* 0x0000001900089202 */ /* 0x001fc40000000f00 */
[----:B------:R-:W-:-:S05]  /*04d0*/  @!P1 MOV R9, R24 ;  /* 0x0000001800099202 */ /* 0x000fca0000000f00 */
[----:B------:R-:W5:Y:S01]  /*04e0*/  @!P1 LDG.E.CONSTANT R10, [R8.64] ;  /* 0x00000004080a9981 */ /* 0x000f62000c1e9900 */
[----:B------:R-:W-:-:S04]  /*04f0*/  SHF.L.U32 R35, R30, 0x6, RZ ;  /* 0x000000061e237819 */ /* 0x000fc800000006ff */
[----:B------:R-:W-:-:S05]  /*0500*/  LEA R14, R29, R35, 0x5 ;  /* 0x000000231d0e7211 */ /* 0x000fca00078e28ff */
[C-C-:B------:R-:W-:Y:S02]  /*0510*/  @!P0 IMAD R21, R31.reuse, 0x3, R14.reuse ;  /* 0x000000031f158824 */ /* 0x140fe400078e020e */
[C-C-:B------:R-:W-:Y:S02]  /*0520*/  @!P1 IMAD R13, R31.reuse, 0x3, R14.reuse ;  /* 0x000000031f0d9824 */ /* 0x140fe400078e020e */
[----:B------:R-:W-:Y:S02]  /*0530*/  @!P2 IMAD R14, R31, 0x3, R14 ;  /* 0x000000031f0ea824 */ /* 0x000fe400078e020e */
[----:B-1----:R-:W-:Y:S01]  /*0540*/  IMAD R3, R29, 0xe, R31 ;  /* 0x0000000e1d037824 */ /* 0x002fe200078e021f */
[----:B--2---:R-:W-:Y:S04]  /*0550*/  STS.64 [R33.X4], R4 ;  /* 0x0000000421007388 */ /* 0x004fe80000004a00 */
[----:B---3--:R-:W-:Y:S04]  /*0560*/  @!P0 STS [R21.X4+0x700], R20 ;  /* 0x0007001415008388 */ /* 0x008fe80000004800 */
[----:B-----5:R-:W-:Y:S04]  /*0570*/  @!P1 STS [R13.X4+0x704], R10 ;  /* 0x0007040a0d009388 */ /* 0x020fe80000004800 */
[----:B----4-:R-:W-:Y:S04]  /*0580*/  @!P2 STS [R14.X4+0x708], R11 ;  /* 0x0007080b0e00a388 */ /* 0x010fe80000004800 */
[----:B------:R-:W-:Y:S06]  /*0590*/  BAR.SYNC.DEFER_BLOCKING 0x0 ;  /* 0x0000000000007b1d */ /* 0x000fec0000010000 */
[----:B------:R-:W-:Y:S04]  /*05a0*/  LDS R17, [R3.X4] ;  /* 0x0000000003117984 */ /* 0x000fe80000004800 */
[----:B------:R-:W0:Y:S04]  /*05b0*/  LDS.128 R8, [R35+0x700] ;  /* 0x0007000023087984 */ /* 0x000e280000000c00 */
[----:B------:R-:W1:Y:S04]  /*05c0*/  LDS R16, [R3.X4+0x70] ;  /* 0x0000700003107984 */ /* 0x000e680000004800 */
[----:B------:R-:W2:Y:S04]  /*05d0*/  LDS.128 R20, [R35+0xb00] ;  /* 0x000b000023147984 */ /* 0x000ea80000000c00 */
[----:B------:R-:W-:Y:S01]  /*05e0*/  LDS.128 R12, [R35+0x900] ;  /* 0x00090000230c7984 */ /* 0x000fe20000000c00 */
[----:B0-----:R-:W-:-:S03]  /*05f0*/  FFMA R6, R8, R17, R6 ;  /* 0x0000001108067223 */ /* 0x001fc60000000006 */
[----:B------:R-:W0:Y:S01]  /*0600*/  LDS R8, [R3.X4+0xe0] ;  /* 0x0000e00003087984 */ /* 0x000e220000004800 */
[----:B-1----:R-:W-:Y:S01]  /*0610*/  FFMA R5, R16, R9, R6 ;  /* 0x0000000910057223 */ /* 0x002fe20000000006 */
[----:B--2---:R-:W-:Y:S02]  /*0620*/  FFMA R9, R17, R20, R7 ;  /* 0x0000001411097223 */ /* 0x004fe40000000007 */
[----:B------:R-:W-:Y:S01]  /*0630*/  LDS R20, [R3.X4+0x1c0] ;  /* 0x0001c00003147984 */ /* 0x000fe20000004800 */
[----:B0-----:R-:W-:-:S03]  /*0640*/  FFMA R10, R8, R10, R5 ;  /* 0x0000000a080a7223 */ /* 0x001fc60000000005 */
[----:B------:R-:W0:Y:S01]  /*0650*/  LDS.128 R4, [R35+0xd00] ;  /* 0x000d000023047984 */ /* 0x000e220000000c00 */
[----:B------:R-:W-:Y:S01]  /*0660*/  FFMA R12, R17, R12, R19 ;  /* 0x0000000c110c7223 */ /* 0x000fe20000000013 */
[----:B------:R-:W-:-:S03]  /*0670*/  FFMA R9, R16, R21, R9 ;  /* 0x0000001510097223 */ /* 0x000fc60000000009 */
[----:B------:R-:W-:Y:S01]  /*0680*/  FFMA R13, R16, R13, R12 ;  /* 0x0000000d100d7223 */ /* 0x000fe2000000000c */
[----:B0-----:R-:W-:Y:S02]  /*0690*/  FFMA R18, R17, R4, R18 ;  /* 0x0000000411127223 */ /* 0x001fe40000000012 */
[----:B------:R-:W0:Y:S01]  /*06a0*/  LDS R4, [R3.X4+0x150] ;  /* 0x0001500003047984 */ /* 0x000e220000004800 */
[----:B------:R-:W-:Y:S01]  /*06b0*/  FFMA R14, R8, R14, R13 ;  /* 0x0000000e080e7223 */ /* 0x000fe2000000000d */
[----:B------:R-:W-:Y:S01]  /*06c0*/  FFMA R5, R16, R5, R18 ;  /* 0x0000000510057223 */ /* 0x000fe20000000012 */
[C---:B------:R-:W-:Y:S01]  /*06d0*/  FFMA R22, R8.reuse, R22, R9 ;  /* 0x0000001608167223 */ /* 0x040fe20000000009 */
[----:B------:R-:W1:Y:S02]  /*06e0*/  LDS.128 R16, [R35+0x710] ;  /* 0x0007100023107984 */ /* 0x000e640000000c00 */
[----:B------:R-:W-:Y:S01]  /*06f0*/  FFMA R6, R8, R6, R5 ;  /* 0x0000000608067223 */ /* 0x000fe20000000005 */
[C---:B0-----:R-:W-:Y:S01]  /*0700*/  FFMA R5, R4.reuse, R15, R14 ;  /* 0x0000000f04057223 */ /* 0x041fe2000000000e */
[C---:B------:R-:W-:Y:S01]  /*0710*/  FFMA R23, R4.reuse, R23, R22 ;  /* 0x0000001704177223 */ /* 0x040fe20000000016 */
[----:B------:R-:W0:Y:S04]  /*0720*/  LDS.128 R12, [R35+0x910] ;  /* 0x00091000230c7984 */ /* 0x000e280000000c00 */
[----:B------:R-:W2:Y:S01]  /*0730*/  LDS R22, [R3.X4+0x230] ;  /* 0x0002300003167984 */ /* 0x000ea20000004800 */
[C---:B------:R-:W-:Y:S01]  /*0740*/  FFMA R11, R4.reuse, R11, R10 ;  /* 0x0000000b040b7223 */ /* 0x040fe2000000000a */
[----:B------:R-:W-:-:S03]  /*0750*/  FFMA R21, R4, R7, R6 ;  /* 0x0000000704157223 */ /* 0x000fc60000000006 */
[----:B-1----:R-:W-:Y:S02]  /*0760*/  FFMA R7, R16, R20, R11 ;  /* 0x0000001410077223 */ /* 0x002fe4000000000b */
[----:B------:R-:W1:Y:S01]  /*0770*/  LDS.128 R8, [R35+0xb10] ;  /* 0x000b100023087984 */ /* 0x000e620000000c00 */
[----:B0-----:R-:W-:Y:S01]  /*0780*/  FFMA R12, R20, R12, R5 ;  /* 0x0000000c140c7223 */ /* 0x001fe20000000005 */
[----:B--2---:R-:W-:Y:S02]  /*0790*/  FFMA R17, R22, R17, R7 ;  /* 0x0000001116117223 */ /* 0x004fe40000000007 */
[----:B------:R-:W0:Y:S01]  /*07a0*/  LDS.128 R4, [R35+0xd10] ;  /* 0x000d100023047984 */ /* 0x000e220000000c00 */
[----:B-1----:R-:W-:-:S03]  /*07b0*/  FFMA R23, R20, R8, R23 ;  /* 0x0000000814177223 */ /* 0x002fc60000000017 */
[----:B------:R-:W1:Y:S01]  /*07c0*/  LDS R8, [R3.X4+0x2a0] ;  /* 0x0002a00003087984 */ /* 0x000e620000004800 */
[C---:B------:R-:W-:Y:S01]  /*07d0*/  FFMA R13, R22.reuse, R13, R12 ;  /* 0x0000000d160d7223 */ /* 0x040fe2000000000c */
[----:B------:R-:W-:Y:S02]  /*07e0*/  FFMA R9, R22, R9, R23 ;  /* 0x0000000916097223 */ /* 0x000fe40000000017 */
[----:B------:R-:W-:Y:S01]  /*07f0*/  LDS R12, [R3.X4+0x380] ;  /* 0x00038000030c7984 */ /* 0x000fe20000004800 */
[----:B0-----:R-:W-:-:S03]  /*0800*/  FFMA R20, R20, R4, R21 ;  /* 0x0000000414147223 */ /* 0x001fc60000000015 */
[----:B------:R-:W0:Y:S01]  /*0810*/  LDS R4, [R3.X4+0x310] ;  /* 0x0003100003047984 */ /* 0x000e220000004800 */
[----:B------:R-:W-:-:S03]  /*0820*/  FFMA R5, R22, R5, R20 ;  /* 0x0000000516057223 */ /* 0x000fc60000000014 */
[----:B------:R-:W2:Y:S01]  /*0830*/  LDS.128 R20, [R35+0x720] ;  /* 0x0007200023147984 */ /* 0x000ea20000000c00 */
[C---:B-1----:R-:W-:Y:S01]  /*0840*/  FFMA R17, R8.reuse, R18, R17 ;  /* 0x0000001208117223 */ /* 0x042fe20000000011 */
[C---:B------:R-:W-:Y:S01]  /*0850*/  FFMA R13, R8.reuse, R14, R13 ;  /* 0x0000000e080d7223 */ /* 0x040fe2000000000d */
[C---:B------:R-:W-:Y:S01]  /*0860*/  FFMA R6, R8.reuse, R6, R5 ;  /* 0x0000000608067223 */ /* 0x040fe20000000005 */
[----:B------:R-:W-:Y:S01]  /*0870*/  FFMA R10, R8, R10, R9 ;  /* 0x0000000a080a7223 */ /* 0x000fe20000000009 */
[C---:B0-----:R-:W-:Y:S02]  /*0880*/  FFMA R5, R4.reuse, R19, R17 ;  /* 0x0000001304057223 */ /* 0x041fe40000000011 */
[----:B------:R-:W0:Y:S01]  /*0890*/  LDS.128 R16, [R35+0x920] ;  /* 0x0009200023107984 */ /* 0x000e220000000c00 */
[C---:B------:R-:W-:Y:S01]  /*08a0*/  FFMA R15, R4.reuse, R15, R13 ;  /* 0x0000000f040f7223 */ /* 0x040fe2000000000d */
[C---:B------:R-:W-:Y:S01]  /*08b0*/  FFMA R11, R4.reuse, R11, R10 ;  /* 0x0000000b040b7223 */ /* 0x040fe2000000000a */
[----:B------:R-:W-:Y:S01]  /*08c0*/  FFMA R14, R4, R7, R6 ;  /* 0x00000007040e7223 */ /* 0x000fe20000000006 */
[----:B------:R-:W1:Y:S01]  /*08d0*/  LDS R13, [R3.X4+0x3f0] ;  /* 0x0003f000030d7984 */ /* 0x000e620000004800 */
[----:B--2---:R-:W-:-:S03]  /*08e0*/  FFMA R20, R20, R12, R5 ;  /* 0x0000000c14147223 */ /* 0x004fc60000000005 */
[----:B------:R-:W2:Y:S01]  /*08f0*/  LDS.128 R4, [R35+0xb20] ;  /* 0x000b200023047984 */ /* 0x000ea20000000c00 */
[----:B0-----:R-:W-:-:S03]  /*0900*/  FFMA R8, R12, R16, R15 ;  /* 0x000000100c087223 */ /* 0x001fc6000000000f */
[----:B------:R-:W-:Y:S01]  /*0910*/  LDS R16, [R3.X4+0x460] ;  /* 0x0004600003107984 */ /* 0x000fe20000004800 */
[C---:B-1----:R-:W-:Y:S01]  /*0920*/  FFMA R21, R13.reuse, R21, R20 ;  /* 0x000000150d157223 */ /* 0x042fe20000000014 */
[C---:B------:R-:W-:Y:S01]  /*0930*/  FFMA R17, R13.reuse, R17, R8 ;  /* 0x000000110d117223 */ /* 0x040fe20000000008 */
[----:B--2---:R-:W-:Y:S02]  /*0940*/  FFMA R20, R12, R4, R11 ;  /* 0x000000040c147223 */ /* 0x004fe4000000000b */
[----:B------:R-:W0:Y:S04]  /*0950*/  LDS.128 R8, [R35+0xd20] ;  /* 0x000d200023087984 */ /* 0x000e280000000c00 */
[----:B------:R-:W1:Y:S01]  /*0960*/  LDS R4, [R3.X4+0x4d0] ;  /* 0x0004d00003047984 */ /* 0x000e620000004800 */
[----:B------:R-:W-:-:S03]  /*0970*/  FFMA R5, R13, R5, R20 ;  /* 0x000000050d057223 */ /* 0x000fc60000000014 */
[----:B------:R-:W-:Y:S01]  /*0980*/  LDS R20, [R3.X4+0x540] ;  /* 0x0005400003147984 */ /* 0x000fe20000004800 */
[----:B0-----:R-:W-:-:S04]  /*0990*/  FFMA R14, R12, R8, R14 ;  /* 0x000000080c0e7223 */ /* 0x001fc8000000000e */
[----:B------:R-:W-:Y:S02]  /*09a0*/  FFMA R9, R13, R9, R14 ;  /* 0x000000090d097223 */ /* 0x000fe4000000000e */
[----:B------:R-:W0:Y:S01]  /*09b0*/  LDS.128 R12, [R35+0x730] ;  /* 0x00073000230c7984 */ /* 0x000e220000000c00 */
[C---:B------:R-:W-:Y:S01]  /*09c0*/  FFMA R8, R16.reuse, R18, R17 ;  /* 0x0000001210087223 */ /* 0x040fe20000000011 */
[C---:B------:R-:W-:Y:S01]  /*09d0*/  FFMA R22, R16.reuse, R22, R21 ;  /* 0x0000001610167223 */ /* 0x040fe20000000015 */
[C---:B------:R-:W-:Y:S01]  /*09e0*/  FFMA R6, R16.reuse, R6, R5 ;  /* 0x0000000610067223 */ /* 0x040fe20000000005 */
[----:B------:R-:W-:Y:S01]  /*09f0*/  FFMA R10, R16, R10, R9 ;  /* 0x0000000a100a7223 */ /* 0x000fe20000000009 */
[C---:B-1----:R-:W-:Y:S01]  /*0a00*/  FFMA R8, R4.reuse, R19, R8 ;  /* 0x0000001304087223 */ /* 0x042fe20000000008 */
[----:B------:R-:W-:Y:S04]  /*0a10*/  LDS R21, [R3.X4+0x5b0] ;  /* 0x0005b00003157984 */ /* 0x000fe80000004800 */
[----:B------:R-:W1:Y:S01]  /*0a20*/  LDS.128 R16, [R35+0x930] ;  /* 0x0009300023107984 */ /* 0x000e620000000c00 */
[C---:B------:R-:W-:Y:S01]  /*0a30*/  FFMA R5, R4.reuse, R23, R22 ;  /* 0x0000001704057223 */ /* 0x040fe20000000016 */
[C---:B------:R-:W-:Y:S01]  /*0a40*/  FFMA R22, R4.reuse, R7, R6 ;  /* 0x0000000704167223 */ /* 0x040fe20000000006 */
[----:B------:R-:W-:-:S02]  /*0a50*/  FFMA R23, R4, R11, R10 ;  /* 0x0000000b04177223 */ /* 0x000fc4000000000a */
[----:B0-----:R-:W-:Y:S02]  /*0a60*/  FFMA R12, R12, R20, R5 ;  /* 0x000000140c0c7223 */ /* 0x001fe40000000005 */
[----:B------:R-:W0:Y:S01]  /*0a70*/  LDS.128 R4, [R35+0xb30] ;  /* 0x000b300023047984 */ /* 0x000e220000000c00 */
[----:B-1----:R-:W-:-:S04]  /*0a80*/  FFMA R8, R20, R16, R8 ;  /* 0x0000001014087223 */ /* 0x002fc80000000008 */
[C---:B------:R-:W-:Y:S02]  /*0a90*/  FFMA R17, R21.reuse, R17, R8 ;  /* 0x0000001115117223 */ /* 0x040fe40000000008 */
[----:B------:R-:W1:Y:S01]  /*0aa0*/  LDS.128 R8, [R35+0xd30] ;  /* 0x000d300023087984 */ /* 0x000e620000000c00 */
[----:B------:R-:W-:-:S03]  /*0ab0*/  FFMA R13, R21, R13, R12 ;  /* 0x0000000d150d7223 */ /* 0x000fc6000000000c */
[----:B------:R-:W2:Y:S01]  /*0ac0*/  LDS R12, [R3.X4+0x620] ;  /* 0x00062000030c7984 */ /* 0x000ea20000004800 */
[----:B0-----:R-:W-:-:S03]  /*0ad0*/  FFMA R22, R20, R4, R22 ;  /* 0x0000000414167223 */ /* 0x001fc60000000016 */
[----:B------:R-:W0:Y:S01]  /*0ae0*/  LDS R4, [R3.X4+0x690] ;  /* 0x0006900003047984 */ /* 0x000e220000004800 */
[----:B------:R-:W-:Y:S02]  /*0af0*/  IADD3 R2, P5, R2, 0x40, RZ ;  /* 0x0000004002027810 */ /* 0x000fe40007fbe0ff */
[----:B------:R-:W-:Y:S02]  /*0b00*/  IADD3 R34, R34, 0x1, RZ ;  /* 0x0000000122227810 */ /* 0x000fe40007ffe0ff */
[----:B------:R-:W-:Y:S02]  /*0b10*/  IADD3.X R0, RZ, R0, RZ, P5, !PT ;  /* 0x00000000ff007210 */ /* 0x000fe40002ffe4ff */
[----:B------:R-:W-:Y:S01]  /*0b20*/  ISETP.GE.U32.AND P5, PT, R34, 0x40, PT ;  /* 0x000000402200780c */ /* 0x000fe20003fa6070 */
[----:B------:R-:W-:Y:S01]  /*0b30*/  FFMA R5, R21, R5, R22 ;  /* 0x0000000515057223 */ /* 0x000fe20000000016 */
[----:B------:R-:W-:Y:S01]  /*0b40*/  IADD3 R36, P3, R36, 0x3100, RZ ;  /* 0x0000310024247810 */ /* 0x000fe20007f7e0ff */
[----:B-1----:R-:W-:-:S03]  /*0b50*/  FFMA R8, R20, R8, R23 ;  /* 0x0000000814087223 */ /* 0x002fc60000000017 */
[----:B------:R-:W-:Y:S01]  /*0b60*/  IADD3.X R37, RZ, R37, RZ, P3, !PT ;  /* 0x00000025ff257210 */ /* 0x000fe20001ffe4ff */
[----:B------:R-:W-:Y:S01]  /*0b70*/  FFMA R9, R21, R9, R8 ;  /* 0x0000000915097223 */ /* 0x000fe20000000008 */
[C---:B--2---:R-:W-:Y:S01]  /*0b80*/  FFMA R18, R12.reuse, R18, R17 ;  /* 0x000000120c127223 */ /* 0x044fe20000000011 */
[C---:B------:R-:W-:Y:S01]  /*0b90*/  FFMA R13, R12.reuse, R14, R13 ;  /* 0x0000000e0c0d7223 */ /* 0x040fe2000000000d */
[C---:B------:R-:W-:Y:S01]  /*0ba0*/  FFMA R8, R12.reuse, R6, R5 ;  /* 0x000000060c087223 */ /* 0x040fe20000000005 */
[----:B------:R-:W-:Y:S01]  /*0bb0*/  FFMA R10, R12, R10, R9 ;  /* 0x0000000a0c0a7223 */ /* 0x000fe20000000009 */
[----:B------:R-:W-:Y:S02]  /*0bc0*/  IADD3 R25, P3, R25, 0x40, RZ ;  /* 0x0000004019197810 */ /* 0x000fe40007f7e0ff */
[----:B------:R-:W-:Y:S02]  /*0bd0*/  IADD3 R27, P4, R27, 0x40, RZ ;  /* 0x000000401b1b7810 */ /* 0x000fe40007f9e0ff */
[----:B------:R-:W-:-:S02]  /*0be0*/  IADD3.X R24, RZ, R24, RZ, P3, !PT ;  /* 0x00000018ff187210 */ /* 0x000fc40001ffe4ff */
[----:B------:R-:W-:Y:S01]  /*0bf0*/  IADD3.X R26, RZ, R26, RZ, P4, !PT ;  /* 0x0000001aff1a7210 */ /* 0x000fe200027fe4ff */
[C---:B0-----:R-:W-:Y:S01]  /*0c00*/  FFMA R19, R4.reuse, R19, R18 ;  /* 0x0000001304137223 */ /* 0x041fe20000000012 */
[C---:B------:R-:W-:Y:S01]  /*0c10*/  FFMA R6, R4.reuse, R15, R13 ;  /* 0x0000000f04067223 */ /* 0x040fe2000000000d */
[C---:B------:R-:W-:Y:S01]  /*0c20*/  FFMA R7, R4.reuse, R7, R8 ;  /* 0x0000000704077223 */ /* 0x040fe20000000008 */
[----:B------:R-:W-:Y:S01]  /*0c30*/  FFMA R18, R4, R11, R10 ;  /* 0x0000000b04127223 */ /* 0x000fe2000000000a */
[----:B------:R-:W-:Y:S05]  /*0c40*/  @!P5 BRA `(.L_x_106) ;  /* 0xfffff7f00000d947 */ /* 0x000fea000383ffff */
[----:B------:R-:W-:Y:S02]  /*0c50*/  LEA R2, R28, R30, 0x5 ;  /* 0x0000001e1c027211 */ /* 0x000fe400078e28ff */
[----:B------:R-:W-:-:S05]  /*0c60*/  MOV R11, 0x4 ;  /* 0x00000004000b7802 */ /* 0x000fca0000000f00 */
[----:B------:R-:W-:-:S05]  /*0c70*/  IMAD.WIDE R2, R2, R11, c[0x0][0x178] ;  /* 0x00005e0002027625 */ /* 0x000fca00078e020b */
[----:B------:R-:W2:Y:S04]  /*0c80*/  LDG.E.CONSTANT R5, [R2.64] ;  /* 0x0000000402057981 */ /* 0x000ea8000c1e9900 */
[----:B------:R-:W3:Y:S04]  /*0c90*/  LDG.E.CONSTANT R0, [R2.64+0x20] ;  /* 0x0000200402007981 */ /* 0x000ee8000c1e9900 */
[----:B------:R-:W4:Y:S04]  /*0ca0*/  LDG.E.CONSTANT R8, [R2.64+0x40] ;  /* 0x0000400402087981 */ /* 0x000f28000c1e9900 */
[----:B------:R0:W5:Y:S01]  /*0cb0*/  LDG.E.CONSTANT R9, [R2.64+0x60] ;  /* 0x0000600402097981 */ /* 0x000162000c1e9900 */
[----:B------:R-:W-:-:S04]  /*0cc0*/  IMAD R31, R30, 0xc4, R31 ;  /* 0x000000c41e1f7824 */ /* 0x000fc800078e021f */
[----:B------:R-:W-:-:S04]  /*0cd0*/  IMAD R31, R28, 0x1880, R31 ;  /* 0x000018801c1f7824 */ /* 0x000fc800078e021f */
[----:B------:R-:W-:-:S04]  /*0ce0*/  IMAD R32, R32, 0x1c, R31 ;  /* 0x0000001c20207824 */ /* 0x000fc800078e021f */
[----:B------:R-:W-:Y:S01]  /*0cf0*/  IMAD R4, R29, 0xe, R32 ;  /* 0x0000000e1d047824 */ /* 0x000fe200078e0220 */
[----:B--2---:R-:W-:-:S03]  /*0d00*/  FADD R6, R6, R5 ;  /* 0x0000000506067221 */ /* 0x004fc60000000000 */
[----:B------:R-:W-:Y:S01]  /*0d10*/  IMAD.WIDE R4, R4, R11, c[0x0][0x160] ;  /* 0x0000580004047625 */ /* 0x000fe200078e020b */
[----:B---3--:R-:W-:Y:S01]  /*0d20*/  FADD R0, R19, R0 ;  /* 0x0000000013007221 */ /* 0x008fe20000000000 */
[----:B----4-:R-:W-:Y:S01]  /*0d30*/  FADD R8, R7, R8 ;  /* 0x0000000807087221 */ /* 0x010fe20000000000 */
[----:B------:R-:W-:-:S03]  /*0d40*/  FMNMX R7, RZ, R6, !PT ;  /* 0x00000006ff077209 */ /* 0x000fc60007800000 */
[----:B0-----:R-:W-:Y:S01]  /*0d50*/  FMNMX R3, RZ, R0, !PT ;  /* 0x00000000ff037209 */ /* 0x001fe20007800000 */
[----:B-----5:R-:W-:Y:S01]  /*0d60*/  FADD R18, R18, R9 ;  /* 0x0000000912127221 */ /* 0x020fe20000000000 */
[----:B------:R-:W-:Y:S01]  /*0d70*/  FMNMX R9, RZ, R8, !PT ;  /* 0x00000008ff097209 */ /* 0x000fe20007800000 */
[----:B------:R-:W-:Y:S03]  /*0d80*/  STG.E [R4.64], R7 ;  /* 0x0000000704007986 */ /* 0x000fe6000c101904 */
[----:B------:R-:W-:Y:S01]  /*0d90*/  FMNMX R11, RZ, R18, !PT ;  /* 0x00000012ff0b7209 */ /* 0x000fe20007800000 */
[----:B------:R-:W-:Y:S04]  /*0da0*/  STG.E [R4.64+0x1880], R3 ;  /* 0x0018800304007986 */ /* 0x000fe8000c101904 */
[----:B------:R-:W-:Y:S04]  /*0db0*/  STG.E [R4.64+0x3100], R9 ;  /* 0x0031000904007986 */ /* 0x000fe8000c101904 */
[----:B------:R-:W-:Y:S01]  /*0dc0*/  STG.E [R4.64+0x4980], R11 ;  /* 0x0049800b04007986 */ /* 0x000fe2000c101904 */
[----:B------:R-:W-:Y:S05]  /*0dd0*/  EXIT ;  /* 0x000000000000794d */ /* 0x000fea0003800000 */
.L_x_107:
        /* <DEDUP_REMOVED lines=10> */
.L_x_145:


//--------------------- .text.tvmgen_default_fused_nn_contrib_conv2d_winograd_without_weight_transform_add_nn_relu_kernel --------------------------
	.section	.text.tvmgen_default_fused_nn_contrib_conv2d_winograd_without_weight_transform_add_nn_relu_kernel,"ax",@progbits
	.sectioninfo	@"SHI_REGISTERS=64"
	.align	128
        .global         tvmgen_default_fused_nn_contrib_conv2d_winograd_without_weight_transform_add_nn_relu_kernel
        .type           tvmgen_default_fused_nn_contrib_conv2d_winograd_without_weight_transform_add_nn_relu_kernel,@function
        .size           tvmgen_default_fused_nn_contrib_conv2d_winograd_without_weight_transform_add_nn_relu_kernel,(.L_x_146 - tvmgen_default_fused_nn_contrib_conv2d_winograd_without_weight_transform_add_nn_relu_kernel)
        .other          tvmgen_default_fused_nn_contrib_conv2d_winograd_without_weight_transform_add_nn_relu_kernel,@"STO_CUDA_ENTRY STV_DEFAULT"
tvmgen_default_fused_nn_contrib_conv2d_winograd_without_weight_transform_add_nn_relu_kernel:
.text.tvmgen_default_fused_nn_contrib_conv2d_winograd_without_weight_transform_add_nn_relu_kernel:
[----:B------:R-:W-:Y:S02]  /*0000*/  MOV R1, c[0x0][0x28] ;  /* 0x00000a0000017a02 */ /* 0x000fe40000000f00 */
[----:B------:R-:W0:Y:S01]  /*0010*/  S2R R4, SR_TID.X ;  /* 0x0000000000047919 */ /* 0x000e220000002100 */
[----:B------:R-:W-:Y:S01]  /*0020*/  MOV R31, 0x4 ;  /* 0x00000004001f7802 */ /* 0x000fe20000000f00 */
[----:B------:R-:W-:Y:S02]  /*0030*/  ULDC.64 UR4, c[0x0][0x118] ;  /* 0x0000460000047ab9 */ /* 0x000fe40000000a00 */
[----:B------:R-:W1:Y:S01]  /*0040*/  S2R R17, SR_CTAID.X ;  /* 0x0000000000117919 */ /* 0x000e620000002500 */
[----:B0-----:R-:W-:-:S04]  /*0050*/  SHF.R.S32.HI R6, RZ, 0x1, R4 ;  /* 0x00000001ff067819 */ /* 0x001fc80000011404 */
[C---:B-1----:R-:W-:Y:S02]  /*0060*/  LEA R7, R17.reuse, R6, 0x6 ;  /* 0x0000000611077211 */ /* 0x042fe400078e30ff */
[----:B------:R-:W-:Y:S02]  /*0070*/  LEA R5, R17, R4, 0x1 ;  /* 0x0000000411057211 */ /* 0x000fe400078e08ff */
[----:B------:R-:W-:Y:S01]  /*0080*/  MOV R4, RZ ;  /* 0x000000ff00047202 */ /* 0x000fe20000000f00 */
[----:B------:R-:W-:Y:S01]  /*0090*/  IMAD.HI R0, R7, 0x5397829d, RZ ;  /* 0x5397829d07007827 */ /* 0x000fe200078e02ff */
[----:B------:R-:W-:-:S03]  /*00a0*/  MOV R6, RZ ;  /* 0x000000ff00067202 */ /* 0x000fc60000000f00 */
[----:B------:R-:W-:Y:S01]  /*00b0*/  IMAD.HI R2, R5, -0x6db6db6d, R4 ;  /* 0x9249249305027827 */ /* 0x000fe200078e0204 */
[----:B------:R-:W-:-:S03]  /*00c0*/  SHF.R.U32.HI R3, RZ, 0x1f, R0 ;  /* 0x0000001fff037819 */ /* 0x000fc60000011600 */
[----:B------:R-:W-:Y:S01]  /*00d0*/  IMAD.HI R6, R7, -0x6db6db6d, R6 ;  /* 0x9249249307067827 */ /* 0x000fe200078e0206 */
[----:B------:R-:W-:Y:S02]  /*00e0*/  SHF.R.U32.HI R9, RZ, 0x1f, R2 ;  /* 0x0000001fff097819 */ /* 0x000fe40000011602 */
[----:B------:R-:W-:Y:S02]  /*00f0*/  LEA.HI.SX32 R3, R0, R3, 0x1b ;  /* 0x0000000300037211 */ /* 0x000fe400078fdaff */
[----:B------:R-:W-:Y:S02]  /*0100*/  LEA.HI.SX32 R9, R2, R9, 0x1d ;  /* 0x0000000902097211 */ /* 0x000fe400078feaff */
[----:B------:R-:W-:Y:S01]  /*0110*/  MOV R2, RZ ;  /* 0x000000ff00027202 */ /* 0x000fe20000000f00 */
[----:B------:R-:W-:Y:S02]  /*0120*/  IMAD R3, R3, -0x62, R7 ;  /* 0xffffff9e03037824 */ /* 0x000fe400078e0207 */
[----:B------:R-:W-:Y:S01]  /*0130*/  IMAD R9, R9, -0xe, R5 ;  /* 0xfffffff209097824 */ /* 0x000fe200078e0205 */
[----:B------:R-:W-:Y:S01]  /*0140*/  SHF.R.U32.HI R5, RZ, 0x1f, R6 ;  /* 0x0000001fff057819 */ /* 0x000fe20000011606 */
[----:B------:R-:W-:-:S03]  /*0150*/  IMAD.HI R2, R3, -0x6db6db6d, R2 ;  /* 0x9249249303027827 */ /* 0x000fc600078e0202 */
[----:B------:R-:W-:Y:S02]  /*0160*/  SHF.L.U32 R9, R9, 0x2, RZ ;  /* 0x0000000209097819 */ /* 0x000fe400000006ff */
[----:B------:R-:W-:Y:S02]  /*0170*/  SHF.R.U32.HI R3, RZ, 0x1f, R2 ;  /* 0x0000001fff037819 */ /* 0x000fe40000011602 */
[----:B------:R-:W-:Y:S02]  /*0180*/  IADD3 R0, R9, -0x1, RZ ;  /* 0xffffffff09007810 */ /* 0x000fe40007ffe0ff */
[----:B------:R-:W-:Y:S02]  /*0190*/  LEA.HI R3, R2, R3, RZ, 0x1e ;  /* 0x0000000302037211 */ /* 0x000fe400078ff0ff */
[----:B------:R-:W-:Y:S02]  /*01a0*/  ISETP.GT.U32.AND P3, PT, R0, 0x37, PT ;  /* 0x000000370000780c */ /* 0x000fe40003f64070 */
[----:B------:R-:W-:-:S02]  /*01b0*/  SHF.L.U32 R3, R3, 0x2, RZ ;  /* 0x0000000203037819 */ /* 0x000fc400000006ff */
[----:B------:R-:W-:Y:S02]  /*01c0*/  LEA.HI.SX32 R6, R6, R5, 0x1e ;  /* 0x0000000506067211 */ /* 0x000fe400078ff2ff */
[----:B------:R-:W-:-:S03]  /*01d0*/  IADD3 R10, R3, -0x1, RZ ;  /* 0xffffffff030a7810 */ /* 0x000fc60007ffe0ff */
[----:B------:R-:W-:Y:S01]  /*01e0*/  IMAD R6, R6, 0xe0, R9 ;  /* 0x000000e006067824 */ /* 0x000fe200078e0209 */
[----:B------:R-:W-:-:S03]  /*01f0*/  ISETP.GT.U32.OR P6, PT, R10, 0x37, P3 ;  /* 0x000000370a00780c */ /* 0x000fc60001fc4470 */
[----:B------:R-:W-:-:S10]  /*0200*/  IMAD.WIDE R30, R6, R31, c[0x0][0x168] ;  /* 0x00005a00061e7625 */ /* 0x000fd400078e021f */
[----:B------:R-:W2:Y:S01]  /*0210*/  @!P6 LDG.E.CONSTANT R2, [R30.64+-0xe4] ;  /* 0xffff1c041e02e981 */ /* 0x000ea2000c1e9900 */
[C---:B------:R-:W-:Y:S01]  /*0220*/  IADD3 R0, R9.reuse, 0x1, RZ ;  /* 0x0000000109007810 */ /* 0x040fe20007ffe0ff */
[----:B------:R-:W-:Y:S01]  /*0230*/  CS2R R34, SRZ ;  /* 0x0000000000227805 */ /* 0x000fe2000001ff00 */
[C---:B------:R-:W-:Y:S02]  /*0240*/  ISETP.GT.U32.AND P4, PT, R9.reuse, 0x37, PT ;  /* 0x000000370900780c */ /* 0x040fe40003f84070 */
[----:B------:R-:W-:Y:S02]  /*0250*/  ISETP.GT.U32.AND P5, PT, R0, 0x37, PT ;  /* 0x000000370000780c */ /* 0x000fe40003fa4070 */
[----:B------:R-:W-:Y:S02]  /*0260*/  IADD3 R0, R9, 0x2, RZ ;  /* 0x0000000209007810 */ /* 0x000fe40007ffe0ff */
[----:B------:R-:W-:Y:S02]  /*0270*/  ISETP.GT.U32.OR P1, PT, R10, 0x37, P4 ;  /* 0x000000370a00780c */ /* 0x000fe40002724470 */
[----:B------:R-:W-:-:S02]  /*0280*/  ISETP.GT.U32.AND P0, PT, R0, 0x37, PT ;  /* 0x000000370000780c */ /* 0x000fc40003f04070 */
[----:B------:R-:W-:Y:S02]  /*0290*/  ISETP.GT.U32.OR P2, PT, R10, 0x37, P5 ;  /* 0x000000370a00780c */ /* 0x000fe40002f44470 */
[----:B------:R-:W-:Y:S02]  /*02a0*/  IADD3 R0, R9, 0x3, RZ ;  /* 0x0000000309007810 */ /* 0x000fe40007ffe0ff */
[----:B------:R-:W-:Y:S01]  /*02b0*/  MOV R36, RZ ;  /* 0x000000ff00247202 */ /* 0x000fe20000000f00 */
[----:B------:R-:W-:-:S08]  /*02c0*/  CS2R R32, SRZ ;  /* 0x0000000000207805 */ /* 0x000fd0000001ff00 */
[----:B------:R-:W3:Y:S01]  /*02d0*/  @!P2 LDG.E.CONSTANT R36, [R30.64+-0xdc] ;  /* 0xffff24041e24a981 */ /* 0x000ee2000c1e9900 */
[----:B------:R-:W-:Y:S02]  /*02e0*/  MOV R45, RZ ;  /* 0x000000ff002d7202 */ /* 0x000fe40000000f00 */
[----:B------:R-:W-:Y:S01]  /*02f0*/  MOV R43, RZ ;  /* 0x000000ff002b7202 */ /* 0x000fe20000000f00 */
[----:B------:R-:W-:Y:S01]  /*0300*/  CS2R R28, SRZ ;  /* 0x00000000001c7805 */ /* 0x000fe2000001ff00 */
[----:B------:R-:W-:Y:S01]  /*0310*/  IADD3 R9, R9, 0x4, RZ ;  /* 0x0000000409097810 */ /* 0x000fe20007ffe0ff */
[----:B------:R-:W-:Y:S01]  /*0320*/  CS2R R26, SRZ ;  /* 0x00000000001a7805 */ /* 0x000fe2000001ff00 */
[C---:B------:R-:W-:Y:S02]  /*0330*/  IADD3 R4, R3.reuse, 0x1, RZ ;  /* 0x0000000103047810 */ /* 0x040fe40007ffe0ff */
[----:B------:R-:W-:Y:S01]  /*0340*/  MOV R53, RZ ;  /* 0x000000ff00357202 */ /* 0x000fe20000000f00 */
[----:B------:R-:W-:Y:S01]  /*0350*/  CS2R R24, SRZ ;  /* 0x0000000000187805 */ /* 0x000fe2000001ff00 */
[----:B------:R-:W-:Y:S01]  /*0360*/  CS2R R12, SRZ ;  /* 0x00000000000c7805 */ /* 0x000fe2000001ff00 */
[----:B------:R-:W-:Y:S01]  /*0370*/  CS2R R18, SRZ ;  /* 0x0000000000127805 */ /* 0x000fe2000001ff00 */
[----:B------:R-:W-:-:S02]  /*0380*/  IADD3 R6, R3, 0x2, RZ ;  /* 0x0000000203067810 */ /* 0x000fc40007ffe0ff */
[----:B------:R-:W-:Y:S02]  /*0390*/  MOV R11, RZ ;  /* 0x000000ff000b7202 */ /* 0x000fe40000000f00 */
[----:B------:R-:W-:Y:S01]  /*03a0*/  MOV R16, RZ ;  /* 0x000000ff00107202 */ /* 0x000fe20000000f00 */
[----:B------:R-:W-:Y:S01]  /*03b0*/  CS2R R22, SRZ ;  /* 0x0000000000167805 */ /* 0x000fe2000001ff00 */
[----:B------:R-:W-:Y:S01]  /*03c0*/  CS2R R14, SRZ ;  /* 0x00000000000e7805 */ /* 0x000fe2000001ff00 */
[----:B------:R-:W-:Y:S01]  /*03d0*/  IADD3 R8, R3, 0x3, RZ ;  /* 0x0000000303087810 */ /* 0x000fe20007ffe0ff */
[----:B------:R-:W-:Y:S01]  /*03e0*/  CS2R R20, SRZ ;  /* 0x0000000000147805 */ /* 0x000fe2000001ff00 */
[----:B------:R-:W-:Y:S01]  /*03f0*/  MOV R7, RZ ;  /* 0x000000ff00077202 */ /* 0x000fe20000000f00 */
[----:B--2---:R-:W-:Y:S01]  /*0400*/  @!P6 FADD R35, RZ, R2 ;  /* 0x00000002ff23e221 */ /* 0x004fe20000000000 */
[----:B------:R-:W-:Y:S02]  /*0410*/  MOV R2, RZ ;  /* 0x000000ff00027202 */ /* 0x000fe40000000f00 */
[----:B------:R-:W-:-:S04]  /*0420*/  ISETP.GT.U32.OR P6, PT, R10, 0x37, P0 ;  /* 0x000000370a00780c */ /* 0x000fc800007c4470 */
[----:B------:R-:W2:Y:S01]  /*0430*/  @!P1 LDG.E.CONSTANT R2, [R30.64+-0xe0] ;  /* 0xffff20041e029981 */ /* 0x000ea2000c1e9900 */
[----:B------:R-:W-:-:S04]  /*0440*/  ISETP.GT.U32.AND P1, PT, R0, 0x37, PT ;  /* 0x000000370000780c */ /* 0x000fc80003f24070 */
[----:B------:R-:W-:-:S04]  /*0450*/  ISETP.GT.U32.OR P2, PT, R10, 0x37, P1 ;  /* 0x000000370a00780c */ /* 0x000fc80000f44470 */
[----:B------:R-:W4:Y:S01]  /*0460*/  @!P6 LDG.E.CONSTANT R34, [R30.64+-0xd8] ;  /* 0xffff28041e22e981 */ /* 0x000f22000c1e9900 */
[----:B------:R-:W-:Y:S02]  /*0470*/  ISETP.GT.U32.OR P6, PT, R3, 0x37, P3 ;  /* 0x000000370300780c */ /* 0x000fe40001fc4470 */
[----:B------:R-:W-:-:S06]  /*0480*/  MOV R0, RZ ;  /* 0x000000ff00007202 */ /* 0x000fcc0000000f00 */
[----:B------:R0:W5:Y:S01]  /*0490*/  @!P2 LDG.E.CONSTANT R33, [R30.64+-0xd4] ;  /* 0xffff2c041e21a981 */ /* 0x000162000c1e9900 */
[----:B------:R-:W-:-:S04]  /*04a0*/  ISETP.GT.U32.OR P2, PT, R3, 0x37, P4 ;  /* 0x000000370300780c */ /* 0x000fc80002744470 */
[----:B------:R-:W4:Y:S01]  /*04b0*/  @!P6 LDG.E.CONSTANT R0, [R30.64+-0x4] ;  /* 0xfffffc041e00e981 */ /* 0x000f22000c1e9900 */
[----:B------:R-:W-:-:S08]  /*04c0*/  ISETP.GT.U32.OR P6, PT, R3, 0x37, P5 ;  /* 0x000000370300780c */ /* 0x000fd00002fc4470 */
[----:B------:R0:W4:Y:S01]  /*04d0*/  @!P2 LDG.E.CONSTANT R45, [R30.64] ;  /* 0x000000041e2da981 */ /* 0x000122000c1e9900 */
[----:B------:R-:W-:-:S04]  /*04e0*/  ISETP.GT.U32.OR P2, PT, R3, 0x37, P0 ;  /* 0x000000370300780c */ /* 0x000fc80000744470 */
[----:B------:R0:W4:Y:S01]  /*04f0*/  @!P6 LDG.E.CONSTANT R43, [R30.64+0x4] ;  /* 0x000004041e2be981 */ /* 0x000122000c1e9900 */
[----:B------:R-:W-:-:S08]  /*0500*/  ISETP.GT.U32.OR P6, PT, R3, 0x37, P1 ;  /* 0x000000370300780c */ /* 0x000fd00000fc4470 */
[----:B------:R0:W5:Y:S01]  /*0510*/  @!P2 LDG.E.CONSTANT R32, [R30.64+0x8] ;  /* 0x000008041e20a981 */ /* 0x000162000c1e9900 */
[----:B------:R-:W-:-:S04]  /*0520*/  ISETP.GT.U32.AND P2, PT, R9, 0x37, PT ;  /* 0x000000370900780c */ /* 0x000fc80003f44070 */
[----:B------:R0:W5:Y:S01]  /*0530*/  @!P6 LDG.E.CONSTANT R29, [R30.64+0xc] ;  /* 0x00000c041e1de981 */ /* 0x000162000c1e9900 */
[----:B------:R-:W-:-:S13]  /*0540*/  ISETP.GT.U32.OR P6, PT, R3, 0x37, P2 ;  /* 0x000000370300780c */ /* 0x000fda00017c4470 */
        /* <DEDUP_REMOVED lines=27> */
[----:B------:R-:W-:Y:S02]  /*0700*/  ISETP.GT.U32.OR P6, PT, R8, 0x37, P0 ;  /* 0x000000370800780c */ /* 0x000fe400007c4470 */
[----:B------:R-:W-:-:S11]  /*0710*/  MOV R5, RZ ;  /* 0x000000ff00057202 */ /* 0x000fd60000000f00 */
[----:B------:R0:W5:Y:S01]  /*0720*/  @!P6 LDG.E.CONSTANT R19, [R30.64+0x2a8] ;  /* 0x0002a8041e13e981 */ /* 0x000162000c1e9900 */
[----:B------:R-:W-:-:S13]  /*0730*/  ISETP.GT.U32.OR P6, PT, R8, 0x37, P1 ;  /* 0x000000370800780c */ /* 0x000fda0000fc4470 */
[----:B------:R0:W5:Y:S01]  /*0740*/  @!P6 LDG.E.CONSTANT R5, [R30.64+0x2ac] ;  /* 0x0002ac041e05e981 */ /* 0x000162000c1e9900 */
[----:B------:R-:W-:-:S13]  /*0750*/  ISETP.GT.U32.OR P6, PT, R10, 0x37, P2 ;  /* 0x000000370a00780c */ /* 0x000fda00017c4470 */
[----:B------:R0:W5:Y:S01]  /*0760*/  @!P6 LDG.E.CONSTANT R27, [R30.64+-0xd0] ;  /* 0xffff30041e1be981 */ /* 0x000162000c1e9900 */
[----:B------:R-:W-:-:S13]  /*0770*/  ISETP.GT.U32.OR P6, PT, R4, 0x37, P2 ;  /* 0x000000370400780c */ /* 0x000fda00017c4470 */
[----:B------:R0:W5:Y:S01]  /*0780*/  @!P6 LDG.E.CONSTANT R23, [R30.64+0xf0] ;  /* 0x0000f0041e17e981 */ /* 0x000162000c1e9900 */
[----:B------:R-:W-:Y:S02]  /*0790*/  ISETP.GT.U32.OR P6, PT, R6, 0x37, P2 ;  /* 0x000000370600780c */ /* 0x000fe400017c4470 */
[----:B------:R-:W-:Y:S01]  /*07a0*/  IADD3 R3, R3, 0x4, RZ ;  /* 0x0000000403037810 */ /* 0x000fe20007ffe0ff */
[----:B---3--:R-:W-:Y:S01]  /*07b0*/  FADD R38, R36, R36 ;  /* 0x0000002424267221 */ /* 0x008fe20000000000 */
[----:B--2---:R-:W-:Y:S02]  /*07c0*/  FFMA R35, R2, -1.5, R35 ;  /* 0xbfc0000002237823 */ /* 0x004fe40000000023 */
[C---:B------:R-:W-:Y:S02]  /*07d0*/  ISETP.GT.U32.OR P3, PT, R3.reuse, 0x37, P3 ;  /* 0x000000370300780c */ /* 0x040fe40001f64470 */
[C---:B------:R-:W-:Y:S02]  /*07e0*/  ISETP.GT.U32.OR P4, PT, R3.reuse, 0x37, P4 ;  /* 0x000000370300780c */ /* 0x040fe40002784470 */
[----:B------:R-:W-:-:S03]  /*07f0*/  ISETP.GT.U32.OR P5, PT, R3, 0x37, P5 ;  /* 0x000000370300780c */ /* 0x000fc60002fa4470 */
[----:B------:R0:W2:Y:S01]  /*0800*/  @!P6 LDG.E.CONSTANT R15, [R30.64+0x1d0] ;  /* 0x0001d0041e0fe981 */ /* 0x0000a2000c1e9900 */
[----:B------:R-:W-:Y:S02]  /*0810*/  ISETP.GT.U32.OR P6, PT, R8, 0x37, P2 ;  /* 0x000000370800780c */ /* 0x000fe400017c4470 */
[C---:B------:R-:W-:Y:S02]  /*0820*/  ISETP.GT.U32.OR P0, PT, R3.reuse, 0x37, P0 ;  /* 0x000000370300780c */ /* 0x040fe40000704470 */
[C---:B------:R-:W-:Y:S02]  /*0830*/  ISETP.GT.U32.OR P1, PT, R3.reuse, 0x37, P1 ;  /* 0x000000370300780c */ /* 0x040fe40000f24470 */
[----:B------:R-:W-:Y:S01]  /*0840*/  ISETP.GT.U32.OR P2, PT, R3, 0x37, P2 ;  /* 0x000000370300780c */ /* 0x000fe20001744470 */
[----:B------:R-:W-:Y:S01]  /*0850*/  FADD R35, R35, -R38 ;  /* 0x8000002623237221 */ /* 0x000fe20000000000 */
[C-C-:B------:R-:W-:Y:S01]  /*0860*/  FADD R38, R2.reuse, R2.reuse ;  /* 0x0000000202267221 */ /* 0x140fe20000000000 */
[--C-:B------:R-:W-:Y:S01]  /*0870*/  FADD R39, RZ, -R2.reuse ;  /* 0x80000002ff277221 */ /* 0x100fe20000000000 */
[----:B------:R-:W-:Y:S01]  /*0880*/  FFMA R49, R2, 0.5, RZ ;  /* 0x3f00000002317823 */ /* 0x000fe200000000ff */
[----:B------:R-:W-:Y:S01]  /*0890*/  FADD R37, RZ, R2 ;  /* 0x00000002ff257221 */ /* 0x000fe20000000000 */
[----:B------:R-:W-:Y:S01]  /*08a0*/  MOV R10, RZ ;  /* 0x000000ff000a7202 */ /* 0x000fe20000000f00 */
[----:B------:R-:W-:Y:S01]  /*08b0*/  CS2R R8, SRZ ;  /* 0x0000000000087805 */ /* 0x000fe2000001ff00 */
[----:B------:R-:W-:Y:S01]  /*08c0*/  MOV R6, RZ ;  /* 0x000000ff00067202 */ /* 0x000fe20000000f00 */
[----:B------:R0:W3:Y:S01]  /*08d0*/  @!P6 LDG.E.CONSTANT R13, [R30.64+0x2b0] ;  /* 0x0002b0041e0de981 */ /* 0x0000e2000c1e9900 */
[----:B------:R-:W-:-:S02]  /*08e0*/  MOV R4, RZ ;  /* 0x000000ff00047202 */ /* 0x000fc40000000f00 */
[----:B------:R-:W-:Y:S01]  /*08f0*/  MOV R3, RZ ;  /* 0x000000ff00037202 */ /* 0x000fe20000000f00 */
[----:B------:R-:W-:Y:S01]  /*0900*/  FADD R47, RZ, -R38 ;  /* 0x80000026ff2f7221 */ /* 0x000fe20000000000 */
[C---:B------:R-:W-:Y:S01]  /*0910*/  FFMA R41, R36.reuse, 0.5, R39 ;  /* 0x3f00000024297823 */ /* 0x040fe20000000027 */
[----:B------:R-:W-:Y:S01]  /*0920*/  FADD R49, R49, -R36 ;  /* 0x8000002431317221 */ /* 0x000fe20000000000 */
[C-C-:B------:R-:W-:Y:S01]  /*0930*/  FFMA R39, R36.reuse, -2.5, R37.reuse ;  /* 0xc020000024277823 */ /* 0x140fe20000000025 */
[----:B------:R-:W-:Y:S01]  /*0940*/  FFMA R37, R36, -1.5, R37 ;  /* 0xbfc0000024257823 */ /* 0x000fe20000000025 */
[C---:B----4-:R-:W-:Y:S01]  /*0950*/  FADD R2, R34.reuse, R34 ;  /* 0x0000002222027221 */ /* 0x050fe20000000000 */
[----:B------:R0:W4:Y:S01]  /*0960*/  @!P4 LDG.E.CONSTANT R10, [R30.64+0x380] ;  /* 0x000380041e0ac981 */ /* 0x000122000c1e9900 */
[----:B------:R-:W-:Y:S01]  /*0970*/  FADD R47, R47, -R36 ;  /* 0x800000242f2f7221 */ /* 0x000fe20000000000 */
[C---:B------:R-:W-:Y:S01]  /*0980*/  FFMA R40, R34.reuse, 2.5, R41 ;  /* 0x4020000022287823 */ /* 0x040fe20000000029 */
[----:B------:R-:W-:Y:S01]  /*0990*/  FFMA R36, R34, -0.5, R49 ;  /* 0xbf00000022247823 */ /* 0x000fe20000000031 */
[----:B------:R0:W2:Y:S01]  /*09a0*/  @!P3 LDG.E.CONSTANT R6, [R30.64+0x37c] ;  /* 0x00037c041e06b981 */ /* 0x0000a2000c1e9900 */
[----:B------:R-:W-:-:S03]  /*09b0*/  FADD R52, -R2, R37 ;  /* 0x0000002502347221 */ /* 0x000fc60000000100 */
[----:B------:R0:W2:Y:S04]  /*09c0*/  @!P0 LDG.E.CONSTANT R8, [R30.64+0x388] ;  /* 0x000388041e088981 */ /* 0x0000a8000c1e9900 */
[----:B------:R0:W2:Y:S04]  /*09d0*/  @!P5 LDG.E.CONSTANT R9, [R30.64+0x384] ;  /* 0x000384041e09d981 */ /* 0x0000a8000c1e9900 */
[----:B------:R0:W2:Y:S04]  /*09e0*/  @!P1 LDG.E.CONSTANT R4, [R30.64+0x38c] ;  /* 0x00038c041e049981 */ /* 0x0000a8000c1e9900 */
[----:B------:R0:W2:Y:S01]  /*09f0*/  @!P2 LDG.E.CONSTANT R3, [R30.64+0x390] ;  /* 0x000390041e03a981 */ /* 0x0000a2000c1e9900 */
[----:B------:R-:W-:Y:S01]  /*0a00*/  FADD R2, R47, R2 ;  /* 0x000000022f027221 */ /* 0x000fe20000000000 */
[----:B------:R-:W-:Y:S01]  /*0a10*/  FFMA R37, R0, 0.5, RZ ;  /* 0x3f00000000257823 */ /* 0x000fe200000000ff */
[C---:B0-----:R-:W-:Y:S01]  /*0a20*/  FFMA R30, R34.reuse, 0.5, R39 ;  /* 0x3f000000221e7823 */ /* 0x041fe20000000027 */
[----:B------:R-:W-:Y:S01]  /*0a30*/  FFMA R34, R34, 1.5, R35 ;  /* 0x3fc0000022227823 */ /* 0x000fe20000000023 */
[----:B-----5:R-:W-:-:S03]  /*0a40*/  FADD R48, R2, R33 ;  /* 0x0000002102307221 */ /* 0x020fc60000000000 */
[--C-:B------:R-:W-:Y:S01]  /*0a50*/  FADD R35, R34, R33.reuse ;  /* 0x0000002122237221 */ /* 0x100fe20000000000 */
[----:B------:R-:W-:Y:S01]  /*0a60*/  FMUL R2, R45, 0.5 ;  /* 0x3f0000002d027820 */ /* 0x000fe20000400000 */
[--C-:B------:R-:W-:Y:S01]  /*0a70*/  FADD R30, R30, R33.reuse ;  /* 0x000000211e1e7221 */ /* 0x100fe20000000000 */
[--C-:B------:R-:W-:Y:S01]  /*0a80*/  FADD R40, R40, R33.reuse ;  /* 0x0000002128287221 */ /* 0x100fe20000000000 */
[----:B------:R-:W-:Y:S01]  /*0a90*/  FADD R39, R36, R33 ;  /* 0x0000002124277221 */ /* 0x000fe20000000000 */
[----:B------:R-:W-:Y:S01]  /*0aa0*/  FFMA R52, R33, 1.5, R52 ;  /* 0x3fc0000021347823 */ /* 0x000fe20000000034 */
[----:B------:R-:W-:Y:S01]  /*0ab0*/  FMUL R50, R45, -1.5 ;  /* 0xbfc000002d327820 */ /* 0x000fe20000400000 */
[----:B------:R-:W-:Y:S01]  /*0ac0*/  FFMA R35, R0, -1.5, R35 ;  /* 0xbfc0000000237823 */ /* 0x000fe20000000023 */
[C---:B------:R-:W-:Y:S01]  /*0ad0*/  FMUL R31, R43.reuse, -1.5 ;  /* 0xbfc000002b1f7820 */ /* 0x040fe20000400000 */
[----:B------:R-:W-:Y:S01]  /*0ae0*/  FMUL R33, R43, 0.5 ;  /* 0x3f0000002b217820 */ /* 0x000fe20000400000 */
[----:B------:R-:W-:Y:S01]  /*0af0*/  FFMA R49, R2, -1.5, R37 ;  /* 0xbfc0000002317823 */ /* 0x000fe20000000025 */
[C---:B------:R-:W-:Y:S01]  /*0b00*/  FADD R37, R50.reuse, R50 ;  /* 0x0000003232257221 */ /* 0x040fe20000000000 */
[C---:B------:R-:W-:Y:S01]  /*0b10*/  FFMA R35, R50.reuse, -1.5, R35 ;  /* 0xbfc0000032237823 */ /* 0x040fe20000000023 */
[----:B------:R-:W-:Y:S01]  /*0b20*/  FADD R34, R31, R31 ;  /* 0x0000001f1f227221 */ /* 0x000fe20000000000 */
[----:B------:R-:W-:Y:S01]  /*0b30*/  FADD R36, R33, R33 ;  /* 0x0000002121247221 */ /* 0x000fe20000000000 */
[----:B------:R-:W-:Y:S01]  /*0b40*/  FFMA R50, R50, 0.5, R39 ;  /* 0x3f00000032327823 */ /* 0x000fe20000000027 */
[----:B------:R-:W-:Y:S01]  /*0b50*/  FADD R46, RZ, R45 ;  /* 0x0000002dff2e7221 */ /* 0x000fe20000000000 */
[----:B------:R-:W-:Y:S01]  /*0b60*/  FADD R39, R2, R2 ;  /* 0x0000000202277221 */ /* 0x000fe20000000000 */
[----:B------:R-:W-:Y:S01]  /*0b70*/  FADD R48, R48, -R37 ;  /* 0x8000002530307221 */ /* 0x000fe20000000000 */
[----:B------:R-:W-:Y:S01]  /*0b80*/  FADD R49, R49, -R36 ;  /* 0x8000002431317221 */ /* 0x000fe20000000000 */
[----:B------:R-:W-:Y:S01]  /*0b90*/  FADD R35, R35, -R34 ;  /* 0x8000002223237221 */ /* 0x000fe20000000000 */
[----:B------:R-:W-:Y:S01]  /*0ba0*/  FMUL R44, R32, 0.5 ;  /* 0x3f000000202c7820 */ /* 0x000fe20000400000 */
[----:B------:R-:W-:Y:S01]  /*0bb0*/  FADD R38, RZ, -R2 ;  /* 0x80000002ff267221 */ /* 0x000fe20000000000 */
[----:B------:R-:W-:Y:S01]  /*0bc0*/  FFMA R37, R43, -2.5, R46 ;  /* 0xc02000002b257823 */ /* 0x000fe2000000002e */
[----:B------:R-:W-:Y:S01]  /*0bd0*/  FADD R36, RZ, -R45 ;  /* 0x8000002dff247221 */ /* 0x000fe20000000000 */
[----:B------:R-:W-:Y:S01]  /*0be0*/  FADD R34, RZ, R2 ;  /* 0x00000002ff227221 */ /* 0x000fe20000000000 */
[----:B------:R-:W-:Y:S01]  /*0bf0*/  FFMA R54, R2, 0.5, RZ ;  /* 0x3f00000002367823 */ /* 0x000fe200000000ff */
[----:B------:R-:W-:Y:S01]  /*0c00*/  FADD R42, RZ, -R39 ;  /* 0x80000027ff2a7221 */ /* 0x000fe20000000000 */
[--C-:B------:R-:W-:Y:S01]  /*0c10*/  FADD R41, R38, R43.reuse ;  /* 0x0000002b26297221 */ /* 0x100fe20000000000 */
[----:B------:R-:W-:Y:S01]  /*0c20*/  FADD R60, R37, R44 ;  /* 0x0000002c253c7221 */ /* 0x000fe20000000000 */
[----:B------:R-:W-:Y:S01]  /*0c30*/  FFMA R57, R43, 2.5, R36 ;  /* 0x402000002b397823 */ /* 0x000fe20000000024 */
[----:B------:R-:W-:Y:S01]  /*0c40*/  FADD R2, R44, R44 ;  /* 0x0000002c2c027221 */ /* 0x000fe20000000000 */
[C---:B------:R-:W-:Y:S01]  /*0c50*/  FFMA R51, R33.reuse, 0.5, R38 ;  /* 0x3f00000021337823 */ /* 0x040fe20000000026 */
[C---:B------:R-:W-:Y:S01]  /*0c60*/  FADD R39, -R33.reuse, R54 ;  /* 0x0000003621277221 */ /* 0x040fe20000000100 */
[----:B------:R-:W-:Y:S01]  /*0c70*/  FADD R59, R34, -R43 ;  /* 0x8000002b223b7221 */ /* 0x000fe20000000000 */
[C-C-:B------:R-:W-:Y:S01]  /*0c80*/  FFMA R47, R33.reuse, -2.5, R34.reuse ;  /* 0xc0200000212f7823 */ /* 0x140fe20000000022 */
[C---:B------:R-:W-:Y:S01]  /*0c90*/  FFMA R55, R33.reuse, -1.5, R34 ;  /* 0xbfc0000021377823 */ /* 0x040fe20000000022 */
[----:B------:R-:W-:Y:S01]  /*0ca0*/  FADD R37, -R33, R42 ;  /* 0x0000002a21257221 */ /* 0x000fe20000000100 */
[C---:B------:R-:W-:Y:S01]  /*0cb0*/  FADD R38, R44.reuse, R41 ;  /* 0x000000292c267221 */ /* 0x040fe20000000000 */
[C---:B------:R-:W-:Y:S01]  /*0cc0*/  FADD R34, -R44.reuse, R57 ;  /* 0x000000392c227221 */ /* 0x040fe20000000100 */
[C---:B------:R-:W-:Y:S01]  /*0cd0*/  FFMA R49, R44.reuse, 1.5, R49 ;  /* 0x3fc000002c317823 */ /* 0x040fe20000000031 */
[C---:B------:R-:W-:Y:S01]  /*0ce0*/  FADD R59, -R44.reuse, R59 ;  /* 0x0000003b2c3b7221 */ /* 0x040fe20000000100 */
[C---:B------:R-:W-:Y:S01]  /*0cf0*/  FFMA R41, R44.reuse, 2.5, R51 ;  /* 0x402000002c297823 */ /* 0x040fe20000000033 */
[----:B------:R-:W-:Y:S01]  /*0d00*/  FFMA R42, R44, 0.5, R47 ;  /* 0x3f0000002c2a7823 */ /* 0x000fe2000000002f */
[----:B------:R-:W-:Y:S01]  /*0d10*/  FADD R55, -R2, R55 ;  /* 0x0000003702377221 */ /* 0x000fe20000000100 */
[----:B------:R-:W-:Y:S01]  /*0d20*/  FFMA R40, R45, 1.5, R40 ;  /* 0x3fc000002d287823 */ /* 0x000fe20000000028 */
[----:B------:R-:W-:Y:S01]  /*0d30*/  FFMA R44, R44, -0.5, R39 ;  /* 0xbf0000002c2c7823 */ /* 0x000fe20000000027 */
[----:B------:R-:W-:Y:S01]  /*0d40*/  FFMA R39, R43, 1.5, R50 ;  /* 0x3fc000002b277823 */ /* 0x000fe20000000032 */
[----:B------:R-:W-:Y:S01]  /*0d50*/  FFMA R30, R45, -1.5, R30 ;  /* 0xbfc000002d1e7823 */ /* 0x000fe2000000001e */
[C---:B------:R-:W-:Y:S01]  /*0d60*/  FFMA R48, R43.reuse, 1.5, R48 ;  /* 0x3fc000002b307823 */ /* 0x040fe20000000030 */
[----:B------:R-:W-:Y:S01]  /*0d70*/  FFMA R61, R43, 1.5, R36 ;  /* 0x3fc000002b3d7823 */ /* 0x000fe20000000024 */
[--C-:B------:R-:W-:Y:S01]  /*0d80*/  FADD R60, R60, R29.reuse ;  /* 0x0000001d3c3c7221 */ /* 0x100fe20000000000 */
[--C-:B------:R-:W-:Y:S01]  /*0d90*/  FADD R34, R34, -R29.reuse ;  /* 0x8000001d22227221 */ /* 0x100fe20000000000 */
[--C-:B------:R-:W-:Y:S01]  /*0da0*/  FADD R59, R59, R29.reuse ;  /* 0x0000001d3b3b7221 */ /* 0x100fe20000000000 */
[----:B------:R-:W-:Y:S01]  /*0db0*/  FADD R38, R38, -R29 ;  /* 0x8000001d26267221 */ /* 0x000fe20000000000 */
[----:B------:R-:W-:Y:S01]  /*0dc0*/  FADD R54, R52, R27 ;  /* 0x0000001b34367221 */ /* 0x000fe20000000000 */
[----:B------:R-:W-:Y:S01]  /*0dd0*/  FADD R52, R37, R2 ;  /* 0x0000000225347221 */ /* 0x000fe20000000000 */
[----:B------:R-:W-:-:S02]  /*0de0*/  FMUL R2, R32, -1.5 ;  /* 0xbfc0000020027820 */ /* 0x000fc40000400000 */
[----:B------:R-:W-:Y:S01]  /*0df0*/  FFMA R54, R45, -1.5, R54 ;  /* 0xbfc000002d367823 */ /* 0x000fe20000000036 */
[C---:B------:R-:W-:Y:S01]  /*0e00*/  FFMA R37, R31.reuse, 0.5, R40 ;  /* 0x3f0000001f257823 */ /* 0x040fe20000000028 */
[C---:B------:R-:W-:Y:S02]  /*0e10*/  FADD R51, R2.reuse, R2 ;  /* 0x0000000202337221 */ /* 0x040fe40000000000 */
[----:B------:R-:W-:Y:S01]  /*0e20*/  FFMA R40, R31, -1.5, R54 ;  /* 0xbfc000001f287823 */ /* 0x000fe20000000036 */
[----:B------:R-:W-:Y:S01]  /*0e30*/  FFMA R54, R2, -0.5, R39 ;  /* 0xbf00000002367823 */ /* 0x000fe20000000027 */
[----:B------:R-:W-:Y:S01]  /*0e40*/  FADD R39, R45, R45 ;  /* 0x0000002d2d277221 */ /* 0x000fe20000000000 */
[----:B------:R-:W-:Y:S01]  /*0e50*/  FFMA R27, R31, -2.5, R30 ;  /* 0xc02000001f1b7823 */ /* 0x000fe2000000001e */
[----:B------:R-:W-:Y:S01]  /*0e60*/  FADD R56, R48, R51 ;  /* 0x0000003330387221 */ /* 0x000fe20000000000 */
[----:B------:R-:W-:Y:S01]  /*0e70*/  FADD R51, -R51, R40 ;  /* 0x0000002833337221 */ /* 0x000fe20000000100 */
[--C-:B------:R-:W-:Y:S01]  /*0e80*/  FADD R40, RZ, -R39.reuse ;  /* 0x80000027ff287221 */ /* 0x100fe20000000000 */
[----:B------:R-:W-:Y:S01]  /*0e90*/  FADD R39, RZ, R39 ;  /* 0x00000027ff277221 */ /* 0x000fe20000000000 */
[C---:B------:R-:W-:Y:S01]  /*0ea0*/  FFMA R30, R2.reuse, 0.5, R27 ;  /* 0x3f000000021e7823 */ /* 0x040fe2000000001b */
[C---:B------:R-:W-:Y:S01]  /*0eb0*/  FFMA R31, R2.reuse, 2.5, R37 ;  /* 0x40200000021f7823 */ /* 0x040fe20000000025 */
[----:B------:R-:W-:Y:S01]  /*0ec0*/  FFMA R27, R2, 1.5, R35 ;  /* 0x3fc00000021b7823 */ /* 0x000fe20000000023 */
[----:B------:R-:W-:Y:S01]  /*0ed0*/  FADD R2, R32, R32 ;  /* 0x0000002020027221 */ /* 0x000fe20000000000 */
[----:B------:R-:W-:Y:S01]  /*0ee0*/  FFMA R35, R43, -1.5, R46 ;  /* 0xbfc000002b237823 */ /* 0x000fe2000000002e */
[--C-:B------:R-:W-:Y:S01]  /*0ef0*/  FADD R47, R40, -R43.reuse ;  /* 0x8000002b282f7221 */ /* 0x100fe20000000000 */
[----:B------:R-:W-:Y:S01]  /*0f00*/  FADD R57, R39, R43 ;  /* 0x0000002b27397221 */ /* 0x000fe20000000000 */
[----:B------:R-:W-:Y:S01]  /*0f10*/  FADD R37, R46, -R33 ;  /* 0x800000212e257221 */ /* 0x000fe20000000000 */
[----:B------:R-:W-:Y:S01]  /*0f20*/  FADD R33, R33, R36 ;  /* 0x0000002421217221 */ /* 0x000fe20000000000 */
[C---:B------:R-:W-:Y:S01]  /*0f30*/  FADD R46, -R2.reuse, R35 ;  /* 0x00000023022e7221 */ /* 0x040fe20000000100 */
[C---:B------:R-:W-:Y:S01]  /*0f40*/  FADD R35, R2.reuse, R61 ;  /* 0x0000003d02237221 */ /* 0x040fe20000000000 */
[----:B------:R-:W-:Y:S01]  /*0f50*/  FADD R50, R47, R2 ;  /* 0x000000022f327221 */ /* 0x000fe20000000000 */
[----:B------:R-:W-:Y:S01]  /*0f60*/  FADD R36, -R2, R57 ;  /* 0x0000003902247221 */ /* 0x000fe20000000100 */
[--C-:B------:R-:W-:Y:S01]  /*0f70*/  FADD R2, RZ, R0.reuse ;  /* 0x00000000ff027221 */ /* 0x100fe20000000000 */
[--C-:B------:R-:W-:Y:S01]  /*0f80*/  FADD R48, RZ, -R0.reuse ;  /* 0x80000000ff307221 */ /* 0x100fe20000000000 */
[----:B------:R-:W-:Y:S01]  /*0f90*/  FADD R47, R0, R0 ;  /* 0x00000000002f7221 */ /* 0x000fe20000000000 */
[C---:B------:R-:W-:Y:S01]  /*0fa0*/  FMUL R0, R45.reuse, -2 ;  /* 0xc00000002d007820 */ /* 0x040fe20000400000 */
[C---:B------:R-:W-:Y:S01]  /*0fb0*/  FFMA R57, R45.reuse, -1.5, R2 ;  /* 0xbfc000002d397823 */ /* 0x040fe20000000002 */
[----:B------:R-:W-:Y:S01]  /*0fc0*/  FFMA R2, R45, 1.5, R48 ;  /* 0x3fc000002d027823 */ /* 0x000fe20000000030 */
[----:B------:R-:W-:Y:S01]  /*0fd0*/  FADD R45, RZ, -R47 ;  /* 0x8000002fff2d7221 */ /* 0x000fe20000000000 */
[----:B------:R-:W-:-:S03]  /*0fe0*/  FMUL R47, R43, -2 ;  /* 0xc00000002b2f7820 */ /* 0x000fc60000400000 */
[C---:B------:R-:W-:Y:S01]  /*0ff0*/  FFMA R45, R0.reuse, -1.5, R45 ;  /* 0xbfc00000002d7823 */ /* 0x040fe2000000002d */
[----:B------:R-:W-:Y:S01]  /*1000*/  FADD R48, R47, R47 ;  /* 0x0000002f2f307221 */ /* 0x000fe20000000000 */
[----:B------:R-:W-:-:S03]  /*1010*/  FADD R58, R0, R0 ;  /* 0x00000000003a7221 */ /* 0x000fc60000000000 */
[----:B------:R-:W-:Y:S01]  /*1020*/  FADD R48, R45, -R48 ;  /* 0x800000302d307221 */ /* 0x000fe20000000000 */
[----:B------:R-:W-:Y:S01]  /*1030*/  FADD R45, R43, R43 ;  /* 0x0000002b2b2d7221 */ /* 0x000fe20000000000 */
[----:B------:R-:W-:Y:S01]  /*1040*/  FADD R58, RZ, -R58 ;  /* 0x8000003aff3a7221 */ /* 0x000fe20000000000 */
[----:B------:R-:W-:Y:S02]  /*1050*/  FFMA R61, R0, 0.5, RZ ;  /* 0x3f000000003d7823 */ /* 0x000fe400000000ff */
[----:B------:R-:W-:Y:S01]  /*1060*/  FADD R43, R45, R2 ;  /* 0x000000022d2b7221 */ /* 0x000fe20000000000 */
[----:B------:R-:W-:Y:S01]  /*1070*/  FADD R57, R57, -R45 ;  /* 0x8000002d39397221 */ /* 0x000fe20000000000 */
[----:B------:R-:W-:Y:S01]  /*1080*/  FADD R0, R45, R58 ;  /* 0x0000003a2d007221 */ /* 0x000fe20000000000 */
[C---:B------:R-:W-:Y:S01]  /*1090*/  FFMA R58, R32.reuse, 2.5, R33 ;  /* 0x40200000203a7823 */ /* 0x040fe20000000021 */
[C---:B------:R-:W-:Y:S01]  /*10a0*/  FFMA R2, R32.reuse, -1.5, R43 ;  /* 0xbfc0000020027823 */ /* 0x040fe2000000002b */
[C---:B------:R-:W-:Y:S01]  /*10b0*/  FFMA R37, R32.reuse, -2.5, R37 ;  /* 0xc020000020257823 */ /* 0x040fe20000000025 */
[C---:B------:R-:W-:Y:S01]  /*10c0*/  FFMA R33, R32.reuse, 1.5, R57 ;  /* 0x3fc0000020217823 */ /* 0x040fe20000000039 */
[----:B------:R-:W-:Y:S01]  /*10d0*/  FMUL R43, R32, -2 ;  /* 0xc0000000202b7820 */ /* 0x000fe20000400000 */
[--C-:B------:R-:W-:Y:S01]  /*10e0*/  FFMA R32, R47, -2.5, R40.reuse ;  /* 0xc02000002f207823 */ /* 0x100fe20000000028 */
[----:B------:R-:W-:Y:S01]  /*10f0*/  FADD R45, R45, R61 ;  /* 0x0000003d2d2d7221 */ /* 0x000fe20000000000 */
[C---:B------:R-:W-:Y:S01]  /*1100*/  FFMA R39, R47.reuse, 0.5, R39 ;  /* 0x3f0000002f277823 */ /* 0x040fe20000000027 */
[----:B------:R-:W-:Y:S01]  /*1110*/  FFMA R61, R47, -1.5, R40 ;  /* 0xbfc000002f3d7823 */ /* 0x000fe20000000028 */
[C---:B------:R-:W-:Y:S01]  /*1120*/  FFMA R40, R43.reuse, 0.5, R32 ;  /* 0x3f0000002b287823 */ /* 0x040fe20000000020 */
[C---:B------:R-:W-:Y:S01]  /*1130*/  FFMA R32, R43.reuse, -0.5, R45 ;  /* 0xbf0000002b207823 */ /* 0x040fe2000000002d */
[C---:B------:R-:W-:Y:S01]  /*1140*/  FFMA R39, R43.reuse, 2.5, R39 ;  /* 0x402000002b277823 */ /* 0x040fe20000000027 */
[C---:B------:R-:W-:Y:S01]  /*1150*/  FFMA R48, R43.reuse, 1.5, R48 ;  /* 0x3fc000002b307823 */ /* 0x040fe20000000030 */
[----:B------:R-:W-:-:S04]  /*1160*/  FADD R43, R43, R43 ;  /* 0x0000002b2b2b7221 */ /* 0x000fc80000000000 */
[----:B------:R-:W-:Y:S01]  /*1170*/  FADD R0, R0, R43 ;  /* 0x0000002b00007221 */ /* 0x000fe20000000000 */
[----:B------:R-:W-:Y:S01]  /*1180*/  FADD R61, -R43, R61 ;  /* 0x0000003d2b3d7221 */ /* 0x000fe20000000100 */
[C---:B------:R-:W-:Y:S01]  /*1190*/  FMUL R43, R29.reuse, -1.5 ;  /* 0xbfc000001d2b7820 */ /* 0x040fe20000400000 */
[--C-:B------:R-:W-:Y:S01]  /*11a0*/  FADD R47, R50, R29.reuse ;  /* 0x0000001d322f7221 */ /* 0x100fe20000000000 */
[----:B------:R-:W-:Y:S01]  /*11b0*/  FFMA R45, R29, 1.5, R46 ;  /* 0x3fc000001d2d7823 */ /* 0x000fe2000000002e */
[----:B------:R-:W-:Y:S01]  /*11c0*/  FADD R50, R33, R29 ;  /* 0x0000001d21327221 */ /* 0x000fe20000000000 */
[----:B------:R-:W-:Y:S01]  /*11d0*/  FFMA R51, R43, 1.5, R51 ;  /* 0x3fc000002b337823 */ /* 0x000fe20000000033 */
[--C-:B------:R-:W-:Y:S01]  /*11e0*/  FADD R43, R29, R29.reuse ;  /* 0x0000001d1d2b7221 */ /* 0x100fe20000000000 */
[--C-:B------:R-:W-:Y:S01]  /*11f0*/  FADD R58, R58, R29.reuse ;  /* 0x0000001d3a3a7221 */ /* 0x100fe20000000000 */
[----:B------:R-:W-:Y:S01]  /*1200*/  FADD R46, R37, -R29 ;  /* 0x8000001d252e7221 */ /* 0x000fe20000000000 */
[C---:B------:R-:W-:Y:S01]  /*1210*/  FFMA R35, R29.reuse, -1.5, R35 ;  /* 0xbfc000001d237823 */ /* 0x040fe20000000023 */
[--C-:B------:R-:W-:Y:S01]  /*1220*/  FADD R36, R36, -R29.reuse ;  /* 0x8000001d24247221 */ /* 0x100fe20000000000 */
[----:B------:R-:W-:Y:S01]  /*1230*/  FADD R2, R2, -R29 ;  /* 0x8000001d02027221 */ /* 0x000fe20000000000 */
[C---:B------:R-:W-:Y:S01]  /*1240*/  FFMA R30, R29.reuse, -1.5, R30 ;  /* 0xbfc000001d1e7823 */ /* 0x040fe2000000001e */
[C---:B------:R-:W-:Y:S01]  /*1250*/  FFMA R31, R29.reuse, -1.5, R31 ;  /* 0xbfc000001d1f7823 */ /* 0x040fe2000000001f */
[C---:B------:R-:W-:Y:S01]  /*1260*/  FFMA R54, R29.reuse, -1.5, R54 ;  /* 0xbfc000001d367823 */ /* 0x040fe20000000036 */
[C---:B------:R-:W-:Y:S01]  /*1270*/  FFMA R56, R29.reuse, -1.5, R56 ;  /* 0xbfc000001d387823 */ /* 0x040fe20000000038 */
[C---:B------:R-:W-:Y:S01]  /*1280*/  FFMA R27, R29.reuse, -1.5, R27 ;  /* 0xbfc000001d1b7823 */ /* 0x040fe2000000001b */
[C---:B------:R-:W-:Y:S01]  /*1290*/  FMUL R33, R29.reuse, -2 ;  /* 0xc00000001d217820 */ /* 0x040fe20000400000 */
[----:B------:R-:W-:-:S03]  /*12a0*/  FMUL R29, R29, 0.5 ;  /* 0x3f0000001d1d7820 */ /* 0x000fc60000400000 */
[----:B------:R-:W-:Y:S01]  /*12b0*/  FFMA R61, R33, 1.5, R61 ;  /* 0x3fc00000213d7823 */ /* 0x000fe2000000003d */
[----:B------:R-:W-:Y:S01]  /*12c0*/  FADD R49, R49, R29 ;  /* 0x0000001d31317221 */ /* 0x000fe20000000000 */
[C---:B------:R-:W-:Y:S01]  /*12d0*/  FADD R42, R29.reuse, R42 ;  /* 0x0000002a1d2a7221 */ /* 0x040fe20000000000 */
[C---:B------:R-:W-:Y:S01]  /*12e0*/  FADD R41, R29.reuse, R41 ;  /* 0x000000291d297221 */ /* 0x040fe20000000000 */
[C---:B------:R-:W-:Y:S01]  /*12f0*/  FADD R44, R29.reuse, R44 ;  /* 0x0000002c1d2c7221 */ /* 0x040fe20000000000 */
[C---:B------:R-:W-:Y:S01]  /*1300*/  FFMA R55, R29.reuse, 1.5, R55 ;  /* 0x3fc000001d377823 */ /* 0x040fe20000000037 */
[----:B------:R-:W-:Y:S01]  /*1310*/  FADD R52, R29, R52 ;  /* 0x000000341d347221 */ /* 0x000fe20000000000 */
[----:B------:R-:W-:-:S04]  /*1320*/  FADD R29, R26, R26 ;  /* 0x0000001a1a1d7221 */ /* 0x000fc80000000000 */
[----:B------:R-:W-:Y:S01]  /*1330*/  FADD R61, R61, -R29 ;  /* 0x8000001d3d3d7221 */ /* 0x000fe20000000000 */
[----:B------:R-:W-:-:S04]  /*1340*/  FADD R29, R53, R53 ;  /* 0x00000035351d7221 */ /* 0x000fc80000000000 */
[----:B------:R-:W-:Y:S01]  /*1350*/  FADD R29, R27, -R29 ;  /* 0x8000001d1b1d7221 */ /* 0x000fe20000000000 */
[----:B------:R-:W-:-:S04]  /*1360*/  FMUL R27, R28, -2 ;  /* 0xc00000001c1b7820 */ /* 0x000fc80000400000 */
[----:B------:R-:W-:-:S04]  /*1370*/  FADD R33, R27, R27 ;  /* 0x0000001b1b217221 */ /* 0x000fc80000000000 */
[----:B------:R-:W-:Y:S01]  /*1380*/  FADD R56, R56, -R33 ;  /* 0x8000002138387221 */ /* 0x000fe20000000000 */
[----:B------:R-:W-:Y:S01]  /*1390*/  FMUL R33, R28, 0.5 ;  /* 0x3f0000001c217820 */ /* 0x000fe20000400000 */
[C---:B------:R-:W-:Y:S01]  /*13a0*/  FFMA R54, R27.reuse, 0.5, R54 ;  /* 0x3f0000001b367823 */ /* 0x040fe20000000036 */
[----:B------:R-:W-:Y:S02]  /*13b0*/  FFMA R29, R27, -1.5, R29 ;  /* 0xbfc000001b1d7823 */ /* 0x000fe4000000001d */
[----:B------:R-:W-:Y:S01]  /*13c0*/  FADD R27, R33, R33 ;  /* 0x00000021211b7221 */ /* 0x000fe20000000000 */
[----:B------:R-:W-:Y:S01]  /*13d0*/  FADD R48, R48, -R43 ;  /* 0x8000002b30307221 */ /* 0x000fe20000000000 */
[----:B------:R-:W-:Y:S01]  /*13e0*/  FFMA R2, R53, 0.5, R2 ;  /* 0x3f00000035027823 */ /* 0x000fe20000000002 */
[----:B------:R-:W-:Y:S01]  /*13f0*/  FADD R49, R49, -R53 ;  /* 0x8000003531317221 */ /* 0x000fe20000000000 */
[----:B------:R-:W-:Y:S01]  /*1400*/  FADD R36, R36, -R27 ;  /* 0x8000001b24247221 */ /* 0x000fe20000000000 */
[C-C-:B------:R-:W-:Y:S01]  /*1410*/  FFMA R27, R53.reuse, -2.5, R50.reuse ;  /* 0xc0200000351b7823 */ /* 0x140fe20000000032 */
[----:B------:R-:W-:Y:S01]  /*1420*/  FFMA R57, R53, -1.5, R50 ;  /* 0xbfc0000035397823 */ /* 0x000fe20000000032 */
[----:B------:R-:W-:Y:S01]  /*1430*/  FADD R53, R48, -R53 ;  /* 0x8000003530357221 */ /* 0x000fe20000000000 */
[----:B------:R-:W-:Y:S01]  /*1440*/  FADD R48, R35, -R26 ;  /* 0x8000001a23307221 */ /* 0x000fe20000000000 */
[----:B------:R-:W-:Y:S01]  /*1450*/  FADD R32, -R43, R32 ;  /* 0x000000202b207221 */ /* 0x000fe20000000100 */
[C---:B------:R-:W-:Y:S01]  /*1460*/  FADD R35, -R33.reuse, R46 ;  /* 0x0000002e21237221 */ /* 0x040fe20000000100 */
[C---:B------:R-:W-:Y:S01]  /*1470*/  FFMA R37, R33.reuse, 0.5, R38 ;  /* 0x3f00000021257823 */ /* 0x040fe20000000026 */
[----:B------:R-:W-:Y:S01]  /*1480*/  FADD R38, R33, R48 ;  /* 0x0000003021267221 */ /* 0x000fe20000000000 */
[----:B------:R-:W-:Y:S01]  /*1490*/  FMUL R46, R28, -2.5 ;  /* 0xc02000001c2e7820 */ /* 0x000fe20000400000 */
[C---:B------:R-:W-:Y:S01]  /*14a0*/  FADD R40, -R43.reuse, R40 ;  /* 0x000000282b287221 */ /* 0x040fe20000000100 */
[C---:B------:R-:W-:Y:S01]  /*14b0*/  FADD R39, -R43.reuse, R39 ;  /* 0x000000272b277221 */ /* 0x040fe20000000100 */
[----:B------:R-:W-:Y:S01]  /*14c0*/  FADD R0, -R43, R0 ;  /* 0x000000002b007221 */ /* 0x000fe20000000100 */
[----:B------:R-:W-:Y:S01]  /*14d0*/  FMUL R48, R25, -2.5 ;  /* 0xc020000019307820 */ /* 0x000fe20000400000 */
[C---:B------:R-:W-:Y:S01]  /*14e0*/  FADD R34, R33.reuse, R34 ;  /* 0x0000002221227221 */ /* 0x040fe20000000000 */
[C---:B------:R-:W-:Y:S01]  /*14f0*/  FADD R43, -R33.reuse, R32 ;  /* 0x00000020212b7221 */ /* 0x040fe20000000100 */
[C---:B------:R-:W-:Y:S01]  /*1500*/  FADD R44, -R33.reuse, R44 ;  /* 0x0000002c212c7221 */ /* 0x040fe20000000100 */
[----:B------:R-:W-:Y:S01]  /*1510*/  FFMA R33, R33, -1.5, R2 ;  /* 0xbfc0000021217823 */ /* 0x000fe20000000002 */
[----:B------:R-:W-:Y:S01]  /*1520*/  FADD R45, R45, R26 ;  /* 0x0000001a2d2d7221 */ /* 0x000fe20000000000 */
[----:B------:R-:W-:Y:S01]  /*1530*/  FFMA R55, R26, 0.5, R55 ;  /* 0x3f0000001a377823 */ /* 0x000fe20000000037 */
[----:B------:R-:W-:Y:S01]  /*1540*/  FADD R32, R28, R28 ;  /* 0x0000001c1c207221 */ /* 0x000fe20000000000 */
[----:B------:R-:W-:Y:S01]  /*1550*/  FFMA R2, R46, -1.5, R27 ;  /* 0xbfc000002e027823 */ /* 0x000fe2000000001b */
[----:B------:R-:W-:Y:S01]  /*1560*/  FFMA R26, R26, -1.5, R51 ;  /* 0xbfc000001a1a7823 */ /* 0x000fe20000000033 */
[----:B------:R-:W-:Y:S01]  /*1570*/  FADD R27, R48, R48 ;  /* 0x00000030301b7221 */ /* 0x000fe20000000000 */
[C---:B------:R-:W-:Y:S01]  /*1580*/  FADD R51, R32.reuse, R0 ;  /* 0x0000000020337221 */ /* 0x040fe20000000000 */
[----:B------:R-:W-:Y:S01]  /*1590*/  FADD R52, R32, R52 ;  /* 0x0000003420347221 */ /* 0x000fe20000000000 */
[----:B------:R-:W-:Y:S01]  /*15a0*/  FADD R30, R30, -R32 ;  /* 0x800000201e1e7221 */ /* 0x000fe20000000000 */
[C---:B------:R-:W-:Y:S01]  /*15b0*/  FADD R31, R32.reuse, R31 ;  /* 0x0000001f201f7221 */ /* 0x040fe20000000000 */
[----:B------:R-:W-:Y:S01]  /*15c0*/  FADD R32, -R32, R26 ;  /* 0x0000001a20207221 */ /* 0x000fe20000000100 */
[----:B------:R-:W-:Y:S01]  /*15d0*/  FADD R2, R2, -R27 ;  /* 0x8000001b02027221 */ /* 0x000fe20000000000 */
[C---:B------:R-:W-:Y:S01]  /*15e0*/  FFMA R26, R28.reuse, -2.5, R60 ;  /* 0xc02000001c1a7823 */ /* 0x040fe2000000003c */
[C---:B------:R-:W-:Y:S01]  /*15f0*/  FFMA R0, R28.reuse, 2.5, R58 ;  /* 0x402000001c007823 */ /* 0x040fe2000000003a */
[----:B------:R-:W-:Y:S01]  /*1600*/  FFMA R27, R28, -2.5, R45 ;  /* 0xc02000001c1b7823 */ /* 0x000fe2000000002d */
[----:B------:R-:W-:Y:S01]  /*1610*/  FADD R50, R55, -R28 ;  /* 0x8000001c37327221 */ /* 0x000fe20000000000 */
[C---:B------:R-:W-:Y:S01]  /*1620*/  FFMA R26, R48.reuse, -2.5, R26 ;  /* 0xc0200000301a7823 */ /* 0x040fe2000000001a */
[C---:B------:R-:W-:Y:S01]  /*1630*/  FFMA R0, R48.reuse, 0.5, R0 ;  /* 0x3f00000030007823 */ /* 0x040fe20000000000 */
[----:B------:R-:W-:Y:S01]  /*1640*/  FFMA R27, R48, -1.5, R27 ;  /* 0xbfc00000301b7823 */ /* 0x000fe2000000001b */
[C---:B------:R-:W-:Y:S01]  /*1650*/  FFMA R60, R28.reuse, -1.5, R60 ;  /* 0xbfc000001c3c7823 */ /* 0x040fe2000000003c */
[----:B------:R-:W-:Y:S01]  /*1660*/  FFMA R58, R28, 1.5, R58 ;  /* 0x3fc000001c3a7823 */ /* 0x000fe2000000003a */
[--C-:B------:R-:W-:Y:S01]  /*1670*/  FADD R40, R40, -R28.reuse ;  /* 0x8000001c28287221 */ /* 0x100fe20000000000 */
[--C-:B------:R-:W-:Y:S01]  /*1680*/  FADD R39, R39, R28.reuse ;  /* 0x0000001c27277221 */ /* 0x100fe20000000000 */
[--C-:B------:R-:W-:Y:S01]  /*1690*/  FADD R42, R42, -R28.reuse ;  /* 0x8000001c2a2a7221 */ /* 0x100fe20000000000 */
[--C-:B------:R-:W-:Y:S01]  /*16a0*/  FADD R41, R41, R28.reuse ;  /* 0x0000001c29297221 */ /* 0x100fe20000000000 */
[C---:B------:R-:W-:Y:S01]  /*16b0*/  FFMA R49, R28.reuse, 1.5, R49 ;  /* 0x3fc000001c317823 */ /* 0x040fe20000000031 */
[----:B------:R-:W-:Y:S01]  /*16c0*/  FADD R48, R61, -R28 ;  /* 0x8000001c3d307221 */ /* 0x000fe20000000000 */
[C---:B------:R-:W-:Y:S01]  /*16d0*/  FFMA R53, R28.reuse, 1.5, R53 ;  /* 0x3fc000001c357823 */ /* 0x040fe20000000035 */
[C---:B------:R-:W-:Y:S01]  /*16e0*/  FMUL R55, R28.reuse, -1.5 ;  /* 0xbfc000001c377820 */ /* 0x040fe20000400000 */
[----:B------:R-:W-:Y:S01]  /*16f0*/  FFMA R28, R28, -1.5, R45 ;  /* 0xbfc000001c1c7823 */ /* 0x000fe2000000002d */
[C---:B------:R-:W-:Y:S01]  /*1700*/  FADD R45, R46.reuse, R46 ;  /* 0x0000002e2e2d7221 */ /* 0x040fe20000000000 */
[----:B------:R-:W-:Y:S01]  /*1710*/  FFMA R46, R46, 0.5, R59 ;  /* 0x3f0000002e2e7823 */ /* 0x000fe2000000003b */
[C---:B------:R-:W-:Y:S01]  /*1720*/  FADD R61, R55.reuse, R55 ;  /* 0x00000037373d7221 */ /* 0x040fe20000000000 */
[C---:B------:R-:W-:Y:S01]  /*1730*/  FFMA R57, R55.reuse, -1.5, R57 ;  /* 0xbfc0000037397823 */ /* 0x040fe20000000039 */
[----:B------:R-:W-:Y:S01]  /*1740*/  FFMA R59, R55, 0.5, R59 ;  /* 0x3f000000373b7823 */ /* 0x000fe2000000003b */
[----:B------:R-:W-:Y:S01]  /*1750*/  FMUL R55, R25, -2 ;  /* 0xc000000019377820 */ /* 0x000fe20000400000 */
[C---:B------:R-:W-:Y:S01]  /*1760*/  FADD R45, R47.reuse, -R45 ;  /* 0x8000002d2f2d7221 */ /* 0x040fe20000000000 */
[----:B------:R-:W-:-:S02]  /*1770*/  FADD R47, R47, -R61 ;  /* 0x8000003d2f2f7221 */ /* 0x000fc40000000000 */
[C---:B------:R-:W-:Y:S01]  /*1780*/  FADD R61, R55.reuse, R55 ;  /* 0x00000037373d7221 */ /* 0x040fe20000000000 */
[C---:B------:R-:W-:Y:S01]  /*1790*/  FFMA R30, R55.reuse, -2.5, R30 ;  /* 0xc0200000371e7823 */ /* 0x040fe2000000001e */
[C---:B------:R-:W-:Y:S01]  /*17a0*/  FFMA R31, R55.reuse, 0.5, R31 ;  /* 0x3f000000371f7823 */ /* 0x040fe2000000001f */
[----:B------:R-:W-:Y:S01]  /*17b0*/  FFMA R32, R55, -1.5, R32 ;  /* 0xbfc0000037207823 */ /* 0x000fe20000000020 */
[----:B------:R-:W-:Y:S01]  /*17c0*/  FMUL R55, R25, 0.5 ;  /* 0x3f00000019377820 */ /* 0x000fe20000400000 */
[----:B------:R-:W-:-:S03]  /*17d0*/  FADD R29, R29, -R61 ;  /* 0x8000003d1d1d7221 */ /* 0x000fc60000000000 */
[C---:B------:R-:W-:Y:S01]  /*17e0*/  FADD R61, R55.reuse, R55 ;  /* 0x00000037373d7221 */ /* 0x040fe20000000000 */
[C---:B------:R-:W-:Y:S01]  /*17f0*/  FFMA R34, R55.reuse, -2.5, R34 ;  /* 0xc020000037227823 */ /* 0x040fe20000000022 */
[C---:B------:R-:W-:Y:S01]  /*1800*/  FFMA R35, R55.reuse, 0.5, R35 ;  /* 0x3f00000037237823 */ /* 0x040fe20000000023 */
[C---:B------:R-:W-:Y:S01]  /*1810*/  FADD R36, -R55.reuse, R36 ;  /* 0x0000002437247221 */ /* 0x040fe20000000100 */
[C---:B------:R-:W-:Y:S01]  /*1820*/  FADD R37, -R55.reuse, R37 ;  /* 0x0000002537257221 */ /* 0x040fe20000000100 */
[C---:B------:R-:W-:Y:S01]  /*1830*/  FFMA R38, R55.reuse, -1.5, R38 ;  /* 0xbfc0000037267823 */ /* 0x040fe20000000026 */
[C---:B------:R-:W-:Y:S01]  /*1840*/  FADD R39, -R55.reuse, R39 ;  /* 0x0000002737277221 */ /* 0x040fe20000000100 */
[----:B------:R-:W-:Y:S01]  /*1850*/  FADD R41, -R55, R41 ;  /* 0x0000002937297221 */ /* 0x000fe20000000100 */
[C---:B------:R-:W-:Y:S01]  /*1860*/  FMUL R55, R25.reuse, -1.5 ;  /* 0xbfc0000019377820 */ /* 0x040fe20000400000 */
[C---:B------:R-:W-:Y:S01]  /*1870*/  FFMA R40, R25.reuse, 2.5, R40 ;  /* 0x4020000019287823 */ /* 0x040fe20000000028 */
[----:B------:R-:W-:Y:S01]  /*1880*/  FFMA R42, R25, 2.5, R42 ;  /* 0x40200000192a7823 */ /* 0x000fe2000000002a */
[--C-:B------:R-:W-:Y:S01]  /*1890*/  FADD R43, R43, R25.reuse ;  /* 0x000000192b2b7221 */ /* 0x100fe20000000000 */
[----:B------:R-:W-:Y:S01]  /*18a0*/  FADD R44, R44, R25 ;  /* 0x000000192c2c7221 */ /* 0x000fe20000000000 */
[C---:B------:R-:W-:Y:S01]  /*18b0*/  FFMA R45, R25.reuse, 2.5, R45 ;  /* 0x40200000192d7823 */ /* 0x040fe2000000002d */
[C---:B------:R-:W-:Y:S01]  /*18c0*/  FFMA R46, R25.reuse, 2.5, R46 ;  /* 0x40200000192e7823 */ /* 0x040fe2000000002e */
[C---:B------:R-:W-:Y:S01]  /*18d0*/  FFMA R47, R25.reuse, 1.5, R47 ;  /* 0x3fc00000192f7823 */ /* 0x040fe2000000002f */
[C---:B------:R-:W-:Y:S01]  /*18e0*/  FFMA R49, R25.reuse, 2, R49 ;  /* 0x4000000019317823 */ /* 0x040fe20000000031 */
[C---:B------:R-:W-:Y:S01]  /*18f0*/  FFMA R48, R25.reuse, 1.5, R48 ;  /* 0x3fc0000019307823 */ /* 0x040fe20000000030 */
[----:B------:R-:W-:Y:S01]  /*1900*/  FFMA R50, R25, 1.5, R50 ;  /* 0x3fc0000019327823 */ /* 0x000fe20000000032 */
[--C-:B------:R-:W-:Y:S01]  /*1910*/  FADD R51, R51, R25.reuse ;  /* 0x0000001933337221 */ /* 0x100fe20000000000 */
[----:B------:R-:W-:Y:S01]  /*1920*/  FADD R52, R52, R25 ;  /* 0x0000001934347221 */ /* 0x000fe20000000000 */
[C---:B------:R-:W-:Y:S01]  /*1930*/  FFMA R53, R25.reuse, 2, R53 ;  /* 0x4000000019357823 */ /* 0x040fe20000000035 */
[C---:B------:R-:W-:Y:S01]  /*1940*/  FFMA R54, R25.reuse, 2, R54 ;  /* 0x4000000019367823 */ /* 0x040fe20000000036 */
[C---:B------:R-:W-:Y:S01]  /*1950*/  FFMA R56, R25.reuse, 2, R56 ;  /* 0x4000000019387823 */ /* 0x040fe20000000038 */
[----:B------:R-:W-:Y:S01]  /*1960*/  FFMA R25, R25, 1.5, R59 ;  /* 0x3fc0000019197823 */ /* 0x000fe2000000003b */
[C---:B------:R-:W-:Y:S01]  /*1970*/  FADD R59, R55.reuse, R55 ;  /* 0x00000037373b7221 */ /* 0x040fe20000000000 */
[C---:B------:R-:W-:Y:S01]  /*1980*/  FFMA R58, R55.reuse, 0.5, R58 ;  /* 0x3f000000373a7823 */ /* 0x040fe2000000003a */
[----:B------:R-:W-:-:S02]  /*1990*/  FFMA R28, R55, -1.5, R28 ;  /* 0xbfc00000371c7823 */ /* 0x000fc4000000001c */
[----:B------:R-:W-:Y:S01]  /*19a0*/  FADD R57, R57, -R59 ;  /* 0x8000003b39397221 */ /* 0x000fe20000000000 */
[----:B------:R-:W-:Y:S01]  /*19b0*/  FFMA R59, R55, -2.5, R60 ;  /* 0xc0200000373b7823 */ /* 0x000fe2000000003c */
[----:B------:R-:W-:-:S04]  /*19c0*/  FMUL R55, R12, -2 ;  /* 0xc00000000c377820 */ /* 0x000fc80000400000 */
[C---:B------:R-:W-:Y:S01]  /*19d0*/  FFMA R30, R55.reuse, 0.5, R30 ;  /* 0x3f000000371e7823 */ /* 0x040fe2000000001e */
[C---:B------:R-:W-:Y:S01]  /*19e0*/  FFMA R31, R55.reuse, 2.5, R31 ;  /* 0x40200000371f7823 */ /* 0x040fe2000000001f */
[C---:B------:R-:W-:Y:S01]  /*19f0*/  FFMA R54, R55.reuse, -0.5, R54 ;  /* 0xbf00000037367823 */ /* 0x040fe20000000036 */
[C---:B------:R-:W-:Y:S01]  /*1a00*/  FFMA R29, R55.reuse, 1.5, R29 ;  /* 0x3fc00000371d7823 */ /* 0x040fe2000000001d */
[----:B------:R-:W-:-:S04]  /*1a10*/  FADD R55, R55, R55 ;  /* 0x0000003737377221 */ /* 0x000fc80000000000 */
[----:B------:R-:W-:Y:S01]  /*1a20*/  FADD R56, R56, R55 ;  /* 0x0000003738387221 */ /* 0x000fe20000000000 */
[----:B------:R-:W-:Y:S01]  /*1a30*/  FADD R32, -R55, R32 ;  /* 0x0000002037207221 */ /* 0x000fe20000000100 */
[----:B------:R-:W-:Y:S01]  /*1a40*/  FMUL R55, R12, -2.5 ;  /* 0xc02000000c377820 */ /* 0x000fe20000400000 */
[----:B------:R-:W-:-:S03]  /*1a50*/  FADD R33, R33, -R61 ;  /* 0x8000003d21217221 */ /* 0x000fc60000000000 */
[C---:B------:R-:W-:Y:S01]  /*1a60*/  FFMA R61, R55.reuse, 0.5, R26 ;  /* 0x3f000000373d7823 */ /* 0x040fe2000000001a */
[----:B------:R-:W-:-:S04]  /*1a70*/  FADD R26, R55, R55 ;  /* 0x00000037371a7221 */ /* 0x000fc80000000000 */
[----:B------:R-:W-:Y:S01]  /*1a80*/  FADD R45, R45, R26 ;  /* 0x0000001a2d2d7221 */ /* 0x000fe20000000000 */
[----:B------:R-:W-:Y:S01]  /*1a90*/  FADD R27, -R26, R27 ;  /* 0x0000001b1a1b7221 */ /* 0x000fe20000000100 */
[----:B------:R-:W-:Y:S01]  /*1aa0*/  FMUL R26, R12, 0.5 ;  /* 0x3f0000000c1a7820 */ /* 0x000fe20000400000 */
[C---:B------:R-:W-:Y:S01]  /*1ab0*/  FFMA R0, R55.reuse, 2.5, R0 ;  /* 0x4020000037007823 */ /* 0x040fe20000000000 */
[C---:B------:R-:W-:Y:S01]  /*1ac0*/  FFMA R46, R55.reuse, -0.5, R46 ;  /* 0xbf000000372e7823 */ /* 0x040fe2000000002e */
[----:B------:R-:W-:Y:S01]  /*1ad0*/  FFMA R2, R55, 1.5, R2 ;  /* 0x3fc0000037027823 */ /* 0x000fe20000000002 */
[C---:B------:R-:W-:Y:S01]  /*1ae0*/  FADD R55, R26.reuse, R26 ;  /* 0x0000001a1a377221 */ /* 0x040fe20000000000 */
[C---:B------:R-:W-:Y:S01]  /*1af0*/  FFMA R34, R26.reuse, 0.5, R34 ;  /* 0x3f0000001a227823 */ /* 0x040fe20000000022 */
[C---:B------:R-:W-:Y:S01]  /*1b00*/  FFMA R35, R26.reuse, 2.5, R35 ;  /* 0x402000001a237823 */ /* 0x040fe20000000023 */
[----:B------:R-:W-:Y:S01]  /*1b10*/  FFMA R37, R26, -0.5, R37 ;  /* 0xbf0000001a257823 */ /* 0x000fe20000000025 */
[----:B------:R-:W-:Y:S01]  /*1b20*/  FADD R36, R36, R55 ;  /* 0x0000003724247221 */ /* 0x000fe20000000000 */
[----:B------:R-:W-:Y:S01]  /*1b30*/  FADD R38, -R55, R38 ;  /* 0x0000002637267221 */ /* 0x000fe20000000100 */
[C---:B------:R-:W-:Y:S01]  /*1b40*/  FADD R55, -R26.reuse, R40 ;  /* 0x000000281a377221 */ /* 0x040fe20000000100 */
[C---:B------:R-:W-:Y:S01]  /*1b50*/  FADD R43, R26.reuse, R43 ;  /* 0x0000002b1a2b7221 */ /* 0x040fe20000000000 */
[C---:B------:R-:W-:Y:S01]  /*1b60*/  FADD R42, -R26.reuse, R42 ;  /* 0x0000002a1a2a7221 */ /* 0x040fe20000000100 */
[C---:B------:R-:W-:Y:S01]  /*1b70*/  FFMA R33, R26.reuse, 1.5, R33 ;  /* 0x3fc000001a217823 */ /* 0x040fe20000000021 */
[----:B------:R-:W-:Y:S01]  /*1b80*/  FADD R44, R26, R44 ;  /* 0x0000002c1a2c7221 */ /* 0x000fe20000000000 */
[C---:B------:R-:W-:Y:S01]  /*1b90*/  FADD R26, R12.reuse, R12 ;  /* 0x0000000c0c1a7221 */ /* 0x040fe20000000000 */
[C---:B------:R-:W-:Y:S01]  /*1ba0*/  FFMA R39, R12.reuse, -2.5, R39 ;  /* 0xc02000000c277823 */ /* 0x040fe20000000027 */
[C---:B------:R-:W-:Y:S01]  /*1bb0*/  FFMA R41, R12.reuse, -2.5, R41 ;  /* 0xc02000000c297823 */ /* 0x040fe20000000029 */
[C---:B------:R-:W-:Y:S01]  /*1bc0*/  FFMA R49, R12.reuse, -1.5, R49 ;  /* 0xbfc000000c317823 */ /* 0x040fe20000000031 */
[C---:B------:R-:W-:Y:S01]  /*1bd0*/  FFMA R53, R12.reuse, -1.5, R53 ;  /* 0xbfc000000c357823 */ /* 0x040fe20000000035 */
[----:B------:R-:W-:Y:S01]  /*1be0*/  FMUL R12, R12, -1.5 ;  /* 0xbfc000000c0c7820 */ /* 0x000fe20000400000 */
[----:B------:R-:W-:Y:S01]  /*1bf0*/  FADD R51, R51, -R26 ;  /* 0x8000001a33337221 */ /* 0x000fe20000000000 */
[C---:B------:R-:W-:Y:S01]  /*1c00*/  FADD R48, R26.reuse, R48 ;  /* 0x000000301a307221 */ /* 0x040fe20000000000 */
[C---:B------:R-:W-:Y:S01]  /*1c10*/  FADD R52, -R26.reuse, R52 ;  /* 0x000000341a347221 */ /* 0x040fe20000000100 */
[----:B------:R-:W-:Y:S01]  /*1c20*/  FADD R50, R26, R50 ;  /* 0x000000321a327221 */ /* 0x000fe20000000000 */
[C---:B------:R-:W-:Y:S01]  /*1c30*/  FFMA R59, R12.reuse, 0.5, R59 ;  /* 0x3f0000000c3b7823 */ /* 0x040fe2000000003b */
[C---:B------:R-:W-:Y:S01]  /*1c40*/  FFMA R58, R12.reuse, 2.5, R58 ;  /* 0x402000000c3a7823 */ /* 0x040fe2000000003a */
[C---:B------:R-:W-:Y:S01]  /*1c50*/  FADD R26, R12.reuse, R12 ;  /* 0x0000000c0c1a7221 */ /* 0x040fe20000000000 */
[C---:B------:R-:W-:Y:S01]  /*1c60*/  FFMA R57, R12.reuse, 1.5, R57 ;  /* 0x3fc000000c397823 */ /* 0x040fe20000000039 */
[----:B------:R-:W-:Y:S01]  /*1c70*/  FFMA R25, R12, -0.5, R25 ;  /* 0xbf0000000c197823 */ /* 0x000fe20000000019 */
[----:B------:R-:W-:-:S04]  /*1c80*/  FADD R12, R18, R18 ;  /* 0x00000012120c7221 */ /* 0x000fc80000000000 */
[C---:B------:R-:W-:Y:S01]  /*1c90*/  FADD R30, -R12.reuse, R30 ;  /* 0x0000001e0c1e7221 */ /* 0x040fe20000000100 */
[C---:B------:R-:W-:Y:S01]  /*1ca0*/  FADD R31, -R12.reuse, R31 ;  /* 0x0000001f0c1f7221 */ /* 0x040fe20000000100 */
[C---:B------:R-:W-:Y:S01]  /*1cb0*/  FADD R54, -R12.reuse, R54 ;  /* 0x000000360c367221 */ /* 0x040fe20000000100 */
[----:B------:R-:W-:Y:S01]  /*1cc0*/  FADD R56, -R12, R56 ;  /* 0x000000380c387221 */ /* 0x000fe20000000100 */
[----:B------:R-:W-:Y:S01]  /*1cd0*/  FADD R29, R29, -R12 ;  /* 0x8000000c1d1d7221 */ /* 0x000fe20000000000 */
[----:B------:R-:W-:Y:S01]  /*1ce0*/  FMUL R12, R18, -2 ;  /* 0xc0000000120c7820 */ /* 0x000fe20000400000 */
[----:B------:R-:W-:Y:S01]  /*1cf0*/  FADD R47, R47, R26 ;  /* 0x0000001a2f2f7221 */ /* 0x000fe20000000000 */
[----:B------:R-:W-:Y:S01]  /*1d00*/  FADD R28, -R26, R28 ;  /* 0x0000001c1a1c7221 */ /* 0x000fe20000000100 */
[----:B------:R-:W-:Y:S01]  /*1d10*/  FADD R26, R23, R23 ;  /* 0x00000017171a7221 */ /* 0x000fe20000000000 */
[----:B------:R-:W-:-:S04]  /*1d20*/  FFMA R12, R12, 1.5, R32 ;  /* 0x3fc000000c0c7823 */ /* 0x000fc80000000020 */
[----:B------:R-:W-:Y:S01]  /*1d30*/  FADD R12, R12, -R26 ;  /* 0x8000001a0c0c7221 */ /* 0x000fe20000000000 */
[C---:B------:R-:W-:Y:S01]  /*1d40*/  FMUL R26, R18.reuse, -2.5 ;  /* 0xc0200000121a7820 */ /* 0x040fe20000400000 */
[----:B------:R-:W-:-:S03]  /*1d50*/  FFMA R61, R18, -2.5, R61 ;  /* 0xc0200000123d7823 */ /* 0x000fc6000000003d */
[----:B------:R-:W-:Y:S01]  /*1d60*/  FFMA R26, R26, 1.5, R27 ;  /* 0x3fc000001a1a7823 */ /* 0x000fe2000000001b */
[C---:B------:R-:W-:Y:S01]  /*1d70*/  FFMA R27, R18.reuse, -2.5, R2 ;  /* 0xc0200000121b7823 */ /* 0x040fe20000000002 */
[C---:B------:R-:W-:Y:S01]  /*1d80*/  FMUL R2, R18.reuse, -1.5 ;  /* 0xbfc0000012027820 */ /* 0x040fe20000400000 */
[C---:B------:R-:W-:Y:S01]  /*1d90*/  FFMA R0, R18.reuse, -2.5, R0 ;  /* 0xc020000012007823 */ /* 0x040fe20000000000 */
[C---:B------:R-:W-:Y:S01]  /*1da0*/  FFMA R59, R18.reuse, -1.5, R59 ;  /* 0xbfc00000123b7823 */ /* 0x040fe2000000003b */
[C---:B------:R-:W-:Y:S01]  /*1db0*/  FFMA R58, R18.reuse, -1.5, R58 ;  /* 0xbfc00000123a7823 */ /* 0x040fe2000000003a */
[--C-:B------:R-:W-:Y:S01]  /*1dc0*/  FADD R39, R39, -R18.reuse ;  /* 0x8000001227277221 */ /* 0x100fe20000000000 */
[----:B------:R-:W-:Y:S01]  /*1dd0*/  FADD R41, R41, -R18 ;  /* 0x8000001229297221 */ /* 0x000fe20000000000 */
[C---:B------:R-:W-:Y:S01]  /*1de0*/  FFMA R45, R18.reuse, -2.5, R45 ;  /* 0xc0200000122d7823 */ /* 0x040fe2000000002d */
[----:B------:R-:W-:Y:S01]  /*1df0*/  FFMA R46, R18, -2.5, R46 ;  /* 0xc0200000122e7823 */ /* 0x000fe2000000002e */
[--C-:B------:R-:W-:Y:S01]  /*1e00*/  FADD R55, R55, -R18.reuse ;  /* 0x8000001237377221 */ /* 0x100fe20000000000 */
[--C-:B------:R-:W-:Y:S01]  /*1e10*/  FADD R43, R43, -R18.reuse ;  /* 0x800000122b2b7221 */ /* 0x100fe20000000000 */
[--C-:B------:R-:W-:Y:S01]  /*1e20*/  FADD R42, R42, -R18.reuse ;  /* 0x800000122a2a7221 */ /* 0x100fe20000000000 */
[--C-:B------:R-:W-:Y:S01]  /*1e30*/  FADD R44, R44, -R18.reuse ;  /* 0x800000122c2c7221 */ /* 0x100fe20000000000 */
[C---:B------:R-:W-:Y:S01]  /*1e40*/  FFMA R47, R18.reuse, -1.5, R47 ;  /* 0xbfc00000122f7823 */ /* 0x040fe2000000002f */
[C---:B------:R-:W-:Y:S01]  /*1e50*/  FFMA R25, R18.reuse, -1.5, R25 ;  /* 0xbfc0000012197823 */ /* 0x040fe20000000019 */
[--C-:B------:R-:W-:Y:S01]  /*1e60*/  FADD R49, R49, -R18.reuse ;  /* 0x8000001231317221 */ /* 0x100fe20000000000 */
[----:B------:R-:W-:Y:S01]  /*1e70*/  FADD R51, R51, -R18 ;  /* 0x8000001233337221 */ /* 0x000fe20000000000 */
[----:B------:R-:W-:Y:S01]  /*1e80*/  FFMA R48, R18, -1.5, R48 ;  /* 0xbfc0000012307823 */ /* 0x000fe20000000030 */
[----:B------:R-:W-:Y:S01]  /*1e90*/  FADD R52, R52, -R18 ;  /* 0x8000001234347221 */ /* 0x000fe20000000000 */
[C---:B------:R-:W-:Y:S01]  /*1ea0*/  FFMA R50, R18.reuse, -1.5, R50 ;  /* 0xbfc0000012327823 */ /* 0x040fe20000000032 */
[C---:B------:R-:W-:Y:S01]  /*1eb0*/  FFMA R57, R18.reuse, -1.5, R57 ;  /* 0xbfc0000012397823 */ /* 0x040fe20000000039 */
[----:B------:R-:W-:Y:S01]  /*1ec0*/  FADD R53, R53, -R18 ;  /* 0x8000001235357221 */ /* 0x000fe20000000000 */
[----:B------:R-:W-:Y:S01]  /*1ed0*/  FMUL R18, R18, 0.5 ;  /* 0x3f00000012127820 */ /* 0x000fe20000400000 */
[----:B------:R-:W-:Y:S01]  /*1ee0*/  FFMA R28, R2, 1.5, R28 ;  /* 0x3fc00000021c7823 */ /* 0x000fe2000000001c */
[----:B------:R-:W-:-:S02]  /*1ef0*/  FADD R2, R24, R24 ;  /* 0x0000001818027221 */ /* 0x000fc40000000000 */
[----:B------:R-:W-:Y:S01]  /*1f00*/  FADD R33, R33, R18 ;  /* 0x0000001221217221 */ /* 0x000fe20000000000 */
[C---:B------:R-:W-:Y:S01]  /*1f10*/  FADD R34, R18.reuse, R34 ;  /* 0x0000002212227221 */ /* 0x040fe20000000000 */
[C---:B------:R-:W-:Y:S01]  /*1f20*/  FADD R35, R18.reuse, R35 ;  /* 0x0000002312237221 */ /* 0x040fe20000000000 */
[C---:B------:R-:W-:Y:S01]  /*1f30*/  FADD R36, R18.reuse, R36 ;  /* 0x0000002412247221 */ /* 0x040fe20000000000 */
[C---:B------:R-:W-:Y:S01]  /*1f40*/  FADD R37, R18.reuse, R37 ;  /* 0x0000002512257221 */ /* 0x040fe20000000000 */
[----:B------:R-:W-:Y:S01]  /*1f50*/  FFMA R38, R18, 1.5, R38 ;  /* 0x3fc0000012267823 */ /* 0x000fe20000000026 */
[----:B------:R-:W-:Y:S01]  /*1f60*/  FADD R57, -R2, R57 ;  /* 0x0000003902397221 */ /* 0x000fe20000000100 */
[----:B------:R-:W-:Y:S01]  /*1f70*/  FADD R53, R53, R2 ;  /* 0x0000000235357221 */ /* 0x000fe20000000000 */
[C---:B------:R-:W-:Y:S01]  /*1f80*/  FFMA R27, R24.reuse, 0.5, R27 ;  /* 0x3f000000181b7823 */ /* 0x040fe2000000001b */
[C---:B------:R-:W-:Y:S01]  /*1f90*/  FFMA R2, R24.reuse, 2.5, R33 ;  /* 0x4020000018027823 */ /* 0x040fe20000000021 */
[C---:B------:R-:W-:Y:S01]  /*1fa0*/  FFMA R18, R24.reuse, -0.5, R49 ;  /* 0xbf00000018127823 */ /* 0x040fe20000000031 */
[----:B------:R-:W-:Y:S01]  /*1fb0*/  FFMA R29, R24, 1.5, R29 ;  /* 0x3fc00000181d7823 */ /* 0x000fe2000000001d */
[----:B------:R-:W-:Y:S01]  /*1fc0*/  FMUL R24, R11, 2.5 ;  /* 0x402000000b187820 */ /* 0x000fe20000400000 */
[C---:B------:R-:W-:Y:S01]  /*1fd0*/  FFMA R26, R23.reuse, -2.5, R26 ;  /* 0xc0200000171a7823 */ /* 0x040fe2000000001a */
[C---:B------:R-:W-:Y:S01]  /*1fe0*/  FFMA R38, R23.reuse, 0.5, R38 ;  /* 0x3f00000017267823 */ /* 0x040fe20000000026 */
[--C-:B------:R-:W-:Y:S01]  /*1ff0*/  FADD R48, R48, -R23.reuse ;  /* 0x8000001730307221 */ /* 0x100fe20000000000 */
[----:B------:R-:W-:Y:S01]  /*2000*/  FADD R50, R50, -R23 ;  /* 0x8000001732327221 */ /* 0x000fe20000000000 */
[----:B------:R-:W-:Y:S01]  /*2010*/  FFMA R28, R23, -1.5, R28 ;  /* 0xbfc00000171c7823 */ /* 0x000fe2000000001c */
[----:B------:R-:W-:-:S04]  /*2020*/  FADD R23, R24, R24 ;  /* 0x0000001818177221 */ /* 0x000fc80000000000 */
[----:B------:R-:W-:Y:S01]  /*2030*/  FADD R36, R36, -R23 ;  /* 0x8000001724247221 */ /* 0x000fe20000000000 */
[C---:B------:R-:W-:Y:S01]  /*2040*/  FMUL R23, R11.reuse, 0.5 ;  /* 0x3f0000000b177820 */ /* 0x040fe20000400000 */
[C---:B------:R-:W-:Y:S01]  /*2050*/  FADD R34, R24.reuse, R34 ;  /* 0x0000002218227221 */ /* 0x040fe20000000000 */
[C---:B------:R-:W-:Y:S01]  /*2060*/  FADD R35, -R24.reuse, R35 ;  /* 0x0000002318237221 */ /* 0x040fe20000000100 */
[C---:B------:R-:W-:Y:S01]  /*2070*/  FFMA R37, R24.reuse, 0.5, R37 ;  /* 0x3f00000018257823 */ /* 0x040fe20000000025 */
[C---:B------:R-:W-:Y:S01]  /*2080*/  FFMA R2, R24.reuse, -1.5, R2 ;  /* 0xbfc0000018027823 */ /* 0x040fe20000000002 */
[----:B------:R-:W-:Y:S01]  /*2090*/  FADD R38, R24, R38 ;  /* 0x0000002618267221 */ /* 0x000fe20000000000 */
[----:B------:R-:W-:Y:S01]  /*20a0*/  FMUL R33, R11, -0.5 ;  /* 0xbf0000000b217820 */ /* 0x000fe20000400000 */
[C---:B------:R-:W-:Y:S01]  /*20b0*/  FADD R24, R23.reuse, R23 ;  /* 0x0000001717187221 */ /* 0x040fe20000000000 */
[C---:B------:R-:W-:Y:S01]  /*20c0*/  FADD R61, R23.reuse, R61 ;  /* 0x0000003d173d7221 */ /* 0x040fe20000000000 */
[----:B------:R-:W-:Y:S01]  /*20d0*/  FADD R0, -R23, R0 ;  /* 0x0000000017007221 */ /* 0x000fe20000000100 */
[----:B------:R-:W-:Y:S01]  /*20e0*/  FADD R49, R33, R33 ;  /* 0x0000002121317221 */ /* 0x000fe20000000000 */
[----:B------:R-:W-:Y:S01]  /*20f0*/  FADD R45, R45, -R24 ;  /* 0x800000182d2d7221 */ /* 0x000fe20000000000 */
[C---:B------:R-:W-:Y:S01]  /*2100*/  FFMA R46, R23.reuse, 0.5, R46 ;  /* 0x3f000000172e7823 */ /* 0x040fe2000000002e */
[C---:B------:R-:W-:Y:S01]  /*2110*/  FADD R42, -R23.reuse, R42 ;  /* 0x0000002a172a7221 */ /* 0x040fe20000000100 */
[C---:B------:R-:W-:Y:S01]  /*2120*/  FADD R41, R23.reuse, R41 ;  /* 0x0000002917297221 */ /* 0x040fe20000000000 */
[C---:B------:R-:W-:Y:S01]  /*2130*/  FADD R26, R23.reuse, R26 ;  /* 0x0000001a171a7221 */ /* 0x040fe20000000000 */
[C---:B------:R-:W-:Y:S01]  /*2140*/  FFMA R27, R23.reuse, -1.5, R27 ;  /* 0xbfc00000171b7823 */ /* 0x040fe2000000001b */
[----:B------:R-:W-:Y:S01]  /*2150*/  FADD R50, -R23, R50 ;  /* 0x0000003217327221 */ /* 0x000fe20000000100 */
[----:B------:R-:W-:Y:S01]  /*2160*/  FADD R24, R11, R11 ;  /* 0x0000000b0b187221 */ /* 0x000fe20000000000 */
[----:B------:R-:W-:Y:S01]  /*2170*/  FMUL R23, R16, 0.5 ;  /* 0x3f00000010177820 */ /* 0x000fe20000400000 */
[----:B------:R-:W-:Y:S01]  /*2180*/  FADD R52, R52, -R49 ;  /* 0x8000003134347221 */ /* 0x000fe20000000000 */
[----:B------:R-:W-:Y:S01]  /*2190*/  FFMA R44, R33, 0.5, R44 ;  /* 0x3f000000212c7823 */ /* 0x000fe2000000002c */
[C---:B------:R-:W-:Y:S01]  /*21a0*/  FADD R32, R24.reuse, R24 ;  /* 0x0000001818207221 */ /* 0x040fe20000000000 */
[C---:B------:R-:W-:Y:S01]  /*21b0*/  FADD R59, -R24.reuse, R59 ;  /* 0x0000003b183b7221 */ /* 0x040fe20000000100 */
[C---:B------:R-:W-:Y:S01]  /*21c0*/  FADD R58, R24.reuse, R58 ;  /* 0x0000003a183a7221 */ /* 0x040fe20000000000 */
[C---:B------:R-:W-:Y:S01]  /*21d0*/  FADD R55, R24.reuse, R55 ;  /* 0x0000003718377221 */ /* 0x040fe20000000000 */
[C---:B------:R-:W-:Y:S01]  /*21e0*/  FADD R39, -R24.reuse, R39 ;  /* 0x0000002718277221 */ /* 0x040fe20000000100 */
[C---:B------:R-:W-:Y:S01]  /*21f0*/  FFMA R43, R24.reuse, 0.5, R43 ;  /* 0x3f000000182b7823 */ /* 0x040fe2000000002b */
[C---:B------:R-:W-:Y:S01]  /*2200*/  FADD R28, -R24.reuse, R28 ;  /* 0x0000001c181c7221 */ /* 0x040fe20000000100 */
[C---:B------:R-:W-:Y:S01]  /*2210*/  FFMA R53, R24.reuse, -1.5, R53 ;  /* 0xbfc0000018357823 */ /* 0x040fe20000000035 */
[----:B------:R-:W-:Y:S01]  /*2220*/  FADD R48, R24, R48 ;  /* 0x0000003018307221 */ /* 0x000fe20000000000 */
[C---:B------:R-:W-:Y:S01]  /*2230*/  FADD R24, R23.reuse, R23 ;  /* 0x0000001717187221 */ /* 0x040fe20000000000 */
[C---:B------:R-:W-:Y:S01]  /*2240*/  FFMA R61, R23.reuse, -2.5, R61 ;  /* 0xc0200000173d7823 */ /* 0x040fe2000000003d */
[C---:B------:R-:W-:Y:S01]  /*2250*/  FFMA R0, R23.reuse, 0.5, R0 ;  /* 0x3f00000017007823 */ /* 0x040fe20000000000 */
[C---:B------:R-:W-:Y:S01]  /*2260*/  FADD R45, -R23.reuse, R45 ;  /* 0x0000002d172d7221 */ /* 0x040fe20000000100 */
[C---:B------:R-:W-:Y:S01]  /*2270*/  FADD R46, -R23.reuse, R46 ;  /* 0x0000002e172e7221 */ /* 0x040fe20000000100 */
[C---:B------:R-:W-:Y:S01]  /*2280*/  FADD R44, R23.reuse, R44 ;  /* 0x0000002c172c7221 */ /* 0x040fe20000000000 */
[C---:B------:R-:W-:Y:S01]  /*2290*/  FADD R52, R23.reuse, R52 ;  /* 0x0000003417347221 */ /* 0x040fe20000000000 */
[----:B------:R-:W-:Y:S01]  /*22a0*/  FFMA R26, R23, -1.5, R26 ;  /* 0xbfc00000171a7823 */ /* 0x000fe2000000001a */
[----:B------:R-:W-:Y:S01]  /*22b0*/  FADD R51, R51, -R32 ;  /* 0x8000002033337221 */ /* 0x000fe20000000000 */
[C---:B------:R-:W-:Y:S01]  /*22c0*/  FMUL R23, R16.reuse, 2.5 ;  /* 0x4020000010177820 */ /* 0x040fe20000400000 */
[----:B------:R-:W-:Y:S01]  /*22d0*/  FMUL R32, R11, -2 ;  /* 0xc00000000b207820 */ /* 0x000fe20000400000 */
[----:B------:R-:W-:Y:S01]  /*22e0*/  FADD R27, R27, -R24 ;  /* 0x800000181b1b7221 */ /* 0x000fe20000000000 */
[----:B------:R-:W-:Y:S01]  /*22f0*/  FMUL R24, R16, -2 ;  /* 0xc000000010187820 */ /* 0x000fe20000400000 */
[----:B------:R-:W-:Y:S01]  /*2300*/  FFMA R18, R33, -1.5, R18 ;  /* 0xbfc0000021127823 */ /* 0x000fe20000000012 */
[C---:B------:R-:W-:Y:S01]  /*2310*/  FADD R33, R23.reuse, R23 ;  /* 0x0000001717217221 */ /* 0x040fe20000000000 */
[C---:B------:R-:W-:Y:S01]  /*2320*/  FFMA R34, R23.reuse, -2.5, R34 ;  /* 0xc020000017227823 */ /* 0x040fe20000000022 */
[C---:B------:R-:W-:Y:S01]  /*2330*/  FFMA R35, R23.reuse, 0.5, R35 ;  /* 0x3f00000017237823 */ /* 0x040fe20000000023 */
[C---:B------:R-:W-:Y:S01]  /*2340*/  FADD R36, -R23.reuse, R36 ;  /* 0x0000002417247221 */ /* 0x040fe20000000100 */
[C---:B------:R-:W-:Y:S01]  /*2350*/  FADD R37, -R23.reuse, R37 ;  /* 0x0000002517257221 */ /* 0x040fe20000000100 */
[----:B------:R-:W-:Y:S01]  /*2360*/  FFMA R38, R23, -1.5, R38 ;  /* 0xbfc0000017267823 */ /* 0x000fe20000000026 */
[C---:B------:R-:W-:Y:S01]  /*2370*/  FADD R40, R32.reuse, R32 ;  /* 0x0000002020287221 */ /* 0x040fe20000000000 */
[C---:B------:R-:W-:Y:S01]  /*2380*/  FFMA R25, R32.reuse, 0.5, R25 ;  /* 0x3f00000020197823 */ /* 0x040fe20000000019 */
[----:B------:R-:W-:Y:S01]  /*2390*/  FFMA R57, R32, -1.5, R57 ;  /* 0xbfc0000020397823 */ /* 0x000fe20000000039 */
[----:B------:R-:W-:Y:S01]  /*23a0*/  FMUL R23, R16, -0.5 ;  /* 0xbf00000010177820 */ /* 0x000fe20000400000 */
[C---:B------:R-:W-:Y:S01]  /*23b0*/  FADD R32, R24.reuse, R24 ;  /* 0x0000001818207221 */ /* 0x040fe20000000000 */
[C---:B------:R-:W-:Y:S01]  /*23c0*/  FFMA R59, R24.reuse, -2.5, R59 ;  /* 0xc0200000183b7823 */ /* 0x040fe2000000003b */
[C---:B------:R-:W-:Y:S01]  /*23d0*/  FFMA R58, R24.reuse, 0.5, R58 ;  /* 0x3f000000183a7823 */ /* 0x040fe2000000003a */
[----:B------:R-:W-:Y:S01]  /*23e0*/  FFMA R28, R24, -1.5, R28 ;  /* 0xbfc00000181c7823 */ /* 0x000fe2000000001c */
[----:B------:R-:W-:Y:S01]  /*23f0*/  FADD R24, R16, R16 ;  /* 0x0000001010187221 */ /* 0x000fe20000000000 */
[----:B------:R-:W-:Y:S01]  /*2400*/  FADD R2, R2, -R33 ;  /* 0x8000002102027221 */ /* 0x000fe20000000000 */
[C---:B------:R-:W-:Y:S01]  /*2410*/  FADD R33, R23.reuse, R23 ;  /* 0x0000001717217221 */ /* 0x040fe20000000000 */
[C---:B------:R-:W-:Y:S01]  /*2420*/  FFMA R42, R23.reuse, -2.5, R42 ;  /* 0xc0200000172a7823 */ /* 0x040fe2000000002a */
[C---:B------:R-:W-:Y:S01]  /*2430*/  FFMA R41, R23.reuse, 0.5, R41 ;  /* 0x3f00000017297823 */ /* 0x040fe20000000029 */
[----:B------:R-:W-:Y:S01]  /*2440*/  FFMA R50, R23, -1.5, R50 ;  /* 0xbfc0000017327823 */ /* 0x000fe20000000032 */
[----:B------:R-:W-:Y:S01]  /*2450*/  FADD R57, R57, -R32 ;  /* 0x8000002039397221 */ /* 0x000fe20000000000 */
[----:B------:R-:W-:Y:S01]  /*2460*/  FMUL R23, R22, 2.5 ;  /* 0x4020000016177820 */ /* 0x000fe20000400000 */
[----:B------:R-:W-:Y:S01]  /*2470*/  FADD R32, R24, R24 ;  /* 0x0000001818207221 */ /* 0x000fe20000000000 */
[----:B------:R-:W-:-:S02]  /*2480*/  FADD R47, R47, -R40 ;  /* 0x800000282f2f7221 */ /* 0x000fc40000000000 */
[C---:B------:R-:W-:Y:S01]  /*2490*/  FFMA R34, R23.reuse, 0.5, R34 ;  /* 0x3f00000017227823 */ /* 0x040fe20000000022 */
[C---:B------:R-:W-:Y:S01]  /*24a0*/  FFMA R35, R23.reuse, 2.5, R35 ;  /* 0x4020000017237823 */ /* 0x040fe20000000023 */
[C---:B------:R-:W-:Y:S01]  /*24b0*/  FFMA R37, R23.reuse, -0.5, R37 ;  /* 0xbf00000017257823 */ /* 0x040fe20000000025 */
[----:B------:R-:W-:Y:S01]  /*24c0*/  FFMA R2, R23, 1.5, R2 ;  /* 0x3fc0000017027823 */ /* 0x000fe20000000002 */
[----:B------:R-:W-:Y:S01]  /*24d0*/  FADD R53, R53, -R32 ;  /* 0x8000002035357221 */ /* 0x000fe20000000000 */
[----:B------:R-:W-:Y:S01]  /*24e0*/  FADD R23, R23, R23 ;  /* 0x0000001717177221 */ /* 0x000fe20000000000 */
[----:B------:R-:W-:Y:S01]  /*24f0*/  FMUL R32, R22, -2 ;  /* 0xc000000016207820 */ /* 0x000fe20000400000 */
[----:B------:R-:W-:Y:S02]  /*2500*/  FADD R47, R24, R47 ;  /* 0x0000002f182f7221 */ /* 0x000fe40000000000 */
[----:B------:R-:W-:Y:S01]  /*2510*/  FADD R36, R36, R23 ;  /* 0x0000001724247221 */ /* 0x000fe20000000000 */
[----:B------:R-:W-:Y:S01]  /*2520*/  FADD R38, -R23, R38 ;  /* 0x0000002617267221 */ /* 0x000fe20000000100 */
[----:B------:R-:W-:Y:S01]  /*2530*/  FADD R23, R32, R32 ;  /* 0x0000002020177221 */ /* 0x000fe20000000000 */
[----:B------:R-:W-:-:S03]  /*2540*/  FADD R18, R18, -R33 ;  /* 0x8000002112127221 */ /* 0x000fc60000000000 */
[----:B------:R-:W-:Y:S01]  /*2550*/  FADD R47, R47, R23 ;  /* 0x000000172f2f7221 */ /* 0x000fe20000000000 */
[----:B------:R-:W-:Y:S01]  /*2560*/  FADD R28, -R23, R28 ;  /* 0x0000001c171c7221 */ /* 0x000fe20000000100 */
[----:B------:R-:W-:Y:S01]  /*2570*/  FMUL R23, R22, -0.5 ;  /* 0xbf00000016177820 */ /* 0x000fe20000400000 */
[C---:B------:R-:W-:Y:S01]  /*2580*/  FFMA R55, R24.reuse, -2.5, R55 ;  /* 0xc020000018377823 */ /* 0x040fe20000000037 */
[C---:B------:R-:W-:Y:S01]  /*2590*/  FFMA R39, R24.reuse, 0.5, R39 ;  /* 0x3f00000018277823 */ /* 0x040fe20000000027 */
[C---:B------:R-:W-:Y:S01]  /*25a0*/  FADD R43, -R24.reuse, R43 ;  /* 0x0000002b182b7221 */ /* 0x040fe20000000100 */
[C---:B------:R-:W-:Y:S01]  /*25b0*/  FADD R25, R24.reuse, R25 ;  /* 0x0000001918197221 */ /* 0x040fe20000000000 */
[C---:B------:R-:W-:Y:S01]  /*25c0*/  FADD R51, -R24.reuse, R51 ;  /* 0x0000003318337221 */ /* 0x040fe20000000100 */
[----:B------:R-:W-:Y:S01]  /*25d0*/  FFMA R48, R24, -1.5, R48 ;  /* 0xbfc0000018307823 */ /* 0x000fe20000000030 */
[----:B------:R-:W-:Y:S01]  /*25e0*/  FMUL R24, R22, 0.5 ;  /* 0x3f00000016187820 */ /* 0x000fe20000400000 */
[C---:B------:R-:W-:Y:S01]  /*25f0*/  FFMA R42, R23.reuse, 0.5, R42 ;  /* 0x3f000000172a7823 */ /* 0x040fe2000000002a */
[C---:B------:R-:W-:Y:S01]  /*2600*/  FFMA R41, R23.reuse, 2.5, R41 ;  /* 0x4020000017297823 */ /* 0x040fe20000000029 */
[C---:B------:R-:W-:Y:S01]  /*2610*/  FFMA R44, R23.reuse, -0.5, R44 ;  /* 0xbf000000172c7823 */ /* 0x040fe2000000002c */
[C---:B------:R-:W-:Y:S01]  /*2620*/  FFMA R18, R23.reuse, 1.5, R18 ;  /* 0x3fc0000017127823 */ /* 0x040fe20000000012 */
[----:B------:R-:W-:Y:S01]  /*2630*/  FADD R23, R23, R23 ;  /* 0x0000001717177221 */ /* 0x000fe20000000000 */
[C---:B------:R-:W-:Y:S01]  /*2640*/  FFMA R61, R24.reuse, 0.5, R61 ;  /* 0x3f000000183d7823 */ /* 0x040fe2000000003d */
[C---:B------:R-:W-:Y:S01]  /*2650*/  FFMA R0, R24.reuse, 2.5, R0 ;  /* 0x4020000018007823 */ /* 0x040fe20000000000 */
[C---:B------:R-:W-:Y:S01]  /*2660*/  FFMA R46, R24.reuse, -0.5, R46 ;  /* 0xbf000000182e7823 */ /* 0x040fe2000000002e */
[C---:B------:R-:W-:Y:S01]  /*2670*/  FFMA R27, R24.reuse, 1.5, R27 ;  /* 0x3fc00000181b7823 */ /* 0x040fe2000000001b */
[----:B------:R-:W-:Y:S01]  /*2680*/  FADD R24, R24, R24 ;  /* 0x0000001818187221 */ /* 0x000fe20000000000 */
[----:B------:R-:W-:Y:S01]  /*2690*/  FMUL R11, R11, 1.5 ;  /* 0x3fc000000b0b7820 */ /* 0x000fe20000400000 */
[----:B------:R-:W-:Y:S01]  /*26a0*/  FADD R52, R52, R23 ;  /* 0x0000001734347221 */ /* 0x000fe20000000000 */
[----:B------:R-:W-:Y:S01]  /*26b0*/  FADD R50, -R23, R50 ;  /* 0x0000003217327221 */ /* 0x000fe20000000100 */
[----:B------:R-:W-:Y:S01]  /*26c0*/  FMUL R23, R16, 1.5 ;  /* 0x3fc0000010177820 */ /* 0x000fe20000400000 */
[----:B------:R-:W-:Y:S01]  /*26d0*/  FADD R45, R45, R24 ;  /* 0x000000182d2d7221 */ /* 0x000fe20000000000 */
[----:B------:R-:W-:Y:S01]  /*26e0*/  FADD R26, -R24, R26 ;  /* 0x0000001a181a7221 */ /* 0x000fe20000000100 */
[----:B------:R-:W-:Y:S01]  /*26f0*/  FADD R24, R22, R22 ;  /* 0x0000001616187221 */ /* 0x000fe20000000000 */
[C---:B------:R-:W-:Y:S01]  /*2700*/  FADD R33, R11.reuse, R11 ;  /* 0x0000000b0b217221 */ /* 0x040fe20000000000 */
[----:B------:R-:W-:Y:S01]  /*2710*/  FFMA R29, R11, -1.5, R29 ;  /* 0xbfc000000b1d7823 */ /* 0x000fe2000000001d */
[----:B------:R-:W-:Y:S01]  /*2720*/  FADD R16, R23, R23 ;  /* 0x0000001717107221 */ /* 0x000fe20000000000 */
[C---:B------:R-:W-:Y:S01]  /*2730*/  FFMA R55, R24.reuse, 0.5, R55 ;  /* 0x3f00000018377823 */ /* 0x040fe20000000037 */
[C---:B------:R-:W-:Y:S01]  /*2740*/  FFMA R39, R24.reuse, 2.5, R39 ;  /* 0x4020000018277823 */ /* 0x040fe20000000027 */
[C---:B------:R-:W-:Y:S01]  /*2750*/  FFMA R43, R24.reuse, -0.5, R43 ;  /* 0xbf000000182b7823 */ /* 0x040fe2000000002b */
[----:B------:R-:W-:Y:S01]  /*2760*/  FFMA R53, R24, 1.5, R53 ;  /* 0x3fc0000018357823 */ /* 0x000fe20000000035 */
[----:B------:R-:W-:Y:S01]  /*2770*/  FADD R56, R56, -R33 ;  /* 0x8000002138387221 */ /* 0x000fe20000000000 */
[----:B------:R-:W-:Y:S01]  /*2780*/  FADD R24, R24, R24 ;  /* 0x0000001818187221 */ /* 0x000fe20000000000 */
[----:B------:R-:W-:Y:S01]  /*2790*/  FADD R33, R29, -R16 ;  /* 0x800000101d217221 */ /* 0x000fe20000000000 */
[----:B------:R-:W-:-:S02]  /*27a0*/  FMUL R29, R14, 0.5 ;  /* 0x3f0000000e1d7820 */ /* 0x000fc40000400000 */
[----:B------:R-:W-:Y:S01]  /*27b0*/  FADD R51, R51, R24 ;  /* 0x0000001833337221 */ /* 0x000fe20000000000 */
[----:B------:R-:W-:Y:S01]  /*27c0*/  FADD R48, -R24, R48 ;  /* 0x0000003018307221 */ /* 0x000fe20000000100 */
[----:B------:R-:W-:Y:S01]  /*27d0*/  FADD R24, R27, R29 ;  /* 0x0000001d1b187221 */ /* 0x000fe20000000000 */
[----:B------:R-:W-:Y:S01]  /*27e0*/  FMUL R27, R14, 2.5 ;  /* 0x402000000e1b7820 */ /* 0x000fe20000400000 */
[----:B------:R-:W-:Y:S01]  /*27f0*/  FMUL R16, R22, 1.5 ;  /* 0x3fc0000016107820 */ /* 0x000fe20000400000 */
[C---:B------:R-:W-:Y:S01]  /*2800*/  FFMA R59, R32.reuse, 0.5, R59 ;  /* 0x3f000000203b7823 */ /* 0x040fe2000000003b */
[C---:B------:R-:W-:Y:S01]  /*2810*/  FFMA R58, R32.reuse, 2.5, R58 ;  /* 0x40200000203a7823 */ /* 0x040fe2000000003a */
[C---:B------:R-:W-:Y:S01]  /*2820*/  FFMA R25, R32.reuse, -0.5, R25 ;  /* 0xbf00000020197823 */ /* 0x040fe20000000019 */
[----:B------:R-:W-:Y:S01]  /*2830*/  FFMA R57, R32, 1.5, R57 ;  /* 0x3fc0000020397823 */ /* 0x000fe20000000039 */
[----:B------:R-:W-:Y:S01]  /*2840*/  FADD R22, R14, R14 ;  /* 0x0000000e0e167221 */ /* 0x000fe20000000000 */
[----:B------:R-:W-:Y:S01]  /*2850*/  FADD R32, R2, R27 ;  /* 0x0000001b02207221 */ /* 0x000fe20000000000 */
[----:B------:R-:W-:Y:S01]  /*2860*/  FFMA R33, R16, 1.5, R33 ;  /* 0x3fc0000010217823 */ /* 0x000fe20000000021 */
[----:B------:R-:W-:Y:S01]  /*2870*/  FMUL R2, R14, 1.5 ;  /* 0x3fc000000e027820 */ /* 0x000fe20000400000 */
[----:B------:R-:W-:Y:S01]  /*2880*/  FADD R18, -R29, R18 ;  /* 0x000000121d127221 */ /* 0x000fe20000000100 */
[----:B------:R-:W-:Y:S01]  /*2890*/  FADD R60, -R22, R57 ;  /* 0x00000039163c7221 */ /* 0x000fe20000000100 */
[----:B------:R-:W-:Y:S01]  /*28a0*/  FADD R40, R53, R22 ;  /* 0x0000001635287221 */ /* 0x000fe20000000000 */
[----:B------:R-:W-:Y:S01]  /*28b0*/  FADD R33, R33, R2 ;  /* 0x0000000221217221 */ /* 0x000fe20000000000 */
[----:B------:R-:W-:Y:S01]  /*28c0*/  FADD R30, R11, R30 ;  /* 0x0000001e0b1e7221 */ /* 0x000fe20000000000 */
[--C-:B------:R-:W-:Y:S01]  /*28d0*/  FADD R24, R24, R21.reuse ;  /* 0x0000001518187221 */ /* 0x100fe20000000000 */
[--C-:B------:R-:W-:Y:S01]  /*28e0*/  FADD R18, R18, R21.reuse ;  /* 0x0000001512127221 */ /* 0x100fe20000000000 */
[--C-:B------:R-:W-:Y:S01]  /*28f0*/  FADD R32, R32, R21.reuse ;  /* 0x0000001520207221 */ /* 0x100fe20000000000 */
[----:B------:R-:W-:Y:S01]  /*2900*/  FFMA R60, R21, 1.5, R60 ;  /* 0x3fc00000153c7823 */ /* 0x000fe2000000003c */
[--C-:B------:R-:W-:Y:S01]  /*2910*/  FADD R40, R40, R21.reuse ;  /* 0x0000001528287221 */ /* 0x100fe20000000000 */
[----:B------:R-:W-:Y:S01]  /*2920*/  FADD R21, R33, R21 ;  /* 0x0000001521157221 */ /* 0x000fe20000000000 */
[C---:B------:R-:W-:Y:S01]  /*2930*/  FADD R31, -R11.reuse, R31 ;  /* 0x0000001f0b1f7221 */ /* 0x040fe20000000100 */
[----:B------:R-:W-:Y:S01]  /*2940*/  FFMA R54, R11, 0.5, R54 ;  /* 0x3f0000000b367823 */ /* 0x000fe20000000036 */
[C---:B------:R-:W-:Y:S01]  /*2950*/  FFMA R33, R23.reuse, -2.5, R30 ;  /* 0xc020000017217823 */ /* 0x040fe2000000001e */
[C---:B------:R-:W-:Y:S01]  /*2960*/  FADD R30, R16.reuse, R16 ;  /* 0x00000010101e7221 */ /* 0x040fe20000000000 */
[C---:B------:R-:W-:Y:S01]  /*2970*/  FADD R53, -R23.reuse, R56 ;  /* 0x0000003817357221 */ /* 0x040fe20000000100 */
[C---:B------:R-:W-:Y:S01]  /*2980*/  FFMA R31, R23.reuse, 0.5, R31 ;  /* 0x3f000000171f7823 */ /* 0x040fe2000000001f */
[----:B------:R-:W-:Y:S01]  /*2990*/  FADD R49, -R23, R54 ;  /* 0x0000003617317221 */ /* 0x000fe20000000100 */
[----:B------:R-:W-:Y:S01]  /*29a0*/  FADD R57, R29, R45 ;  /* 0x0000002d1d397221 */ /* 0x000fe20000000000 */
[----:B------:R-:W-:Y:S01]  /*29b0*/  FADD R45, R27, R36 ;  /* 0x000000241b2d7221 */ /* 0x000fe20000000000 */
[----:B------:R-:W-:Y:S01]  /*29c0*/  FADD R36, R53, R30 ;  /* 0x0000001e35247221 */ /* 0x000fe20000000000 */
[C---:B------:R-:W-:Y:S01]  /*29d0*/  FFMA R33, R16.reuse, 0.5, R33 ;  /* 0x3f00000010217823 */ /* 0x040fe20000000021 */
[C---:B------:R-:W-:Y:S01]  /*29e0*/  FFMA R31, R16.reuse, 2.5, R31 ;  /* 0x40200000101f7823 */ /* 0x040fe2000000001f */
[----:B------:R-:W-:Y:S01]  /*29f0*/  FFMA R49, R16, -0.5, R49 ;  /* 0xbf00000010317823 */ /* 0x000fe20000000031 */
[----:B------:R-:W-:Y:S01]  /*2a00*/  FADD R53, -R29, R52 ;  /* 0x000000341d357221 */ /* 0x000fe20000000100 */
[----:B------:R-:W-:Y:S01]  /*2a10*/  FADD R16, R7, R7 ;  /* 0x0000000707107221 */ /* 0x000fe20000000000 */
[----:B------:R-:W-:Y:S01]  /*2a20*/  FADD R52, R22, R51 ;  /* 0x0000003316347221 */ /* 0x000fe20000000000 */
[----:B------:R-:W-:-:S02]  /*2a30*/  FADD R51, R2, R36 ;  /* 0x0000002402337221 */ /* 0x000fc40000000000 */
[C---:B------:R-:W-:Y:S01]  /*2a40*/  FADD R36, -R16.reuse, R45 ;  /* 0x0000002d10247221 */ /* 0x040fe20000000100 */
[C---:B------:R-:W-:Y:S01]  /*2a50*/  FADD R57, -R16.reuse, R57 ;  /* 0x0000003910397221 */ /* 0x040fe20000000100 */
[C---:B------:R-:W-:Y:S01]  /*2a60*/  FADD R45, -R16.reuse, R52 ;  /* 0x00000034102d7221 */ /* 0x040fe20000000100 */
[----:B------:R-:W-:Y:S01]  /*2a70*/  FADD R53, -R16, R53 ;  /* 0x0000003510357221 */ /* 0x000fe20000000100 */
[----:B------:R-:W-:Y:S01]  /*2a80*/  FADD R51, R51, -R16 ;  /* 0x8000001033337221 */ /* 0x000fe20000000000 */
[C---:B------:R-:W-:Y:S01]  /*2a90*/  FADD R16, R29.reuse, R61 ;  /* 0x0000003d1d107221 */ /* 0x040fe20000000000 */
[C---:B------:R-:W-:Y:S01]  /*2aa0*/  FADD R0, R29.reuse, R0 ;  /* 0x000000001d007221 */ /* 0x040fe20000000000 */
[C---:B------:R-:W-:Y:S01]  /*2ab0*/  FADD R46, R29.reuse, R46 ;  /* 0x0000002e1d2e7221 */ /* 0x040fe20000000000 */
[C---:B------:R-:W-:Y:S01]  /*2ac0*/  FADD R42, -R29.reuse, R42 ;  /* 0x0000002a1d2a7221 */ /* 0x040fe20000000100 */
[C---:B------:R-:W-:Y:S01]  /*2ad0*/  FADD R52, -R29.reuse, R41 ;  /* 0x000000291d347221 */ /* 0x040fe20000000100 */
[C---:B------:R-:W-:Y:S01]  /*2ae0*/  FADD R44, -R29.reuse, R44 ;  /* 0x0000002c1d2c7221 */ /* 0x040fe20000000100 */
[----:B------:R-:W-:Y:S01]  /*2af0*/  FFMA R26, R29, 1.5, R26 ;  /* 0x3fc000001d1a7823 */ /* 0x000fe2000000001a */
[----:B------:R-:W-:Y:S01]  /*2b00*/  FMUL R29, R7, 1.5 ;  /* 0x3fc00000071d7820 */ /* 0x000fe20000400000 */
[----:B------:R-:W-:-:S03]  /*2b10*/  FADD R41, R20, R20 ;  /* 0x0000001414297221 */ /* 0x000fc60000000000 */
[C---:B------:R-:W-:Y:S01]  /*2b20*/  FADD R56, -R29.reuse, R24 ;  /* 0x000000181d387221 */ /* 0x040fe20000000100 */
[C---:B------:R-:W-:Y:S01]  /*2b30*/  FADD R32, -R29.reuse, R32 ;  /* 0x000000201d207221 */ /* 0x040fe20000000100 */
[C---:B------:R-:W-:Y:S01]  /*2b40*/  FADD R24, -R29.reuse, R18 ;  /* 0x000000121d187221 */ /* 0x040fe20000000100 */
[----:B------:R-:W-:Y:S02]  /*2b50*/  FADD R54, -R29, R40 ;  /* 0x000000281d367221 */ /* 0x000fe40000000100 */
[C---:B------:R-:W-:Y:S01]  /*2b60*/  FADD R40, -R41.reuse, R32 ;  /* 0x0000002029287221 */ /* 0x040fe20000000100 */
[C---:B------:R-:W-:Y:S01]  /*2b70*/  FADD R32, -R41.reuse, R24 ;  /* 0x0000001829207221 */ /* 0x040fe20000000100 */
[C---:B------:R-:W-:Y:S02]  /*2b80*/  FADD R24, -R41.reuse, R54 ;  /* 0x0000003629187221 */ /* 0x040fe40000000100 */
[----:B------:R-:W0:Y:S01]  /*2b90*/  S2R R54, SR_TID.X ;  /* 0x0000000000367919 */ /* 0x000e220000002100 */
[----:B------:R-:W-:Y:S01]  /*2ba0*/  FADD R18, -R41, R56 ;  /* 0x0000003829127221 */ /* 0x000fe20000000100 */
[----:B------:R-:W-:Y:S01]  /*2bb0*/  FADD R56, R21, -R29 ;  /* 0x8000001d15387221 */ /* 0x000fe20000000000 */
[----:B------:R-:W-:-:S03]  /*2bc0*/  FADD R34, R27, R34 ;  /* 0x000000221b227221 */ /* 0x000fc60000000000 */
[----:B------:R-:W-:Y:S01]  /*2bd0*/  FADD R21, R56, -R41 ;  /* 0x8000002938157221 */ /* 0x000fe20000000000 */
[--C-:B------:R-:W-:Y:S01]  /*2be0*/  FADD R41, R16, R7.reuse ;  /* 0x0000000710297221 */ /* 0x100fe20000000000 */
[--C-:B------:R-:W-:Y:S01]  /*2bf0*/  FADD R16, R34, R7.reuse ;  /* 0x0000000722107221 */ /* 0x100fe20000000000 */
[----:B------:R-:W-:-:S03]  /*2c00*/  FADD R61, R0, -R7 ;  /* 0x80000007003d7221 */ /* 0x000fc60000000000 */
[C---:B------:R-:W-:Y:S01]  /*2c10*/  FFMA R16, R20.reuse, -2.5, R16 ;  /* 0xc020000014107823 */ /* 0x040fe20000000010 */
[C---:B------:R-:W-:Y:S01]  /*2c20*/  FFMA R0, R20.reuse, -2.5, R41 ;  /* 0xc020000014007823 */ /* 0x040fe20000000029 */
[----:B------:R-:W-:Y:S01]  /*2c30*/  MOV R56, 0x4 ;  /* 0x0000000400387802 */ /* 0x000fe20000000f00 */
[----:B------:R-:W-:Y:S02]  /*2c40*/  FFMA R34, R20, 0.5, R61 ;  /* 0x3f00000014227823 */ /* 0x000fe4000000003d */
[----:B------:R-:W-:Y:S01]  /*2c50*/  FFMA R0, R19, 0.5, R0 ;  /* 0x3f00000013007823 */ /* 0x000fe20000000000 */
[----:B0-----:R-:W-:Y:S01]  /*2c60*/  LEA R17, R17, R54, 0x7 ;  /* 0x0000003611117211 */ /* 0x001fe200078e38ff */
[C---:B------:R-:W-:Y:S01]  /*2c70*/  FFMA R54, R19.reuse, 0.5, R16 ;  /* 0x3f00000013367823 */ /* 0x040fe20000000010 */
[----:B------:R-:W-:-:S03]  /*2c80*/  FFMA R34, R19, 2.5, R34 ;  /* 0x4020000013227823 */ /* 0x000fc60000000022 */
[----:B------:R-:W-:Y:S01]  /*2c90*/  IMAD.WIDE R16, R17, R56, c[0x0][0x160] ;  /* 0x0000580011107625 */ /* 0x000fe200078e0238 */
[--C-:B------:R-:W-:Y:S01]  /*2ca0*/  FADD R54, R54, R5.reuse ;  /* 0x0000000536367221 */ /* 0x100fe20000000000 */
[----:B------:R-:W-:Y:S01]  /*2cb0*/  FADD R41, R0, R5 ;  /* 0x0000000500297221 */ /* 0x000fe20000000000 */
[----:B------:R-:W-:Y:S01]  /*2cc0*/  FADD R31, R2, R31 ;  /* 0x0000001f021f7221 */ /* 0x000fe20000000000 */
[----:B------:R-:W-:Y:S01]  /*2cd0*/  FADD R61, R34, R5 ;  /* 0x00000005223d7221 */ /* 0x000fe20000000000 */
[C---:B------:R-:W-:Y:S01]  /*2ce0*/  FADD R35, R27.reuse, R35 ;  /* 0x000000231b237221 */ /* 0x040fe20000000000 */
[----:B------:R0:W-:Y:S01]  /*2cf0*/  STG.E [R16.64+0x9f400], R54 ;  /* 0x09f4003610007986 */ /* 0x0001e2000c101904 */
[C---:B------:R-:W-:Y:S01]  /*2d00*/  FADD R34, R27.reuse, R37 ;  /* 0x000000251b227221 */ /* 0x040fe20000000000 */
[----:B------:R-:W-:Y:S01]  /*2d10*/  FFMA R38, R27, 1.5, R38 ;  /* 0x3fc000001b267823 */ /* 0x000fe20000000026 */
[C---:B------:R-:W-:Y:S01]  /*2d20*/  FADD R56, R22.reuse, R39 ;  /* 0x0000002716387221 */ /* 0x040fe20000000000 */
[----:B------:R-:W-:Y:S01]  /*2d30*/  FADD R0, -R22, R47 ;  /* 0x0000002f16007221 */ /* 0x000fe20000000100 */
[----:B------:R-:W-:Y:S01]  /*2d40*/  FADD R27, R29, R29 ;  /* 0x0000001d1d1b7221 */ /* 0x000fe20000000000 */
[--C-:B------:R-:W-:Y:S01]  /*2d50*/  FADD R39, R42, R7.reuse ;  /* 0x000000072a277221 */ /* 0x100fe20000000000 */
[----:B------:R-:W-:Y:S01]  /*2d60*/  FADD R37, R52, -R7 ;  /* 0x8000000734257221 */ /* 0x000fe20000000000 */
[----:B------:R1:W-:Y:S01]  /*2d70*/  STG.E [R16.64+0x55c00], R41 ;  /* 0x055c002910007986 */ /* 0x0003e2000c101904 */
[----:B------:R-:W-:Y:S01]  /*2d80*/  FADD R43, R22, R43 ;  /* 0x0000002b162b7221 */ /* 0x000fe20000000000 */
[----:B------:R-:W-:Y:S01]  /*2d90*/  FADD R33, R2, R33 ;  /* 0x0000002102217221 */ /* 0x000fe20000000000 */
[----:B0-----:R-:W-:Y:S01]  /*2da0*/  FADD R54, R22, R55 ;  /* 0x0000003716367221 */ /* 0x001fe20000000000 */
[----:B------:R-:W-:Y:S01]  /*2db0*/  FADD R49, R2, R49 ;  /* 0x0000003102317221 */ /* 0x000fe20000000000 */
[--C-:B------:R-:W-:Y:S01]  /*2dc0*/  FADD R31, R31, -R7.reuse ;  /* 0x800000071f1f7221 */ /* 0x100fe20000000000 */
[----:B------:R0:W-:Y:S01]  /*2dd0*/  STG.E [R16.64+0x62000], R61 ;  /* 0x0620003d10007986 */ /* 0x0001e2000c101904 */
[----:B------:R-:W-:Y:S01]  /*2de0*/  FADD R55, R54, R7 ;  /* 0x0000000736377221 */ /* 0x000fe20000000000 */
[----:B------:R-:W-:Y:S01]  /*2df0*/  FADD R0, R0, -R27 ;  /* 0x8000001b00007221 */ /* 0x000fe20000000000 */
[C---:B------:R-:W-:Y:S01]  /*2e00*/  FFMA R54, R20.reuse, -2.5, R39 ;  /* 0xc020000014367823 */ /* 0x040fe20000000027 */
[----:B-1----:R-:W-:Y:S01]  /*2e10*/  FADD R41, R35, -R7 ;  /* 0x8000000723297221 */ /* 0x002fe20000000000 */
[C---:B------:R-:W-:Y:S01]  /*2e20*/  FFMA R35, R7.reuse, 0.5, R44 ;  /* 0x3f00000007237823 */ /* 0x040fe2000000002c */
[----:B------:R-:W-:Y:S01]  /*2e30*/  FFMA R44, R20, 0.5, R37 ;  /* 0x3f000000142c7823 */ /* 0x000fe20000000025 */
[C---:B------:R-:W-:Y:S01]  /*2e40*/  FFMA R27, R7.reuse, 0.5, R46 ;  /* 0x3f000000071b7823 */ /* 0x040fe2000000002e */
[C---:B------:R-:W-:Y:S01]  /*2e50*/  FFMA R47, R7.reuse, 0.5, R34 ;  /* 0x3f000000072f7823 */ /* 0x040fe20000000022 */
[----:B------:R-:W-:Y:S01]  /*2e60*/  FFMA R43, R7, 0.5, R43 ;  /* 0x3f000000072b7823 */ /* 0x000fe2000000002b */
[--C-:B------:R-:W-:Y:S01]  /*2e70*/  FADD R33, R33, R7.reuse ;  /* 0x0000000721217221 */ /* 0x100fe20000000000 */
[----:B0-----:R-:W-:Y:S01]  /*2e80*/  FADD R61, R56, -R7 ;  /* 0x80000007383d7221 */ /* 0x001fe20000000000 */
[----:B------:R-:W-:Y:S01]  /*2e90*/  FFMA R39, R7, 0.5, R49 ;  /* 0x3f00000007277823 */ /* 0x000fe20000000031 */
[C---:B------:R-:W-:Y:S01]  /*2ea0*/  FFMA R37, R20.reuse, 0.5, R31 ;  /* 0x3f00000014257823 */ /* 0x040fe2000000001f */
[C---:B------:R-:W-:Y:S01]  /*2eb0*/  FMUL R31, R20.reuse, 1.5 ;  /* 0x3fc00000141f7820 */ /* 0x040fe20000400000 */
[C---:B------:R-:W-:Y:S01]  /*2ec0*/  FFMA R42, R20.reuse, 0.5, R41 ;  /* 0x3f000000142a7823 */ /* 0x040fe20000000029 */
[--C-:B------:R-:W-:Y:S01]  /*2ed0*/  FADD R27, R27, -R20.reuse ;  /* 0x800000141b1b7221 */ /* 0x100fe20000000000 */
[--C-:B------:R-:W-:Y:S01]  /*2ee0*/  FADD R56, R47, -R20.reuse ;  /* 0x800000142f387221 */ /* 0x100fe20000000000 */
[C---:B------:R-:W-:Y:S01]  /*2ef0*/  FFMA R34, R20.reuse, -2.5, R55 ;  /* 0xc020000014227823 */ /* 0x040fe20000000037 */
[----:B------:R-:W-:Y:S01]  /*2f00*/  FFMA R46, R20, 0.5, R61 ;  /* 0x3f000000142e7823 */ /* 0x000fe2000000003d */
[--C-:B------:R-:W-:Y:S01]  /*2f10*/  FADD R52, R43, -R20.reuse ;  /* 0x800000142b347221 */ /* 0x100fe20000000000 */
[--C-:B------:R-:W-:Y:S01]  /*2f20*/  FADD R57, R57, -R20.reuse ;  /* 0x8000001439397221 */ /* 0x100fe20000000000 */
[--C-:B------:R-:W-:Y:S01]  /*2f30*/  FADD R36, R36, -R20.reuse ;  /* 0x8000001424247221 */ /* 0x100fe20000000000 */
[--C-:B------:R-:W-:Y:S01]  /*2f40*/  FADD R35, R35, -R20.reuse ;  /* 0x8000001423237221 */ /* 0x100fe20000000000 */
[--C-:B------:R-:W-:Y:S01]  /*2f50*/  FADD R45, R45, -R20.reuse ;  /* 0x800000142d2d7221 */ /* 0x100fe20000000000 */
[--C-:B------:R-:W-:Y:S01]  /*2f60*/  FADD R53, R53, -R20.reuse ;  /* 0x8000001435357221 */ /* 0x100fe20000000000 */
[----:B------:R-:W-:Y:S01]  /*2f70*/  FFMA R41, R20, -2.5, R33 ;  /* 0xc020000014297823 */ /* 0x000fe20000000021 */
[--C-:B------:R-:W-:Y:S01]  /*2f80*/  FADD R39, R39, -R20.reuse ;  /* 0x8000001427277221 */ /* 0x100fe20000000000 */
[----:B------:R-:W-:Y:S01]  /*2f90*/  FADD R51, R51, -R20 ;  /* 0x8000001433337221 */ /* 0x000fe20000000000 */
[----:B------:R-:W-:Y:S01]  /*2fa0*/  FFMA R33, R29, -1.5, R60 ;  /* 0xbfc000001d217823 */ /* 0x000fe2000000003c */
[----:B------:R-:W-:-:S04]  /*2fb0*/  FADD R20, R31, R31 ;  /* 0x0000001f1f147221 */ /* 0x000fc80000000000 */
[----:B------:R-:W-:Y:S01]  /*2fc0*/  FADD R33, R33, -R20 ;  /* 0x8000001421217221 */ /* 0x000fe20000000000 */
[C---:B------:R-:W-:Y:S01]  /*2fd0*/  FADD R20, R19.reuse, R19 ;  /* 0x0000001313147221 */ /* 0x040fe20000000000 */
[----:B------:R-:W-:-:S03]  /*2fe0*/  FFMA R34, R19, 0.5, R34 ;  /* 0x3f00000013227823 */ /* 0x000fc60000000022 */
[C---:B------:R-:W-:Y:S01]  /*2ff0*/  FADD R36, R20.reuse, R36 ;  /* 0x0000002414247221 */ /* 0x040fe20000000000 */
[C---:B------:R-:W-:Y:S01]  /*3000*/  FFMA R43, R19.reuse, 2.5, R42 ;  /* 0x40200000132b7823 */ /* 0x040fe2000000002a */
[----:B------:R-:W-:Y:S01]  /*3010*/  FADD R42, R20, R57 ;  /* 0x00000039142a7221 */ /* 0x000fe20000000000 */
[--C-:B------:R-:W-:Y:S01]  /*3020*/  FADD R57, R34, R5.reuse ;  /* 0x0000000522397221 */ /* 0x100fe20000000000 */
[----:B------:R-:W-:Y:S01]  /*3030*/  FADD R49, R36, R5 ;  /* 0x0000000524317221 */ /* 0x000fe20000000000 */
[C---:B------:R-:W-:Y:S01]  /*3040*/  FFMA R34, R19.reuse, 2.5, R44 ;  /* 0x4020000013227823 */ /* 0x040fe2000000002c */
[C---:B------:R-:W-:Y:S01]  /*3050*/  FFMA R36, R19.reuse, -0.5, R35 ;  /* 0xbf00000013247823 */ /* 0x040fe20000000023 */
[----:B------:R-:W-:Y:S01]  /*3060*/  FFMA R60, R19, -0.5, R27 ;  /* 0xbf000000133c7823 */ /* 0x000fe2000000001b */
[--C-:B------:R-:W-:Y:S01]  /*3070*/  FADD R27, R42, R5.reuse ;  /* 0x000000052a1b7221 */ /* 0x100fe20000000000 */
[----:B------:R0:W-:Y:S01]  /*3080*/  STG.E [R16.64+0xb7c00], R49 ;  /* 0x0b7c003110007986 */ /* 0x0001e2000c101904 */
[----:B------:R-:W-:Y:S01]  /*3090*/  FADD R35, R34, R5 ;  /* 0x0000000522237221 */ /* 0x000fe20000000000 */
[----:B------:R-:W-:Y:S01]  /*30a0*/  FADD R12, R11, R12 ;  /* 0x0000000c0b0c7221 */ /* 0x000fe20000000000 */
[C---:B------:R-:W-:Y:S01]  /*30b0*/  FFMA R56, R19.reuse, -0.5, R56 ;  /* 0xbf00000013387823 */ /* 0x040fe20000000038 */
[C---:B------:R-:W-:Y:S01]  /*30c0*/  FFMA R46, R19.reuse, 2.5, R46 ;  /* 0x40200000132e7823 */ /* 0x040fe2000000002e */
[C---:B------:R-:W-:Y:S01]  /*30d0*/  FFMA R52, R19.reuse, -0.5, R52 ;  /* 0xbf00000013347823 */ /* 0x040fe20000000034 */
[C---:B------:R-:W-:Y:S01]  /*30e0*/  FFMA R54, R19.reuse, 0.5, R54 ;  /* 0x3f00000013367823 */ /* 0x040fe20000000036 */
[C---:B------:R-:W-:Y:S01]  /*30f0*/  FFMA R34, R19.reuse, 0.5, R41 ;  /* 0x3f00000013227823 */ /* 0x040fe20000000029 */
[C---:B------:R-:W-:Y:S01]  /*3100*/  FFMA R42, R19.reuse, -0.5, R39 ;  /* 0xbf000000132a7823 */ /* 0x040fe20000000027 */
[----:B------:R-:W-:Y:S01]  /*3110*/  FMUL R11, R14, -2 ;  /* 0xc00000000e0b7820 */ /* 0x000fe20000400000 */
[----:B0-----:R-:W-:Y:S01]  /*3120*/  FADD R49, R36, R5 ;  /* 0x0000000524317221 */ /* 0x001fe20000000000 */
[C---:B------:R-:W-:Y:S01]  /*3130*/  FFMA R36, R19.reuse, 2.5, R37 ;  /* 0x4020000013247823 */ /* 0x040fe20000000025 */
[----:B------:R-:W-:Y:S01]  /*3140*/  FMUL R19, R19, 1.5 ;  /* 0x3fc0000013137820 */ /* 0x000fe20000400000 */
[----:B------:R-:W-:Y:S01]  /*3150*/  FFMA R28, R11, 1.5, R28 ;  /* 0x3fc000000b1c7823 */ /* 0x000fe2000000001c */
[----:B------:R-:W-:Y:S01]  /*3160*/  FFMA R23, R23, -1.5, R12 ;  /* 0xbfc0000017177823 */ /* 0x000fe2000000000c */
[----:B------:R-:W-:Y:S01]  /*3170*/  FMUL R11, R14, -0.5 ;  /* 0xbf0000000e0b7820 */ /* 0x000fe20000400000 */
[----:B------:R-:W-:Y:S01]  /*3180*/  FADD R18, R19, R18 ;  /* 0x0000001213127221 */ /* 0x000fe20000000000 */
[----:B------:R0:W-:Y:S01]  /*3190*/  STG.E [R16.64+0x6e400], R27 ;  /* 0x06e4001b10007986 */ /* 0x0001e2000c101904 */
[C---:B------:R-:W-:Y:S01]  /*31a0*/  FADD R12, -R22.reuse, R59 ;  /* 0x0000003b160c7221 */ /* 0x040fe20000000100 */
[C---:B------:R-:W-:Y:S01]  /*31b0*/  FADD R58, -R22.reuse, R58 ;  /* 0x0000003a163a7221 */ /* 0x040fe20000000100 */
[----:B------:R-:W-:Y:S01]  /*31c0*/  FADD R14, -R22, R25 ;  /* 0x00000019160e7221 */ /* 0x000fe20000000100 */
[----:B------:R-:W-:Y:S01]  /*31d0*/  FADD R37, R18, R5 ;  /* 0x0000000512257221 */ /* 0x000fe20000000000 */
[----:B------:R-:W-:Y:S01]  /*31e0*/  FFMA R50, R11, 1.5, R50 ;  /* 0x3fc000000b327823 */ /* 0x000fe20000000032 */
[----:B------:R-:W-:Y:S01]  /*31f0*/  FADD R23, -R30, R23 ;  /* 0x000000171e177221 */ /* 0x000fe20000000100 */
[----:B------:R-:W-:Y:S01]  /*3200*/  FADD R18, R21, R19 ;  /* 0x0000001315127221 */ /* 0x000fe20000000000 */
[----:B--2---:R-:W-:Y:S01]  /*3210*/  FADD R11, R15, R15 ;  /* 0x0000000f0f0b7221 */ /* 0x004fe20000000000 */
[----:B0-----:R-:W-:Y:S01]  /*3220*/  FADD R27, R52, R5 ;  /* 0x00000005341b7221 */ /* 0x001fe20000000000 */
[C---:B------:R-:W-:Y:S01]  /*3230*/  FADD R12, R29.reuse, R12 ;  /* 0x0000000c1d0c7221 */ /* 0x040fe20000000000 */
[C---:B------:R-:W-:Y:S01]  /*3240*/  FADD R58, -R29.reuse, R58 ;  /* 0x0000003a1d3a7221 */ /* 0x040fe20000000100 */
[----:B------:R-:W-:Y:S01]  /*3250*/  FFMA R14, R29, 0.5, R14 ;  /* 0x3f0000001d0e7823 */ /* 0x000fe2000000000e */
[----:B------:R-:W-:Y:S01]  /*3260*/  FFMA R48, R22, 1.5, R48 ;  /* 0x3fc0000016307823 */ /* 0x000fe20000000030 */
[----:B------:R0:W-:Y:S01]  /*3270*/  STG.E [R16.64+0x10d800], R27 ;  /* 0x10d8001b10007986 */ /* 0x0001e2000c101904 */
[----:B------:R-:W-:Y:S01]  /*3280*/  FFMA R2, R2, 1.5, R23 ;  /* 0x3fc0000002027823 */ /* 0x000fe20000000017 */
[--C-:B------:R-:W-:Y:S01]  /*3290*/  FADD R47, R43, R5.reuse ;  /* 0x000000052b2f7221 */ /* 0x100fe20000000000 */
[--C-:B------:R-:W-:Y:S01]  /*32a0*/  FADD R21, R18, R5.reuse ;  /* 0x0000000512157221 */ /* 0x100fe20000000000 */
[----:B------:R-:W-:Y:S01]  /*32b0*/  FADD R28, -R11, R28 ;  /* 0x0000001c0b1c7221 */ /* 0x000fe20000000100 */
[----:B------:R-:W-:Y:S01]  /*32c0*/  FFMA R26, R15, 0.5, R26 ;  /* 0x3f0000000f1a7823 */ /* 0x000fe2000000001a */
[--C-:B------:R-:W-:Y:S01]  /*32d0*/  FADD R43, R60, R5.reuse ;  /* 0x000000053c2b7221 */ /* 0x100fe20000000000 */
[----:B------:R-:W-:Y:S01]  /*32e0*/  FADD R32, R19, R32 ;  /* 0x0000002013207221 */ /* 0x000fe20000000000 */
[C---:B------:R-:W-:Y:S01]  /*32f0*/  FFMA R12, R31.reuse, -2.5, R12 ;  /* 0xc02000001f0c7823 */ /* 0x040fe2000000000c */
[C---:B------:R-:W-:Y:S01]  /*3300*/  FFMA R58, R31.reuse, 0.5, R58 ;  /* 0x3f0000001f3a7823 */ /* 0x040fe2000000003a */
[----:B------:R-:W-:Y:S01]  /*3310*/  FADD R14, -R31, R14 ;  /* 0x0000000e1f0e7221 */ /* 0x000fe20000000100 */
[----:B0-----:R-:W-:Y:S01]  /*3320*/  FADD R27, R34, R5 ;  /* 0x00000005221b7221 */ /* 0x001fe20000000000 */
[----:B------:R-:W-:Y:S01]  /*3330*/  FADD R48, R48, R11 ;  /* 0x0000000b30307221 */ /* 0x000fe20000000000 */
[C---:B------:R-:W-:Y:S01]  /*3340*/  FFMA R38, R15.reuse, 2.5, R38 ;  /* 0x402000000f267823 */ /* 0x040fe20000000026 */
[C---:B------:R-:W-:Y:S01]  /*3350*/  FFMA R50, R15.reuse, -0.5, R50 ;  /* 0xbf0000000f327823 */ /* 0x040fe20000000032 */
[----:B------:R-:W-:Y:S01]  /*3360*/  FFMA R2, R15, 1.5, R2 ;  /* 0x3fc000000f027823 */ /* 0x000fe20000000002 */
[----:B------:R-:W-:Y:S01]  /*3370*/  FADD R44, R20, R45 ;  /* 0x0000002d142c7221 */ /* 0x000fe20000000000 */
[----:B------:R-:W-:Y:S01]  /*3380*/  FADD R28, R29, R28 ;  /* 0x0000001c1d1c7221 */ /* 0x000fe20000000000 */
[----:B------:R-:W-:Y:S01]  /*3390*/  FADD R26, R26, R7 ;  /* 0x000000071a1a7221 */ /* 0x000fe20000000000 */
[----:B------:R-:W-:Y:S01]  /*33a0*/  FADD R45, R32, R5 ;  /* 0x00000005202d7221 */ /* 0x000fe20000000000 */
[----:B------:R0:W-:Y:S01]  /*33b0*/  STG.E [R16.64+0xc400], R27 ;  /* 0x00c4001b10007986 */ /* 0x0001e2000c101904 */
[C---:B------:R-:W-:Y:S01]  /*33c0*/  FADD R40, R19.reuse, R40 ;  /* 0x0000002813287221 */ /* 0x040fe20000000000 */
[C---:B------:R-:W-:Y:S01]  /*33d0*/  FADD R32, R19.reuse, R24 ;  /* 0x0000001813207221 */ /* 0x040fe20000000000 */
[C---:B------:R-:W-:Y:S01]  /*33e0*/  FFMA R25, R19.reuse, 2.5, R58 ;  /* 0x4020000013197823 */ /* 0x040fe2000000003a */
[----:B------:R1:W-:Y:S01]  /*33f0*/  STG.E [R16.64], R21 ;  /* 0x0000001510007986 */ /* 0x0003e2000c101904 */
[----:B------:R-:W-:Y:S01]  /*3400*/  FFMA R33, R19, 1.5, R33 ;  /* 0x3fc0000013217823 */ /* 0x000fe20000000021 */
[----:B------:R-:W-:Y:S01]  /*3410*/  FADD R0, -R31, R0 ;  /* 0x000000001f007221 */ /* 0x000fe20000000100 */
[--C-:B------:R-:W-:Y:S01]  /*3420*/  FADD R38, R38, R7.reuse ;  /* 0x0000000726267221 */ /* 0x100fe20000000000 */
[----:B------:R2:W-:Y:S01]  /*3430*/  STG.E [R16.64+0x7a800], R43 ;  /* 0x07a8002b10007986 */ /* 0x0005e2000c101904 */
[--C-:B------:R-:W-:Y:S01]  /*3440*/  FADD R48, R48, R7.reuse ;  /* 0x0000000730307221 */ /* 0x100fe20000000000 */
[--C-:B------:R-:W-:Y:S01]  /*3450*/  FADD R50, R50, R7.reuse ;  /* 0x0000000732327221 */ /* 0x100fe20000000000 */
[----:B------:R-:W-:Y:S01]  /*3460*/  FADD R2, R2, R7 ;  /* 0x0000000702027221 */ /* 0x000fe20000000000 */
[----:B0-----:R-:W-:Y:S01]  /*3470*/  FFMA R27, R19, -0.5, R14 ;  /* 0xbf000000131b7823 */ /* 0x001fe2000000000e */
[----:B------:R0:W-:Y:S01]  /*3480*/  STG.E [R16.64+0xab800], R47 ;  /* 0x0ab8002f10007986 */ /* 0x0001e2000c101904 */
[----:B------:R-:W-:Y:S01]  /*3490*/  FFMA R28, R31, -1.5, R28 ;  /* 0xbfc000001f1c7823 */ /* 0x000fe2000000001c */
[C---:B-1----:R-:W-:Y:S01]  /*34a0*/  FFMA R21, R19.reuse, 0.5, R12 ;  /* 0x3f00000013157823 */ /* 0x042fe2000000000c */
[----:B------:R-:W-:Y:S01]  /*34b0*/  FADD R19, R19, R19 ;  /* 0x0000001313137221 */ /* 0x000fe20000000000 */
[----:B------:R-:W-:Y:S01]  /*34c0*/  FADD R7, -R31, R26 ;  /* 0x0000001a1f077221 */ /* 0x000fe20000000100 */
[----:B--2---:R-:W-:-:S02]  /*34d0*/  FADD R43, R54, R5 ;  /* 0x00000005362b7221 */ /* 0x004fc40000000000 */
[----:B------:R-:W-:Y:S01]  /*34e0*/  FADD R23, R0, R19 ;  /* 0x0000001300177221 */ /* 0x000fe20000000000 */
[----:B0-----:R-:W-:Y:S01]  /*34f0*/  FADD R47, R46, R5 ;  /* 0x000000052e2f7221 */ /* 0x001fe20000000000 */
[C---:B------:R-:W-:Y:S01]  /*3500*/  FADD R46, R20.reuse, R53 ;  /* 0x00000035142e7221 */ /* 0x040fe20000000000 */
[----:B------:R0:W-:Y:S01]  /*3510*/  STG.E [R16.64+0x132400], R43 ;  /* 0x1324002b10007986 */ /* 0x0001e2000c101904 */
[----:B------:R-:W-:Y:S01]  /*3520*/  FADD R29, -R19, R28 ;  /* 0x0000001c131d7221 */ /* 0x000fe20000000100 */
[----:B------:R-:W-:Y:S01]  /*3530*/  FMUL R0, R5, 1.5 ;  /* 0x3fc0000005007820 */ /* 0x000fe20000400000 */
[----:B------:R-:W-:Y:S01]  /*3540*/  FADD R7, -R20, R7 ;  /* 0x0000000714077221 */ /* 0x000fe20000000100 */
[----:B------:R-:W-:Y:S01]  /*3550*/  FADD R39, R44, R5 ;  /* 0x000000052c277221 */ /* 0x000fe20000000000 */
[C---:B------:R-:W-:Y:S01]  /*3560*/  FADD R11, -R31.reuse, R38 ;  /* 0x000000261f0b7221 */ /* 0x040fe20000000100 */
[C---:B------:R-:W-:Y:S01]  /*3570*/  FADD R15, -R31.reuse, R48 ;  /* 0x000000301f0f7221 */ /* 0x040fe20000000100 */
[----:B------:R-:W-:Y:S01]  /*3580*/  FADD R19, -R31, R50 ;  /* 0x000000321f137221 */ /* 0x000fe20000000100 */
[----:B------:R-:W-:Y:S01]  /*3590*/  FADD R31, R2, -R31 ;  /* 0x8000001f021f7221 */ /* 0x000fe20000000000 */
[----:B------:R-:W-:Y:S01]  /*35a0*/  FADD R24, R51, R20 ;  /* 0x0000001433187221 */ /* 0x000fe20000000000 */
[----:B0-----:R-:W-:Y:S01]  /*35b0*/  FADD R43, R46, R5 ;  /* 0x000000052e2b7221 */ /* 0x001fe20000000000 */
[----:B------:R-:W-:Y:S01]  /*35c0*/  FADD R2, R0, R7 ;  /* 0x0000000700027221 */ /* 0x000fe20000000000 */
[C---:B------:R-:W-:Y:S01]  /*35d0*/  FADD R11, -R20.reuse, R11 ;  /* 0x0000000b140b7221 */ /* 0x040fe20000000100 */
[C---:B------:R-:W-:Y:S01]  /*35e0*/  FADD R15, -R20.reuse, R15 ;  /* 0x0000000f140f7221 */ /* 0x040fe20000000100 */
[C---:B------:R-:W-:Y:S01]  /*35f0*/  FADD R19, -R20.reuse, R19 ;  /* 0x0000001314137221 */ /* 0x040fe20000000100 */
[----:B------:R0:W-:Y:S01]  /*3600*/  STG.E [R16.64+0x13e800], R35 ;  /* 0x13e8002310007986 */ /* 0x0001e2000c101904 */
[----:B------:R-:W-:Y:S01]  /*3610*/  FADD R31, -R20, R31 ;  /* 0x0000001f141f7221 */ /* 0x000fe20000000100 */
[--C-:B------:R-:W-:Y:S01]  /*3620*/  FADD R55, R56, R5.reuse ;  /* 0x0000000538377221 */ /* 0x100fe20000000000 */
[----:B------:R-:W-:Y:S01]  /*3630*/  FADD R41, R40, R5 ;  /* 0x0000000528297221 */ /* 0x000fe20000000000 */
[----:B------:R1:W-:Y:S01]  /*3640*/  STG.E [R16.64+0x101400], R39 ;  /* 0x1014002710007986 */ /* 0x0003e2000c101904 */
[----:B------:R-:W-:-:S03]  /*3650*/  FADD R21, R0, R21 ;  /* 0x0000001500157221 */ /* 0x000fc60000000000 */
[----:B------:R2:W-:Y:S01]  /*3660*/  STG.E [R16.64+0x14ac00], R43 ;  /* 0x14ac002b10007986 */ /* 0x0005e2000c101904 */
[----:B------:R-:W-:-:S03]  /*3670*/  FADD R25, R0, R25 ;  /* 0x0000001900197221 */ /* 0x000fc60000000000 */
[----:B------:R5:W-:Y:S01]  /*3680*/  STG.E [R16.64+0x49800], R37 ;  /* 0x0498002510007986 */ /* 0x000be2000c101904 */
[----:B0-----:R-:W-:Y:S01]  /*3690*/  FADD R35, R36, R5 ;  /* 0x0000000524237221 */ /* 0x001fe20000000000 */
[----:B------:R-:W-:Y:S01]  /*36a0*/  FADD R23, R0, R23 ;  /* 0x0000001700177221 */ /* 0x000fe20000000000 */
[----:B-1----:R-:W-:Y:S01]  /*36b0*/  FADD R39, R42, R5 ;  /* 0x000000052a277221 */ /* 0x002fe20000000000 */
[C---:B------:R-:W-:Y:S01]  /*36c0*/  FADD R27, R0.reuse, R27 ;  /* 0x0000001b001b7221 */ /* 0x040fe20000000000 */
[----:B------:R-:W-:Y:S01]  /*36d0*/  FADD R12, R0, R11 ;  /* 0x0000000b000c7221 */ /* 0x000fe20000000000 */
[----:B--2---:R-:W-:Y:S01]  /*36e0*/  FADD R43, R32, R5 ;  /* 0x00000005202b7221 */ /* 0x004fe20000000000 */
[C---:B------:R-:W-:Y:S01]  /*36f0*/  FFMA R18, R0.reuse, 1.5, R29 ;  /* 0x3fc0000000127823 */ /* 0x040fe2000000001d */
[----:B------:R-:W-:Y:S01]  /*3700*/  FADD R33, R0, R33 ;  /* 0x0000002100217221 */ /* 0x000fe20000000000 */
[----:B-----5:R-:W-:Y:S01]  /*3710*/  FADD R37, R24, R5 ;  /* 0x0000000518257221 */ /* 0x020fe20000000000 */
[----:B---3--:R-:W-:Y:S01]  /*3720*/  FADD R5, R2, R13 ;  /* 0x0000000d02057221 */ /* 0x008fe20000000000 */
[C---:B------:R-:W-:Y:S01]  /*3730*/  FADD R2, R0.reuse, R15 ;  /* 0x0000000f00027221 */ /* 0x040fe20000000000 */
[----:B------:R-:W-:Y:S01]  /*3740*/  FADD R14, R0, R19 ;  /* 0x00000013000e7221 */ /* 0x000fe20000000000 */
[----:B------:R-:W-:Y:S01]  /*3750*/  FADD R0, R31, R0 ;  /* 0x000000001f007221 */ /* 0x000fe20000000000 */
[--C-:B------:R-:W-:Y:S01]  /*3760*/  FADD R7, R12, R13.reuse ;  /* 0x0000000d0c077221 */ /* 0x100fe20000000000 */
[----:B------:R-:W-:Y:S01]  /*3770*/  FFMA R19, R13, 1.5, R18 ;  /* 0x3fc000000d137823 */ /* 0x000fe20000000012 */
[--C-:B------:R-:W-:Y:S01]  /*3780*/  FADD R11, R2, R13.reuse ;  /* 0x0000000d020b7221 */ /* 0x100fe20000000000 */
[--C-:B------:R-:W-:Y:S01]  /*3790*/  FADD R15, R14, R13.reuse ;  /* 0x0000000d0e0f7221 */ /* 0x100fe20000000000 */
[----:B------:R-:W-:Y:S01]  /*37a0*/  FADD R13, R0, R13 ;  /* 0x0000000d000d7221 */ /* 0x000fe20000000000 */
[----:B----4-:R-:W-:Y:S01]  /*37b0*/  FADD R0, R10, R10 ;  /* 0x0000000a0a007221 */ /* 0x010fe20000000000 */
[----:B------:R-:W-:Y:S01]  /*37c0*/  FADD R33, R33, R6 ;  /* 0x0000000621217221 */ /* 0x000fe20000000000 */
[----:B------:R-:W-:-:S02]  /*37d0*/  FADD R14, R19, R10 ;  /* 0x0000000a130e7221 */ /* 0x000fc40000000000 */
[----:B------:R-:W-:Y:S01]  /*37e0*/  FADD R12, R23, -R0 ;  /* 0x80000000170c7221 */ /* 0x000fe20000000000 */
[--C-:B------:R-:W-:Y:S01]  /*37f0*/  FADD R0, R21, R10.reuse ;  /* 0x0000000a15007221 */ /* 0x100fe20000000000 */
[----:B------:R0:W-:Y:S01]  /*3800*/  STG.E [R16.64+0x86c00], R5 ;  /* 0x086c000510007986 */ /* 0x0001e2000c101904 */
[----:B------:R-:W-:Y:S01]  /*3810*/  FADD R2, R25, -R10 ;  /* 0x8000000a19027221 */ /* 0x000fe20000000000 */
[----:B------:R-:W-:Y:S01]  /*3820*/  FFMA R6, R10, 0.5, R27 ;  /* 0x3f0000000a067823 */ /* 0x000fe2000000001b */
[----:B------:R-:W-:Y:S01]  /*3830*/  FADD R12, R12, -R9 ;  /* 0x800000090c0c7221 */ /* 0x000fe20000000000 */
[----:B------:R1:W-:Y:S01]  /*3840*/  STG.E [R16.64+0x119c00], R11 ;  /* 0x119c000b10007986 */ /* 0x0003e2000c101904 */
[----:B------:R-:W-:Y:S01]  /*3850*/  FFMA R33, R10, -1.5, R33 ;  /* 0xbfc000000a217823 */ /* 0x000fe20000000021 */
[C---:B------:R-:W-:Y:S02]  /*3860*/  FFMA R14, R9.reuse, -1.5, R14 ;  /* 0xbfc00000090e7823 */ /* 0x040fe4000000000e */
[----:B------:R2:W-:Y:S01]  /*3870*/  STG.E [R16.64+0xd0400], R7 ;  /* 0x0d04000710007986 */ /* 0x0005e2000c101904 */
[C---:B0-----:R-:W-:Y:S01]  /*3880*/  FFMA R5, R9.reuse, -2.5, R0 ;  /* 0xc020000009057823 */ /* 0x041fe20000000000 */
[----:B------:R-:W-:-:S02]  /*3890*/  FADD R0, R9, R9 ;  /* 0x0000000909007221 */ /* 0x000fc40000000000 */
[----:B------:R0:W-:Y:S01]  /*38a0*/  STG.E [R16.64+0x3d400], R13 ;  /* 0x03d4000d10007986 */ /* 0x0001e2000c101904 */
[----:B-1----:R-:W-:Y:S01]  /*38b0*/  FADD R11, R8, R8 ;  /* 0x00000008080b7221 */ /* 0x002fe20000000000 */
[----:B------:R-:W-:Y:S01]  /*38c0*/  FADD R33, R33, -R0 ;  /* 0x8000000021217221 */ /* 0x000fe20000000000 */
[----:B--2---:R-:W-:Y:S01]  /*38d0*/  FFMA R7, R9, 0.5, R2 ;  /* 0x3f00000009077823 */ /* 0x004fe20000000002 */
[----:B0-----:R-:W-:Y:S01]  /*38e0*/  FADD R13, R6, -R9 ;  /* 0x80000009060d7221 */ /* 0x001fe20000000000 */
[----:B------:R-:W-:Y:S01]  /*38f0*/  FADD R9, R12, R11 ;  /* 0x0000000b0c097221 */ /* 0x000fe20000000000 */
[----:B------:R-:W-:Y:S01]  /*3900*/  FADD R11, -R11, R14 ;  /* 0x0000000e0b0b7221 */ /* 0x000fe20000000100 */
[C---:B------:R-:W-:Y:S01]  /*3910*/  FFMA R5, R8.reuse, 0.5, R5 ;  /* 0x3f00000008057823 */ /* 0x040fe20000000005 */
[C---:B------:R-:W-:Y:S01]  /*3920*/  FFMA R7, R8.reuse, 2.5, R7 ;  /* 0x4020000008077823 */ /* 0x040fe20000000007 */
[C---:B------:R-:W-:Y:S01]  /*3930*/  FFMA R13, R8.reuse, -0.5, R13 ;  /* 0xbf000000080d7823 */ /* 0x040fe2000000000d */
[----:B------:R-:W-:Y:S01]  /*3940*/  FFMA R33, R8, 1.5, R33 ;  /* 0x3fc0000008217823 */ /* 0x000fe20000000021 */
[----:B------:R-:W-:Y:S01]  /*3950*/  FFMA R0, R4, 1.5, R11 ;  /* 0x3fc0000004007823 */ /* 0x000fe2000000000b */
[--C-:B------:R-:W-:Y:S01]  /*3960*/  FADD R5, R5, R4.reuse ;  /* 0x0000000405057221 */ /* 0x100fe20000000000 */
[--C-:B------:R-:W-:Y:S01]  /*3970*/  FADD R7, R7, R4.reuse ;  /* 0x0000000407077221 */ /* 0x100fe20000000000 */
[--C-:B------:R-:W-:Y:S01]  /*3980*/  FADD R9, R9, R4.reuse ;  /* 0x0000000409097221 */ /* 0x100fe20000000000 */
[--C-:B------:R-:W-:Y:S01]  /*3990*/  FADD R13, R13, R4.reuse ;  /* 0x000000040d0d7221 */ /* 0x100fe20000000000 */
[----:B------:R-:W-:Y:S01]  /*39a0*/  FADD R33, R33, R4 ;  /* 0x0000000421217221 */ /* 0x000fe20000000000 */
        /* <DEDUP_REMOVED lines=19> */
.L_x_108:
        /* <DEDUP_REMOVED lines=10> */
.L_x_146:


//--------------------- .text.tvmgen_default_fused_nn_conv2d_add_nn_relu_2_kernel --------------------------
	.section	.text.tvmgen_default_fused_nn_conv2d_add_nn_relu_2_kernel,"ax",@progbits
	.sectionflags	@"SHF_BARRIERS=1"
	.sectioninfo	@"SHI_REGISTERS=40"
	.align	128
        .global         tvmgen_default_fused_nn_conv2d_add_nn_relu_2_kernel
        .type           tvmgen_default_fused_nn_conv2d_add_nn_relu_2_kernel,@function
        .size           tvmgen_default_fused_nn_conv2d_add_nn_relu_2_kernel,(.L_x_147 - tvmgen_default_fused_nn_conv2d_add_nn_relu_2_kernel)
        .other          tvmgen_default_fused_nn_conv2d_add_nn_relu_2_kernel,@"STO_CUDA_ENTRY STV_DEFAULT"
tvmgen_default_fused_nn_conv2d_add_nn_relu_2_kernel:
.text.tvmgen_default_fused_nn_conv2d_add_nn_relu_2_kernel:
        /* <DEDUP_REMOVED lines=9> */
[----:B------:R-:W2:Y:S01]  /*0090*/  S2R R3, SR_CTAID.Y ;  /* 0x0000000000037919 */ /* 0x000ea20000002600 */
[----:B------:R-:W-:Y:S01]  /*00a0*/  CS2R R34, SRZ ;  /* 0x0000000000227805 */ /* 0x000fe2000001ff00 */
[----:B0-----:R-:W-:-:S02]  /*00b0*/  MOV R5, R29 ;  /* 0x0000001d00057202 */ /* 0x001fc40000000f00 */
[----:B------:R-:W-:-:S03]  /*00c0*/  LEA R7, R29, R29, 0x1 ;  /* 0x0000001d1d077211 */ /* 0x000fc600078e08ff */
[----:B------:R-:W-:Y:S01]  /*00d0*/  IMAD.HI R0, R29, -0x6db6db6d, R4 ;  /* 0x924924931d007827 */ /* 0x000fe200078e0204 */
[C---:B-1----:R-:W-:Y:S02]  /*00e0*/  LEA.HI.SX32 R2, R7.reuse, R28, 0x1a ;  /* 0x0000001c07027211 */ /* 0x042fe400078fd2ff */
[C---:B------:R-:W-:Y:S02]  /*00f0*/  IADD3 R9, R7.reuse, 0x1, RZ ;  /* 0x0000000107097810 */ /* 0x040fe40007ffe0ff */
[----:B------:R-:W-:Y:S02]  /*0100*/  SHF.R.U32.HI R5, RZ, 0x1f, R0 ;  /* 0x0000001fff057819 */ /* 0x000fe40000011600 */
[----:B------:R-:W-:Y:S02]  /*0110*/  ISETP.GT.AND P0, PT, R2, 0x7, PT ;  /* 0x000000070200780c */ /* 0x000fe40003f04270 */
[----:B------:R-:W-:Y:S01]  /*0120*/  LEA.HI.SX32 R2, R0, R5, 0x1d ;  /* 0x0000000500027211 */ /* 0x000fe200078feaff */
[----:B--2---:R-:W-:Y:S01]  /*0130*/  IMAD R5, R28, 0x70, R3 ;  /* 0x000000701c057824 */ /* 0x004fe200078e0203 */
[----:B------:R-:W0:Y:S01]  /*0140*/  S2R R0, SR_CTAID.Z ;  /* 0x0000000000007919 */ /* 0x000e220000002700 */
[----:B------:R-:W-:-:S02]  /*0150*/  IADD3 R11, R7, 0x2, RZ ;  /* 0x00000002070b7810 */ /* 0x000fc40007ffe0ff */
[C---:B------:R-:W-:Y:S01]  /*0160*/  IMAD R5, R2.reuse, 0x38, R5 ;  /* 0x0000003802057824 */ /* 0x040fe200078e0205 */
[-C--:B------:R-:W-:Y:S01]  /*0170*/  LEA.HI.SX32 R9, R9, R28.reuse, 0x1a ;  /* 0x0000001c09097211 */ /* 0x080fe200078fd2ff */
[----:B------:R-:W-:Y:S01]  /*0180*/  IMAD R2, R2, -0xe, R29 ;  /* 0xfffffff202027824 */ /* 0x000fe200078e021d */
[----:B------:R-:W-:Y:S02]  /*0190*/  LEA.HI.SX32 R11, R11, R28, 0x1a ;  /* 0x0000001c0b0b7211 */ /* 0x000fe400078fd2ff */
[----:B------:R-:W-:Y:S01]  /*01a0*/  ISETP.GE.AND P2, PT, R9, 0x8, PT ;  /* 0x000000080900780c */ /* 0x000fe20003f46270 */
[----:B------:R-:W-:Y:S01]  /*01b0*/  IMAD R2, R5, 0xe, R2 ;  /* 0x0000000e05027824 */ /* 0x000fe200078e0202 */
[----:B------:R-:W-:Y:S02]  /*01c0*/  SHF.L.U32 R5, R29, 0x2, RZ ;  /* 0x000000021d057819 */ /* 0x000fe400000006ff */
[----:B------:R-:W-:Y:S02]  /*01d0*/  ISETP.GE.AND P1, PT, R11, 0x8, PT ;  /* 0x000000080b00780c */ /* 0x000fe40003f26270 */
[C---:B------:R-:W-:Y:S01]  /*01e0*/  ISETP.GT.OR P0, PT, R7.reuse, 0x3f, P0 ;  /* 0x0000003f0700780c */ /* 0x040fe20000704670 */
[----:B------:R-:W-:Y:S01]  /*01f0*/  IMAD R30, R28, 0x70, R5 ;  /* 0x000000701c1e7824 */ /* 0x000fe200078e0205 */
[----:B------:R-:W-:-:S02]  /*0200*/  ISETP.LT.AND P2, PT, R7, 0x3f, !P2 ;  /* 0x0000003f0700780c */ /* 0x000fc40005741270 */
[----:B------:R-:W-:-:S08]  /*0210*/  ISETP.LT.AND P1, PT, R7, 0x3e, !P1 ;  /* 0x0000003e0700780c */ /* 0x000fd00004f21270 */
.L_x_109:
[C---:B------:R-:W-:Y:S01]  /*0220*/  LEA R21, R29.reuse, R29, 0x1 ;  /* 0x0000001d1d157211 */ /* 0x040fe200078e08ff */
[----:B------:R-:W-:Y:S01]  /*0230*/  @!P0 IMAD R5, R29, 0x30, RZ ;  /* 0x000000301d058824 */ /* 0x000fe200078e02ff */
[----:B0-----:R-:W-:Y:S01]  /*0240*/  LEA R6, R0, R28, 0x3 ;  /* 0x0000001c00067211 */ /* 0x001fe200078e18ff */
[----:B------:R-:W-:Y:S01]  /*0250*/  IMAD R11, R31, 0x3100, R2 ;  /* 0x000031001f0b7824 */ /* 0x000fe200078e0202 */
[C---:B------:R-:W-:Y:S01]  /*0260*/  IADD3 R9, R21.reuse, 0x1, RZ ;  /* 0x0000000115097810 */ /* 0x040fe20007ffe0ff */
[----:B------:R-:W-:Y:S01]  /*0270*/  ULDC.64 UR4, c[0x0][0x118] ;  /* 0x0000460000047ab9 */ /* 0x000fe20000000a00 */
[----:B------:R-:W-:Y:S01]  /*0280*/  IADD3 R10, R21, 0x2, RZ ;  /* 0x00000002150a7810 */ /* 0x000fe20007ffe0ff */
[----:B------:R-:W-:Y:S01]  /*0290*/  BAR.SYNC.DEFER_BLOCKING 0x0 ;  /* 0x0000000000007b1d */ /* 0x000fe20000010000 */
[----:B------:R-:W-:Y:S02]  /*02a0*/  LEA R7, R6, R31, 0x6 ;  /* 0x0000001f06077211 */ /* 0x000fe400078e30ff */
[----:B------:R-:W-:-:S02]  /*02b0*/  @P2 SHF.L.U32 R8, R9, 0x4, RZ ;  /* 0x0000000409082819 */ /* 0x000fc400000006ff */
[----:B------:R-:W-:Y:S02]  /*02c0*/  @P1 SHF.L.U32 R12, R10, 0x4, RZ ;  /* 0x000000040a0c1819 */ /* 0x000fe400000006ff */
[----:B------:R-:W-:Y:S02]  /*02d0*/  @!P0 LOP3.LUT R6, R5, 0xffffff00, RZ, 0xc0, !PT ;  /* 0xffffff0005068812 */ /* 0x000fe400078ec0ff */
[----:B------:R-:W-:Y:S02]  /*02e0*/  @!P0 LOP3.LUT R5, R21, 0xf, RZ, 0xc0, !PT ;  /* 0x0000000f15058812 */ /* 0x000fe400078ec0ff */
[----:B------:R-:W-:Y:S02]  /*02f0*/  SHF.L.U32 R15, R7, 0x4, RZ ;  /* 0x00000004070f7819 */ /* 0x000fe400000006ff */
[----:B------:R-:W-:Y:S02]  /*0300*/  @P2 LOP3.LUT R7, R9, 0xf, RZ, 0xc0, !PT ;  /* 0x0000000f09072812 */ /* 0x000fe400078ec0ff */
[----:B------:R-:W-:-:S02]  /*0310*/  @P2 LOP3.LUT R8, R8, 0xffffff00, RZ, 0xc0, !PT ;  /* 0xffffff0008082812 */ /* 0x000fc400078ec0ff */
[----:B------:R-:W-:Y:S02]  /*0320*/  @P1 LOP3.LUT R9, R10, 0xf, RZ, 0xc0, !PT ;  /* 0x0000000f0a091812 */ /* 0x000fe400078ec0ff */
[----:B------:R-:W-:Y:S02]  /*0330*/  @P1 LOP3.LUT R12, R12, 0xffffff00, RZ, 0xc0, !PT ;  /* 0xffffff000c0c1812 */ /* 0x000fe400078ec0ff */
[----:B------:R-:W-:Y:S02]  /*0340*/  MOV R4, 0x4 ;  /* 0x0000000400047802 */ /* 0x000fe40000000f00 */
[----:B------:R-:W-:Y:S02]  /*0350*/  SHF.L.U32 R11, R11, 0x2, RZ ;  /* 0x000000020b0b7819 */ /* 0x000fe400000006ff */
[-C--:B------:R-:W-:Y:S02]  /*0360*/  @!P0 IADD3 R5, R6, R15.reuse, R5 ;  /* 0x0000000f06058210 */ /* 0x080fe40007ffe005 */
[-C--:B------:R-:W-:Y:S01]  /*0370*/  @P2 IADD3 R7, R8, R15.reuse, R7 ;  /* 0x0000000f08072210 */ /* 0x080fe20007ffe007 */
[----:B------:R-:W-:Y:S01]  /*0380*/  IMAD.WIDE R10, R11, R4, c[0x0][0x168] ;  /* 0x00005a000b0a7625 */ /* 0x000fe200078e0204 */
[----:B------:R-:W-:-:S03]  /*0390*/  @P1 IADD3 R15, R12, R15, R9 ;  /* 0x0000000f0c0f1210 */ /* 0x000fc60007ffe009 */
[-C--:B------:R-:W-:Y:S01]  /*03a0*/  @!P0 IMAD.WIDE R8, R5, R4.reuse, c[0x0][0x170] ;  /* 0x00005c0005088625 */ /* 0x080fe200078e0204 */
[----:B------:R-:W2:Y:S03]  /*03b0*/  LDG.E.CONSTANT R12, [R10.64] ;  /* 0x000000040a0c7981 */ /* 0x000ea6000c1e9900 */
[-C--:B------:R-:W-:Y:S01]  /*03c0*/  @P2 IMAD.WIDE R6, R7, R4.reuse, c[0x0][0x170] ;  /* 0x00005c0007062625 */ /* 0x080fe200078e0204 */
[----:B------:R-:W2:Y:S03]  /*03d0*/  LDG.E.CONSTANT R13, [R10.64+0x4] ;  /* 0x000004040a0d7981 */ /* 0x000ea6000c1e9900 */
[----:B------:R-:W-:Y:S01]  /*03e0*/  @P1 IMAD.WIDE R4, R15, R4, c[0x0][0x170] ;  /* 0x00005c000f041625 */ /* 0x000fe200078e0204 */
[----:B------:R-:W2:Y:S04]  /*03f0*/  LDG.E.CONSTANT R14, [R10.64+0x8] ;  /* 0x000008040a0e7981 */ /* 0x000ea8000c1e9900 */
[----:B------:R-:W2:Y:S04]  /*0400*/  LDG.E.CONSTANT R15, [R10.64+0xc] ;  /* 0x00000c040a0f7981 */ /* 0x000ea8000c1e9900 */
[----:B------:R-:W3:Y:S04]  /*0410*/  @!P0 LDG.E.CONSTANT R8, [R8.64] ;  /* 0x0000000408088981 */ /* 0x000ee8000c1e9900 */
[----:B------:R-:W4:Y:S04]  /*0420*/  @P2 LDG.E.CONSTANT R6, [R6.64] ;  /* 0x0000000406062981 */ /* 0x000f28000c1e9900 */
[----:B------:R-:W5:Y:S01]  /*0430*/  @P1 LDG.E.CONSTANT R4, [R4.64] ;  /* 0x0000000404041981 */ /* 0x000f62000c1e9900 */
[----:B------:R-:W-:-:S02]  /*0440*/  @!P0 LEA R23, R28, R21, 0x6 ;  /* 0x000000151c178211 */ /* 0x000fc400078e30ff */
[CC--:B------:R-:W-:Y:S02]  /*0450*/  @P2 LEA R25, R28.reuse, R21.reuse, 0x6 ;  /* 0x000000151c192211 */ /* 0x0c0fe400078e30ff */
[C---:B------:R-:W-:Y:S02]  /*0460*/  @P1 LEA R21, R28.reuse, R21, 0x6 ;  /* 0x000000151c151211 */ /* 0x040fe400078e30ff */
[----:B------:R-:W-:Y:S02]  /*0470*/  SHF.L.U32 R32, R28, 0x6, RZ ;  /* 0x000000061c207819 */ /* 0x000fe400000006ff */
[----:B------:R-:W-:-:S04]  /*0480*/  IADD3 R31, R31, 0x1, RZ ;  /* 0x000000011f1f7810 */ /* 0x000fc80007ffe0ff */
[----:B------:R-:W-:Y:S01]  /*0490*/  ISETP.GE.U32.AND P3, PT, R31, 0x10, PT ;  /* 0x000000101f00780c */ /* 0x000fe20003f66070 */
[----:B--2---:R-:W-:Y:S04]  /*04a0*/  STS.128 [R30.X4], R12 ;  /* 0x0000000c1e007388 */ /* 0x004fe80000004c00 */
[----:B---3--:R-:W-:Y:S04]  /*04b0*/  @!P0 STS [R23.X4+0xe00], R8 ;  /* 0x000e000817008388 */ /* 0x008fe80000004800 */
[----:B----4-:R-:W-:Y:S04]  /*04c0*/  @P2 STS [R25.X4+0xe04], R6 ;  /* 0x000e040619002388 */ /* 0x010fe80000004800 */
[----:B-----5:R-:W-:Y:S04]  /*04d0*/  @P1 STS [R21.X4+0xe08], R4 ;  /* 0x000e080415001388 */ /* 0x020fe80000004800 */
[----:B------:R-:W-:Y:S06]  /*04e0*/  BAR.SYNC.DEFER_BLOCKING 0x0 ;  /* 0x0000000000007b1d */ /* 0x000fec0000010000 */
[----:B------:R-:W-:Y:S04]  /*04f0*/  LDS R14, [R29.X4] ;  /* 0x000000001d0e7984 */ /* 0x000fe80000004800 */
[----:B------:R-:W0:Y:S04]  /*0500*/  LDS.128 R4, [R32+0xe00] ;  /* 0x000e000020047984 */ /* 0x000e280000000c00 */
[----:B------:R-:W1:Y:S04]  /*0510*/  LDS.128 R8, [R32+0x1000] ;  /* 0x0010000020087984 */ /* 0x000e680000000c00 */
[----:B------:R-:W2:Y:S04]  /*0520*/  LDS.128 R20, [R32+0x1200] ;  /* 0x0012000020147984 */ /* 0x000ea80000000c00 */
[----:B------:R-:W3:Y:S04]  /*0530*/  LDS.128 R24, [R32+0x1400] ;  /* 0x0014000020187984 */ /* 0x000ee80000000c00 */
[----:B------:R-:W4:Y:S04]  /*0540*/  LDS R36, [R29.X4+0x70] ;  /* 0x000070001d247984 */ /* 0x000f280000004800 */
[----:B------:R-:W5:Y:S04]  /*0550*/  LDS R15, [R29.X4+0xe0] ;  /* 0x0000e0001d0f7984 */ /* 0x000f680000004800 */
[----:B------:R-:W5:Y:S01]  /*0560*/  LDS R13, [R29.X4+0x150] ;  /* 0x000150001d0d7984 */ /* 0x000f620000004800 */
[----:B0-----:R-:W-:-:S03]  /*0570*/  FFMA R12, R4, R14, R19 ;  /* 0x0000000e040c7223 */ /* 0x001fc60000000013 */
[----:B------:R-:W0:Y:S01]  /*0580*/  LDS R19, [R29.X4+0x230] ;  /* 0x000230001d137984 */ /* 0x000e220000004800 */
[C---:B-1----:R-:W-:Y:S01]  /*0590*/  FFMA R17, R14.reuse, R8, R17 ;  /* 0x000000080e117223 */ /* 0x042fe20000000011 */
[C---:B--2---:R-:W-:Y:S01]  /*05a0*/  FFMA R33, R14.reuse, R20, R33 ;  /* 0x000000140e217223 */ /* 0x044fe20000000021 */
[----:B---3--:R-:W-:Y:S02]  /*05b0*/  FFMA R14, R14, R24, R35 ;  /* 0x000000180e0e7223 */ /* 0x008fe40000000023 */
[----:B------:R-:W1:Y:S01]  /*05c0*/  LDS R35, [R29.X4+0x1c0] ;  /* 0x0001c0001d237984 */ /* 0x000e620000004800 */
[-C--:B----4-:R-:W-:Y:S01]  /*05d0*/  FFMA R16, R8, R36.reuse, R16 ;  /* 0x0000002408107223 */ /* 0x090fe20000000010 */
[-C--:B------:R-:W-:Y:S02]  /*05e0*/  FFMA R37, R4, R36.reuse, R37 ;  /* 0x0000002404257223 */ /* 0x080fe40000000025 */
[----:B------:R-:W2:Y:S01]  /*05f0*/  LDS R8, [R29.X4+0x2a0] ;  /* 0x0002a0001d087984 */ /* 0x000ea20000004800 */
[-C--:B------:R-:W-:Y:S01]  /*0600*/  FFMA R18, R20, R36.reuse, R18 ;  /* 0x0000002414127223 */ /* 0x080fe20000000012 */
[C---:B-----5:R-:W-:Y:S01]  /*0610*/  FFMA R17, R15.reuse, R9, R17 ;  /* 0x000000090f117223 */ /* 0x060fe20000000011 */
[----:B------:R-:W-:Y:S01]  /*0620*/  FFMA R24, R24, R36, R34 ;  /* 0x0000002418187223 */ /* 0x000fe20000000022 */
[----:B------:R-:W3:Y:S01]  /*0630*/  LDS R4, [R29.X4+0x310] ;  /* 0x000310001d047984 */ /* 0x000ee20000004800 */
[-C--:B------:R-:W-:Y:S01]  /*0640*/  FFMA R20, R15, R5.reuse, R12 ;  /* 0x000000050f147223 */ /* 0x080fe2000000000c */
[C---:B------:R-:W-:Y:S01]  /*0650*/  FFMA R12, R13.reuse, R5, R37 ;  /* 0x000000050d0c7223 */ /* 0x040fe20000000025 */
[----:B------:R-:W-:Y:S01]  /*0660*/  FFMA R9, R13, R9, R16 ;  /* 0x000000090d097223 */ /* 0x000fe20000000010 */
[-C--:B------:R-:W-:Y:S01]  /*0670*/  FFMA R37, R15, R21.reuse, R33 ;  /* 0x000000150f257223 */ /* 0x080fe20000000021 */
[----:B------:R-:W-:Y:S01]  /*0680*/  FFMA R5, R13, R21, R18 ;  /* 0x000000150d057223 */ /* 0x000fe20000000012 */
[-C--:B------:R-:W-:Y:S01]  /*0690*/  FFMA R15, R15, R25.reuse, R14 ;  /* 0x000000190f0f7223 */ /* 0x080fe2000000000e */
[----:B------:R-:W-:Y:S01]  /*06a0*/  FFMA R13, R13, R25, R24 ;  /* 0x000000190d0d7223 */ /* 0x000fe20000000018 */
[----:B0-----:R-:W-:Y:S01]  /*06b0*/  FFMA R21, R19, R6, R12 ;  /* 0x0000000613157223 */ /* 0x001fe2000000000c */
[C---:B-1----:R-:W-:Y:S01]  /*06c0*/  FFMA R16, R35.reuse, R10, R17 ;  /* 0x0000000a23107223 */ /* 0x042fe20000000011 */
[C---:B------:R-:W-:Y:S01]  /*06d0*/  FFMA R33, R35.reuse, R6, R20 ;  /* 0x0000000623217223 */ /* 0x040fe20000000014 */
[C---:B------:R-:W-:Y:S01]  /*06e0*/  FFMA R24, R35.reuse, R22, R37 ;  /* 0x0000001623187223 */ /* 0x040fe20000000025 */
[----:B------:R-:W-:Y:S01]  /*06f0*/  FFMA R20, R35, R26, R15 ;  /* 0x0000001a23147223 */ /* 0x000fe2000000000f */
[C---:B------:R-:W-:Y:S01]  /*0700*/  FFMA R22, R19.reuse, R22, R5 ;  /* 0x0000001613167223 */ /* 0x040fe20000000005 */
[C---:B------:R-:W-:Y:S01]  /*0710*/  FFMA R10, R19.reuse, R10, R9 ;  /* 0x0000000a130a7223 */ /* 0x040fe20000000009 */
[----:B------:R-:W-:Y:S01]  /*0720*/  FFMA R26, R19, R26, R13 ;  /* 0x0000001a131a7223 */ /* 0x000fe2000000000d */
[C---:B--2---:R-:W-:Y:S01]  /*0730*/  FFMA R5, R8.reuse, R11, R16 ;  /* 0x0000000b08057223 */ /* 0x044fe20000000010 */
[----:B------:R-:W-:Y:S01]  /*0740*/  LDS R6, [R29.X4+0x380] ;  /* 0x000380001d067984 */ /* 0x000fe20000004800 */
[C---:B------:R-:W-:Y:S01]  /*0750*/  FFMA R33, R8.reuse, R7, R33 ;  /* 0x0000000708217223 */ /* 0x040fe20000000021 */
[C---:B------:R-:W-:Y:S01]  /*0760*/  FFMA R35, R8.reuse, R23, R24 ;  /* 0x0000001708237223 */ /* 0x040fe20000000018 */
[----:B------:R-:W-:Y:S01]  /*0770*/  FFMA R37, R8, R27, R20 ;  /* 0x0000001b08257223 */ /* 0x000fe20000000014 */
[----:B------:R-:W-:Y:S01]  /*0780*/  LDS R9, [R29.X4+0x3f0] ;  /* 0x0003f0001d097984 */ /* 0x000fe20000004800 */
[C---:B---3--:R-:W-:Y:S01]  /*0790*/  FFMA R8, R4.reuse, R7, R21 ;  /* 0x0000000704087223 */ /* 0x048fe20000000015 */
[C---:B------:R-:W-:Y:S01]  /*07a0*/  FFMA R7, R4.reuse, R23, R22 ;  /* 0x0000001704077223 */ /* 0x040fe20000000016 */
[C---:B------:R-:W-:Y:S01]  /*07b0*/  FFMA R11, R4.reuse, R11, R10 ;  /* 0x0000000b040b7223 */ /* 0x040fe2000000000a */
[----:B------:R-:W0:Y:S01]  /*07c0*/  LDS.128 R16, [R32+0x1010] ;  /* 0x0010100020107984 */ /* 0x000e220000000c00 */
[----:B------:R-:W-:-:S03]  /*07d0*/  FFMA R10, R4, R27, R26 ;  /* 0x0000001b040a7223 */ /* 0x000fc6000000001a */
[----:B------:R-:W1:Y:S04]  /*07e0*/  LDS.128 R12, [R32+0xe10] ;  /* 0x000e1000200c7984 */ /* 0x000e680000000c00 */
[----:B------:R-:W2:Y:S04]  /*07f0*/  LDS.128 R20, [R32+0x1210] ;  /* 0x0012100020147984 */ /* 0x000ea80000000c00 */
[----:B------:R-:W3:Y:S01]  /*0800*/  LDS.128 R24, [R32+0x1410] ;  /* 0x0014100020187984 */ /* 0x000ee20000000c00 */
[----:B0-----:R-:W-:Y:S01]  /*0810*/  FFMA R34, R6, R16, R5 ;  /* 0x0000001006227223 */ /* 0x001fe20000000005 */
[----:B------:R-:W-:-:S02]  /*0820*/  FFMA R36, R16, R9, R11 ;  /* 0x0000000910247223 */ /* 0x000fc4000000000b */
[----:B------:R-:W0:Y:S01]  /*0830*/  LDS R5, [R29.X4+0x4d0] ;  /* 0x0004d0001d057984 */ /* 0x000e220000004800 */
[C---:B-1----:R-:W-:Y:S01]  /*0840*/  FFMA R4, R12.reuse, R6, R33 ;  /* 0x000000060c047223 */ /* 0x042fe20000000021 */
[-C--:B------:R-:W-:Y:S02]  /*0850*/  FFMA R8, R12, R9.reuse, R8 ;  /* 0x000000090c087223 */ /* 0x080fe40000000008 */
[----:B------:R-:W1:Y:S01]  /*0860*/  LDS R11, [R29.X4+0x460] ;  /* 0x000460001d0b7984 */ /* 0x000e620000004800 */
[----:B--2---:R-:W-:Y:S01]  /*0870*/  FFMA R35, R6, R20, R35 ;  /* 0x0000001406237223 */ /* 0x004fe20000000023 */
[-C--:B------:R-:W-:Y:S02]  /*0880*/  FFMA R20, R20, R9.reuse, R7 ;  /* 0x0000000914147223 */ /* 0x080fe40000000007 */
[----:B------:R-:W2:Y:S01]  /*0890*/  LDS R33, [R29.X4+0x540] ;  /* 0x000540001d217984 */ /* 0x000ea20000004800 */
[----:B---3--:R-:W-:Y:S01]  /*08a0*/  FFMA R6, R6, R24, R37 ;  /* 0x0000001806067223 */ /* 0x008fe20000000025 */
[----:B------:R-:W-:-:S02]  /*08b0*/  FFMA R10, R24, R9, R10 ;  /* 0x00000009180a7223 */ /* 0x000fc4000000000a */
[----:B------:R-:W3:Y:S04]  /*08c0*/  LDS R7, [R29.X4+0x5b0] ;  /* 0x0005b0001d077984 */ /* 0x000ee80000004800 */
[----:B------:R-:W4:Y:S04]  /*08d0*/  LDS R16, [R29.X4+0x620] ;  /* 0x000620001d107984 */ /* 0x000f280000004800 */
[----:B------:R-:W5:Y:S01]  /*08e0*/  LDS R12, [R29.X4+0x690] ;  /* 0x000690001d0c7984 */ /* 0x000f620000004800 */
[-C--:B0-----:R-:W-:Y:S01]  /*08f0*/  FFMA R8, R5, R13.reuse, R8 ;  /* 0x0000000d05087223 */ /* 0x081fe20000000008 */
[C---:B-1----:R-:W-:Y:S01]  /*0900*/  FFMA R4, R11.reuse, R13, R4 ;  /* 0x0000000d0b047223 */ /* 0x042fe20000000004 */
[C---:B------:R-:W-:Y:S01]  /*0910*/  FFMA R13, R11.reuse, R17, R34 ;  /* 0x000000110b0d7223 */ /* 0x040fe20000000022 */
[----:B------:R-:W-:Y:S01]  /*0920*/  FFMA R35, R11, R21, R35 ;  /* 0x000000150b237223 */ /* 0x000fe20000000023 */
[C---:B------:R-:W-:Y:S01]  /*0930*/  FFMA R17, R5.reuse, R17, R36 ;  /* 0x0000001105117223 */ /* 0x040fe20000000024 */
[----:B------:R-:W-:Y:S01]  /*0940*/  FFMA R21, R5, R21, R20 ;  /* 0x0000001505157223 */ /* 0x000fe20000000014 */
[-C--:B------:R-:W-:Y:S01]  /*0950*/  FFMA R11, R11, R25.reuse, R6 ;  /* 0x000000190b0b7223 */ /* 0x080fe20000000006 */
[----:B------:R-:W-:Y:S01]  /*0960*/  FFMA R5, R5, R25, R10 ;  /* 0x0000001905057223 */ /* 0x000fe2000000000a */
[C---:B--2---:R-:W-:Y:S01]  /*0970*/  FFMA R20, R33.reuse, R18, R13 ;  /* 0x0000001221147223 */ /* 0x044fe2000000000d */
[-C--:B------:R-:W-:Y:S01]  /*0980*/  FFMA R9, R33, R14.reuse, R4 ;  /* 0x0000000e21097223 */ /* 0x080fe20000000004 */
[----:B---3--:R-:W-:Y:S01]  /*0990*/  FFMA R13, R7, R14, R8 ;  /* 0x0000000e070d7223 */ /* 0x008fe20000000008 */
        /* <DEDUP_REMOVED lines=8> */
[-C--:B------:R-:W-:Y:S01]  /*0a20*/  FFMA R33, R16, R15.reuse, R9 ;  /* 0x0000000f10217223 */ /* 0x080fe20000000009 */
[----:B------:R-:W0:Y:S01]  /*0a30*/  LDS.128 R4, [R32+0xe20] ;  /* 0x000e200020047984 */ /* 0x000e220000000c00 */
[C---:B-----5:R-:W-:Y:S01]  /*0a40*/  FFMA R24, R12.reuse, R15, R13 ;  /* 0x0000000f0c187223 */ /* 0x060fe2000000000d */
[C---:B------:R-:W-:Y:S01]  /*0a50*/  FFMA R37, R12.reuse, R19, R18 ;  /* 0x000000130c257223 */ /* 0x040fe20000000012 */
[C---:B------:R-:W-:Y:S01]  /*0a60*/  FFMA R23, R12.reuse, R23, R14 ;  /* 0x000000170c177223 */ /* 0x040fe2000000000e */
[----:B------:R-:W-:Y:S01]  /*0a70*/  FFMA R27, R12, R27, R26 ;  /* 0x0000001b0c1b7223 */ /* 0x000fe2000000001a */
[----:B------:R-:W1:Y:S01]  /*0a80*/  LDS R35, [R29.X4+0x770] ;  /* 0x000770001d237984 */ /* 0x000e620000004800 */
[----:B------:R-:W-:-:S03]  /*0a90*/  FFMA R20, R16, R19, R20 ;  /* 0x0000001310147223 */ /* 0x000fc60000000014 */
[----:B------:R-:W2:Y:S04]  /*0aa0*/  LDS.128 R12, [R32+0x1220] ;  /* 0x00122000200c7984 */ /* 0x000ea80000000c00 */
[----:B------:R-:W3:Y:S04]  /*0ab0*/  LDS.128 R8, [R32+0x1020] ;  /* 0x0010200020087984 */ /* 0x000ee80000000c00 */
[----:B------:R-:W4:Y:S04]  /*0ac0*/  LDS.128 R16, [R32+0x1420] ;  /* 0x0014200020107984 */ /* 0x000f280000000c00 */
[----:B------:R-:W5:Y:S01]  /*0ad0*/  LDS R36, [R29.X4+0x7e0] ;  /* 0x0007e0001d247984 */ /* 0x000f620000004800 */
[----:B0-----:R-:W-:-:S03]  /*0ae0*/  FFMA R26, R4, R21, R33 ;  /* 0x00000015041a7223 */ /* 0x001fc60000000021 */
[----:B------:R-:W0:Y:S01]  /*0af0*/  LDS R33, [R29.X4+0x850] ;  /* 0x000850001d217984 */ /* 0x000e220000004800 */
[----:B-1----:R-:W-:-:S03]  /*0b00*/  FFMA R24, R4, R35, R24 ;  /* 0x0000002304187223 */ /* 0x002fc60000000018 */
[----:B------:R-:W-:Y:S01]  /*0b10*/  LDS R4, [R29.X4+0x9a0] ;  /* 0x0009a0001d047984 */ /* 0x000fe20000004800 */
[C---:B--2---:R-:W-:Y:S01]  /*0b20*/  FFMA R22, R21.reuse, R12, R22 ;  /* 0x0000000c15167223 */ /* 0x044fe20000000016 */
[-C--:B------:R-:W-:Y:S02]  /*0b30*/  FFMA R12, R12, R35.reuse, R23 ;  /* 0x000000230c0c7223 */ /* 0x080fe40000000017 */
[----:B------:R-:W1:Y:S01]  /*0b40*/  LDS R23, [R29.X4+0x8c0] ;  /* 0x0008c0001d177984 */ /* 0x000e620000004800 */
[C---:B---3--:R-:W-:Y:S01]  /*0b50*/  FFMA R20, R21.reuse, R8, R20 ;  /* 0x0000000815147223 */ /* 0x048fe20000000014 */
[-C--:B------:R-:W-:Y:S02]  /*0b60*/  FFMA R34, R8, R35.reuse, R37 ;  /* 0x0000002308227223 */ /* 0x080fe40000000025 */
[----:B------:R-:W-:Y:S01]  /*0b70*/  LDS R8, [R29.X4+0xa10] ;  /* 0x000a10001d087984 */ /* 0x000fe20000004800 */
[----:B----4-:R-:W-:Y:S01]  /*0b80*/  FFMA R25, R21, R16, R25 ;  /* 0x0000001015197223 */ /* 0x010fe20000000019 */
[----:B------:R-:W-:-:S02]  /*0b90*/  FFMA R16, R16, R35, R27 ;  /* 0x0000002310107223 */ /* 0x000fc4000000001b */
[----:B------:R-:W2:Y:S01]  /*0ba0*/  LDS R21, [R29.X4+0x930] ;  /* 0x000930001d157984 */ /* 0x000ea20000004800 */
[C---:B-----5:R-:W-:Y:S01]  /*0bb0*/  FFMA R26, R36.reuse, R5, R26 ;  /* 0x00000005241a7223 */ /* 0x060fe2000000001a */
[C---:B------:R-:W-:Y:S01]  /*0bc0*/  FFMA R27, R36.reuse, R13, R22 ;  /* 0x0000000d241b7223 */ /* 0x040fe20000000016 */
[C---:B------:R-:W-:Y:S01]  /*0bd0*/  FFMA R25, R36.reuse, R17, R25 ;  /* 0x0000001124197223 */ /* 0x040fe20000000019 */
[C---:B0-----:R-:W-:Y:S01]  /*0be0*/  FFMA R24, R33.reuse, R5, R24 ;  /* 0x0000000521187223 */ /* 0x041fe20000000018 */
[----:B------:R-:W-:Y:S01]  /*0bf0*/  FFMA R5, R36, R9, R20 ;  /* 0x0000000924057223 */ /* 0x000fe20000000014 */
[C---:B------:R-:W-:Y:S01]  /*0c00*/  FFMA R13, R33.reuse, R13, R12 ;  /* 0x0000000d210d7223 */ /* 0x040fe2000000000c */
[C---:B------:R-:W-:Y:S01]  /*0c10*/  FFMA R9, R33.reuse, R9, R34 ;  /* 0x0000000921097223 */ /* 0x040fe20000000022 */
[----:B------:R-:W-:Y:S01]  /*0c20*/  FFMA R35, R33, R17, R16 ;  /* 0x0000001121237223 */ /* 0x000fe20000000010 */
[----:B------:R-:W-:Y:S01]  /*0c30*/  LDS R12, [R29.X4+0xa80] ;  /* 0x000a80001d0c7984 */ /* 0x000fe20000004800 */
[C---:B-1----:R-:W-:Y:S01]  /*0c40*/  FFMA R17, R23.reuse, R10, R5 ;  /* 0x0000000a17117223 */ /* 0x042fe20000000005 */
[C---:B------:R-:W-:Y:S01]  /*0c50*/  FFMA R34, R23.reuse, R18, R25 ;  /* 0x0000001217227223 */ /* 0x040fe20000000019 */
[C---:B------:R-:W-:Y:S01]  /*0c60*/  FFMA R33, R23.reuse, R6, R26 ;  /* 0x0000000617217223 */ /* 0x040fe2000000001a */
[----:B------:R-:W-:Y:S01]  /*0c70*/  FFMA R36, R23, R14, R27 ;  /* 0x0000000e17247223 */ /* 0x000fe2000000001b */
[C---:B------:R-:W-:Y:S01]  /*0c80*/  FFMA R17, R4.reuse, R11, R17 ;  /* 0x0000000b04117223 */ /* 0x040fe20000000011 */
[C---:B------:R-:W-:Y:S01]  /*0c90*/  FFMA R37, R4.reuse, R19, R34 ;  /* 0x0000001304257223 */ /* 0x040fe20000000022 */
[C---:B------:R-:W-:Y:S01]  /*0ca0*/  FFMA R33, R4.reuse, R7, R33 ;  /* 0x0000000704217223 */ /* 0x040fe20000000021 */
[C---:B--2---:R-:W-:Y:S01]  /*0cb0*/  FFMA R5, R21.reuse, R6, R24 ;  /* 0x0000000615057223 */ /* 0x044fe20000000018 */
[C---:B------:R-:W-:Y:S01]  /*0cc0*/  FFMA R10, R21.reuse, R10, R9 ;  /* 0x0000000a150a7223 */ /* 0x040fe20000000009 */
[C---:B------:R-:W-:Y:S01]  /*0cd0*/  FFMA R16, R21.reuse, R14, R13 ;  /* 0x0000000e15107223 */ /* 0x040fe2000000000d */
[----:B------:R-:W-:Y:S01]  /*0ce0*/  FFMA R18, R21, R18, R35 ;  /* 0x0000001215127223 */ /* 0x000fe20000000023 */
[----:B------:R-:W-:Y:S01]  /*0cf0*/  LDS R13, [R29.X4+0xaf0] ;  /* 0x000af0001d0d7984 */ /* 0x000fe20000004800 */
[----:B------:R-:W-:Y:S01]  /*0d00*/  FFMA R35, R4, R15, R36 ;  /* 0x0000000f04237223 */ /* 0x000fe20000000024 */
[C---:B------:R-:W-:Y:S01]  /*0d10*/  FFMA R14, R8.reuse, R7, R5 ;  /* 0x00000007080e7223 */ /* 0x040fe20000000005 */
[C---:B------:R-:W-:Y:S01]  /*0d20*/  FFMA R34, R8.reuse, R11, R10 ;  /* 0x0000000b08227223 */ /* 0x040fe2000000000a */
[----:B------:R-:W0:Y:S01]  /*0d30*/  LDS.128 R20, [R32+0x1030] ;  /* 0x0010300020147984 */ /* 0x000e220000000c00 */
[C---:B------:R-:W-:Y:S01]  /*0d40*/  FFMA R15, R8.reuse, R15, R16 ;  /* 0x0000000f080f7223 */ /* 0x040fe20000000010 */
[----:B------:R-:W-:-:S02]  /*0d50*/  FFMA R19, R8, R19, R18 ;  /* 0x0000001308137223 */ /* 0x000fc40000000012 */
        /* <DEDUP_REMOVED lines=9> */
[-C--:B--2---:R-:W-:Y:S01]  /*0df0*/  FFMA R36, R4, R13.reuse, R15 ;  /* 0x0000000d04247223 */ /* 0x084fe2000000000f */
[C---:B------:R-:W-:Y:S02]  /*0e00*/  FFMA R24, R12.reuse, R4, R35 ;  /* 0x000000040c187223 */ /* 0x040fe40000000023 */
[----:B------:R-:W2:Y:S01]  /*0e10*/  LDS R33, [R29.X4+0xc40] ;  /* 0x000c40001d217984 */ /* 0x000ea20000004800 */
[----:B---3--:R-:W-:Y:S01]  /*0e20*/  FFMA R12, R12, R8, R37 ;  /* 0x000000080c0c7223 */ /* 0x008fe20000000025 */
[----:B------:R-:W-:-:S02]  /*0e30*/  FFMA R32, R8, R13, R19 ;  /* 0x0000000d08207223 */ /* 0x000fc40000000013 */
[----:B------:R-:W3:Y:S04]  /*0e40*/  LDS R15, [R29.X4+0xcb0] ;  /* 0x000cb0001d0f7984 */ /* 0x000ee80000004800 */
[----:B------:R-:W4:Y:S04]  /*0e50*/  LDS R8, [R29.X4+0xd20] ;  /* 0x000d20001d087984 */ /* 0x000f280000004800 */
[----:B------:R-:W5:Y:S01]  /*0e60*/  LDS R4, [R29.X4+0xd90] ;  /* 0x000d90001d047984 */ /* 0x000f620000004800 */
[CC--:B0-----:R-:W-:Y:S01]  /*0e70*/  FFMA R14, R17.reuse, R25.reuse, R14 ;  /* 0x00000019110e7223 */ /* 0x0c1fe2000000000e */
        /* <DEDUP_REMOVED lines=23> */
[----:B------:R-:W-:Y:S05]  /*0ff0*/  @!P3 BRA `(.L_x_109) ;  /* 0xfffff2200000b947 */ /* 0x000fea000383ffff */
[----:B------:R-:W-:Y:S01]  /*1000*/  LEA R4, R0, R28, 0x5 ;  /* 0x0000001c00047211 */ /* 0x000fe200078e28ff */
[----:B------:R-:W-:Y:S01]  /*1010*/  ULDC.64 UR4, c[0x0][0x118] ;  /* 0x0000460000047ab9 */ /* 0x000fe20000000a00 */
[----:B------:R-:W-:-:S05]  /*1020*/  MOV R9, 0x4 ;  /* 0x0000000400097802 */ /* 0x000fca0000000f00 */
[----:B------:R-:W-:-:S05]  /*1030*/  IMAD.WIDE R4, R4, R9, c[0x0][0x178] ;  /* 0x00005e0004047625 */ /* 0x000fca00078e0209 */
[----:B------:R-:W2:Y:S04]  /*1040*/  LDG.E.CONSTANT R6, [R4.64+0x20] ;  /* 0x0000200404067981 */ /* 0x000ea8000c1e9900 */
[----:B------:R-:W3:Y:S04]  /*1050*/  LDG.E.CONSTANT R7, [R4.64+0x40] ;  /* 0x0000400404077981 */ /* 0x000ee8000c1e9900 */
[----:B------:R-:W4:Y:S04]  /*1060*/  LDG.E.CONSTANT R8, [R4.64+0x60] ;  /* 0x0000600404087981 */ /* 0x000f28000c1e9900 */
[----:B------:R-:W5:Y:S01]  /*1070*/  LDG.E.CONSTANT R2, [R4.64] ;  /* 0x0000000404027981 */ /* 0x000f62000c1e9900 */
[----:B------:R-:W-:-:S04]  /*1080*/  IMAD R29, R28, 0xc40, R29 ;  /* 0x00000c401c1d7824 */ /* 0x000fc800078e021d */
[----:B------:R-:W-:-:S04]  /*1090*/  IMAD R0, R0, 0x18800, R29 ;  /* 0x0001880000007824 */ /* 0x000fc800078e021d */
[----:B------:R-:W-:Y:S01]  /*10a0*/  IMAD R3, R3, 0x38, R0 ;  /* 0x0000003803037824 */ /* 0x000fe200078e0200 */
        /* <DEDUP_REMOVED lines=8> */
[----:B------:R-:W-:Y:S01]  /*1130*/  IMAD.WIDE R2, R3, R9, c[0x0][0x160] ;  /* 0x0000580003027625 */ /* 0x000fe200078e0209 */
[----:B------:R-:W-:-:S02]  /*1140*/  FMNMX R17, RZ, R17, !PT ;  /* 0x00000011ff117209 */ /* 0x000fc40007800000 */
[----:B------:R-:W-:Y:S02]  /*1150*/  FMNMX R19, RZ, R19, !PT ;  /* 0x00000013ff137209 */ /* 0x000fe40007800000 */
[----:B------:R-:W-:Y:S02]  /*1160*/  FMNMX R37, RZ, R37, !PT ;  /* 0x00000025ff257209 */ /* 0x000fe40007800000 */
[----:B------:R-:W-:Y:S02]  /*1170*/  FMNMX R5, RZ, R6, !PT ;  /* 0x00000006ff057209 */ /* 0x000fe40007800000 */
[----:B------:R-:W-:Y:S02]  /*1180*/  FMNMX R33, RZ, R33, !PT ;  /* 0x00000021ff217209 */ /* 0x000fe40007800000 */
[----:B------:R-:W-:Y:S02]  /*1190*/  FMNMX R7, RZ, R7, !PT ;  /* 0x00000007ff077209 */ /* 0x000fe40007800000 */
[----:B------:R-:W-:-:S02]  /*11a0*/  FMNMX R35, RZ, R35, !PT ;  /* 0x00000023ff237209 */ /* 0x000fc40007800000 */
[----:B------:R-:W-:Y:S01]  /*11b0*/  FMNMX R9, RZ, R8, !PT ;  /* 0x00000008ff097209 */ /* 0x000fe20007800000 */
        /* <DEDUP_REMOVED lines=9> */
.L_x_110:
        /* <DEDUP_REMOVED lines=11> */
.L_x_147:


//--------------------- .nv.shared.tvmgen_default_fused_nn_conv2d_add_add_nn_relu_1_kernel --------------------------
	.section	.nv.shared.tvmgen_default_fused_nn_conv2d_add_add_nn_relu_1_kernel,"aw",@nobits
	.sectionflags	@""
	.align	4
.nv.shared.tvmgen_default_fused_nn_conv2d_add_add_nn_relu_1_kernel:
	.zero		7680


//--------------------- .nv.shared.tvmgen_default_fused_nn_conv2d_add_nn_relu_8_kernel --------------------------
	.section	.nv.shared.tvmgen_default_fused_nn_conv2d_add_nn_relu_8_kernel,"aw",@nobits
	.sectionflags	@""
	.align	4
.nv.shared.tvmgen_default_fused_nn_conv2d_add_nn_relu_8_kernel:
	.zero		3840


//--------------------- .nv.shared.tvmgen_default_fused_nn_conv2d_add_1_kernel --------------------------
	.section	.nv.shared.tvmgen_default_fused_nn_conv2d_add_1_kernel,"aw",@nobits
	.sectionflags	@""
	.align	4
.nv.shared.tvmgen_default_fused_nn_conv2d_add_1_kernel:
	.zero		5856


//--------------------- .nv.shared.tvmgen_default_fused_nn_conv2d_add_nn_relu_1_kernel --------------------------
	.section	.nv.shared.tvmgen_default_fused_nn_conv2d_add_nn_relu_1_kernel,"aw",@nobits
	.sectionflags	@""
	.align	4
.nv.shared.tvmgen_default_fused_nn_conv2d_add_nn_relu_1_kernel:
	.zero		7680


//--------------------- .nv.shared.tvmgen_default_fused_nn_conv2d_add_nn_relu_10_kernel --------------------------
	.section	.nv.shared.tvmgen_default_fused_nn_conv2d_add_nn_relu_10_kernel,"aw",@nobits
	.sectionflags	@""
	.align	4
.nv.shared.tvmgen_default_fused_nn_conv2d_add_nn_relu_10_kernel:
	.zero		6408


//--------------------- .nv.shared.tvmgen_default_fused_nn_conv2d_add_2_kernel --------------------------
	.section	.nv.shared.tvmgen_default_fused_nn_conv2d_add_2_kernel,"aw",@nobits
	.sectionflags	@""
	.align	4
.nv.shared.tvmgen_default_fused_nn_conv2d_add_2_kernel:
	.zero		3616


//--------------------- .nv.shared.tvmgen_default_fused_nn_contrib_conv2d_winograd_without_weight_transform_add_nn_relu_kernel_1 --------------------------
	.section	.nv.shared.tvmgen_default_fused_nn_contrib_conv2d_winograd_without_weight_transform_add_nn_relu_kernel_1,"aw",@nobits
	.sectionflags	@""
	.align	4
.nv.shared.tvmgen_default_fused_nn_contrib_conv2d_winograd_without_weight_transform_add_nn_relu_kernel_1:
	.zero		7296


//--------------------- .nv.shared.tvmgen_default_fused_nn_conv2d_add_add_nn_relu_3_kernel --------------------------
	.section	.nv.shared.tvmgen_default_fused_nn_conv2d_add_add_nn_relu_3_kernel,"aw",@nobits
	.sectionflags	@""
	.align	4
.nv.shared.tvmgen_default_fused_nn_conv2d_add_add_nn_relu_3_kernel:
	.zero		5184


//--------------------- .nv.shared.tvmgen_default_fused_nn_contrib_conv2d_winograd_without_weight_transform_add_nn_relu_3_kernel_1 --------------------------
	.section	.nv.shared.tvmgen_default_fused_nn_contrib_conv2d_winograd_without_weight_transform_add_nn_relu_3_kernel_1,"aw",@nobits
	.sectionflags	@""
	.align	4
.nv.shared.tvmgen_default_fused_nn_contrib_conv2d_winograd_without_weight_transform_add_nn_relu_3_kernel_1:
	.zero		5120


//--------------------- .nv.shared.tvmgen_default_fused_nn_conv2d_add_3_kernel --------------------------
	.section	.nv.shared.tvmgen_default_fused_nn_conv2d_add_3_kernel,"aw",@nobits
	.sectionflags	@""
	.align	4
.nv.shared.tvmgen_default_fused_nn_conv2d_add_3_kernel:
	.zero		4512


//--------------------- .nv.shared.tvmgen_default_fused_nn_conv2d_add_nn_relu_kernel --------------------------
	.section	.nv.shared.tvmgen_default_fused_nn_conv2d_add_nn_relu_kernel,"aw",@nobits
	.sectionflags	@""
	.align	4
.nv.shared.tvmgen_default_fused_nn_conv2d_add_nn_relu_kernel:
	.zero		2708


//--------------------- .nv.shared.tvmgen_default_fused_nn_conv2d_add_nn_relu_3_kernel --------------------------
	.section	.nv.shared.tvmgen_default_fused_nn_conv2d_add_nn_relu_3_kernel,"aw",@nobits
	.sectionflags	@""
	.align	4
.nv.shared.tvmgen_default_fused_nn_conv2d_add_nn_relu_3_kernel:
	.zero		4608


//--------------------- .nv.shared.tvmgen_default_fused_nn_conv2d_add_nn_relu_4_kernel --------------------------
	.section	.nv.shared.tvmgen_default_fused_nn_conv2d_add_nn_relu_4_kernel,"aw",@nobits
	.sectionflags	@""
	.align	4
.nv.shared.tvmgen_default_fused_nn_conv2d_add_nn_relu_4_kernel:
	.zero		6888


//--------------------- .nv.shared.tvmgen_default_fused_nn_conv2d_add_nn_relu_5_kernel --------------------------
	.section	.nv.shared.tvmgen_default_fused_nn_conv2d_add_nn_relu_5_kernel,"aw",@nobits
	.sectionflags	@""
	.align	4
.nv.shared.tvmgen_default_fused_nn_conv2d_add_nn_relu_5_kernel:
	.zero		2816


//--------------------- .nv.shared.tvmgen_default_fused_nn_contrib_conv2d_winograd_without_weight_transform_add_nn_relu_2_kernel_1 --------------------------
	.section	.nv.shared.tvmgen_default_fused_nn_contrib_conv2d_winograd_without_weight_transform_add_nn_relu_2_kernel_1,"aw",@nobits
	.sectionflags	@""
	.align	4
.nv.shared.tvmgen_default_fused_nn_contrib_conv2d_winograd_without_weight_transform_add_nn_relu_2_kernel_1:
	.zero		2080


//--------------------- .nv.shared.tvmgen_default_fused_nn_conv2d_add_kernel --------------------------
	.section	.nv.shared.tvmgen_default_fused_nn_conv2d_add_kernel,"aw",@nobits
	.sectionflags	@""
	.align	4
.nv.shared.tvmgen_default_fused_nn_conv2d_add_kernel:
	.zero		11264


//--------------------- .nv.shared.tvmgen_default_fused_nn_contrib_conv2d_winograd_without_weight_transform_add_nn_relu_1_kernel_1 --------------------------
	.section	.nv.shared.tvmgen_default_fused_nn_contrib_conv2d_winograd_without_weight_transform_add_nn_relu_1_kernel_1,"aw",@nobits
	.sectionflags	@""
	.align	4
.nv.shared.tvmgen_default_fused_nn_contrib_conv2d_winograd_without_weight_transform_add_nn_relu_1_kernel_1:
	.zero		8320


//--------------------- .nv.shared.tvmgen_default_fused_nn_conv2d_add_nn_relu_6_kernel --------------------------
	.section	.nv.shared.tvmgen_default_fused_nn_conv2d_add_nn_relu_6_kernel,"aw",@nobits
	.sectionflags	@""
	.align	4
.nv.shared.tvmgen_default_fused_nn_conv2d_add_nn_relu_6_kernel:
	.zero		7680


//--------------------- .nv.shared.tvmgen_default_fused_nn_conv2d_add_nn_relu_7_kernel --------------------------
	.section	.nv.shared.tvmgen_default_fused_nn_conv2d_add_nn_relu_7_kernel,"aw",@nobits
	.sectionflags	@""
	.align	4
.nv.shared.tvmgen_default_fused_nn_conv2d_add_nn_relu_7_kernel:
	.zero		4044


//--------------------- .nv.shared.tvmgen_default_fused_nn_conv2d_add_add_nn_relu_kernel --------------------------
	.section	.nv.shared.tvmgen_default_fused_nn_conv2d_add_add_nn_relu_kernel,"aw",@nobits
	.sectionflags	@""
	.align	4
.nv.shared.tvmgen_default_fused_nn_conv2d_add_add_nn_relu_kernel:
	.zero		11264


//--------------------- .nv.shared.tvmgen_default_fused_nn_conv2d_add_add_nn_relu_2_kernel --------------------------
	.section	.nv.shared.tvmgen_default_fused_nn_conv2d_add_add_nn_relu_2_kernel,"aw",@nobits
	.sectionflags	@""
	.align	4
.nv.shared.tvmgen_default_fused_nn_conv2d_add_add_nn_relu_2_kernel:
	.zero		2944


//--------------------- .nv.shared.tvmgen_default_fused_nn_conv2d_add_nn_relu_11_kernel --------------------------
	.section	.nv.shared.tvmgen_default_fused_nn_conv2d_add_nn_relu_11_kernel,"aw",@nobits
	.sectionflags	@""
	.align	4
.nv.shared.tvmgen_default_fused_nn_conv2d_add_nn_relu_11_kernel:
	.zero		2496


//--------------------- .nv.shared.tvmgen_default_fused_nn_dense_add_kernel --------------------------
	.section	.nv.shared.tvmgen_default_fused_nn_dense_add_kernel,"aw",@nobits
	.sectionflags	@""
	.align	4
.nv.shared.tvmgen_default_fused_nn_dense_add_kernel:
	.zero		16


//--------------------- .nv.shared.tvmgen_default_fused_nn_conv2d_add_nn_relu_9_kernel --------------------------
	.section	.nv.shared.tvmgen_default_fused_nn_conv2d_add_nn_relu_9_kernel,"aw",@nobits
	.sectionflags	@""
	.align	4
.nv.shared.tvmgen_default_fused_nn_conv2d_add_nn_relu_9_kernel:
	.zero		3840


//--------------------- .nv.shared.tvmgen_default_fused_nn_conv2d_add_nn_relu_2_kernel --------------------------
	.section	.nv.shared.tvmgen_default_fused_nn_conv2d_add_nn_relu_2_kernel,"aw",@nobits
	.sectionflags	@""
	.align	4
.nv.shared.tvmgen_default_fused_nn_conv2d_add_nn_relu_2_kernel:
	.zero		5632
